	.target	sm_80

	.elftype	@"ET_EXEC"


//--------------------- .note.nv.tkinfo           --------------------------
	.section	.note.nv.tkinfo,"",@"SHT_NOTE"
	.sectionflags	@"SHF_NOTE_NV_TKINFO"
	.tkinfo
        /*0018*/ 	.word	0x00000002
        /*0030*/ 	.string	""
        /*0030*/ 	.string	"ptxas"
        /*0030*/ 	.string	"Cuda compilation tools, release 13.0, V13.0.88"
        /*0030*/ 	.string	"Build cuda_13.0.r13.0/compiler.36424714_0"
        /*0030*/ 	.string	"-v  -suppress-debug-info  -lineinfo  -arch sm_80 "



//--------------------- .note.nv.cuinfo           --------------------------
	.section	.note.nv.cuinfo,"",@"SHT_NOTE"
	.sectionflags	@"SHF_NOTE_NV_CUINFO"
        /*0018*/ 	.short	0x0002
        /*001a*/ 	.short	0x0050
        /*001c*/ 	.short	0x0082
	.zero		2


//--------------------- .nv.info                  --------------------------
	.section	.nv.info,"",@"SHT_CUDA_INFO"
	.align	4


	//----- nvinfo : EIATTR_REGCOUNT
	.align		4
        /*0000*/ 	.byte	0x04, 0x2f
        /*0002*/ 	.short	(.L_1 - .L_0)
	.align		4
.L_0:
        /*0004*/ 	.word	index@(matmul_kernel)
        /*0008*/ 	.word	0x000000ff


	//----- nvinfo : EIATTR_FRAME_SIZE
	.align		4
.L_1:
        /*000c*/ 	.byte	0x04, 0x11
        /*000e*/ 	.short	(.L_3 - .L_2)
	.align		4
.L_2:
        /*0010*/ 	.word	index@(matmul_kernel)
        /*0014*/ 	.word	0x000012d8


	//----- nvinfo : EIATTR_MIN_STACK_SIZE
	.align		4
.L_3:
        /*0018*/ 	.byte	0x04, 0x12
        /*001a*/ 	.short	(.L_5 - .L_4)
	.align		4
.L_4:
        /*001c*/ 	.word	index@(matmul_kernel)
        /*0020*/ 	.word	0x000012d8
.L_5:


//--------------------- .nv.info.matmul_kernel    --------------------------
	.section	.nv.info.matmul_kernel,"",@"SHT_CUDA_INFO"
	.sectionflags	@""
	.align	4


	//----- nvinfo : EIATTR_CUDA_API_VERSION
	.align		4
        /*0000*/ 	.byte	0x04, 0x37
        /*0002*/ 	.short	(.L_7 - .L_6)
.L_6:
        /*0004*/ 	.word	0x00000082


	//----- nvinfo : EIATTR_SW2861232_WAR
	.align		4
.L_7:
        /*0008*/ 	.byte	0x01, 0x35
	.zero		2


	//----- nvinfo : EIATTR_PARAM_CBANK
	.align		4
        /*000c*/ 	.byte	0x04, 0x0a
        /*000e*/ 	.short	(.L_9 - .L_8)
	.align		4
.L_8:
        /*0010*/ 	.word	index@(.nv.constant0.matmul_kernel)
        /*0014*/ 	.short	0x0160
        /*0016*/ 	.short	0x0050


	//----- nvinfo : EIATTR_CBANK_PARAM_SIZE
	.align		4
.L_9:
        /*0018*/ 	.byte	0x03, 0x19
        /*001a*/ 	.short	0x0050


	//----- nvinfo : EIATTR_KPARAM_INFO
	.align		4
        /*001c*/ 	.byte	0x04, 0x17
        /*001e*/ 	.short	(.L_11 - .L_10)
.L_10:
        /*0020*/ 	.word	0x00000000
        /*0024*/ 	.short	0x000d
        /*0026*/ 	.short	0x0048
        /*0028*/ 	.byte	0x00, 0xf4, 0x21, 0x00


	//----- nvinfo : EIATTR_KPARAM_INFO
	.align		4
.L_11:
        /*002c*/ 	.byte	0x04, 0x17
        /*002e*/ 	.short	(.L_13 - .L_12)
.L_12:
        /*0030*/ 	.word	0x00000000
        /*0034*/ 	.short	0x000c
        /*0036*/ 	.short	0x0040
        /*0038*/ 	.byte	0x00, 0xf4, 0x21, 0x00


	//----- nvinfo : EIATTR_KPARAM_INFO
	.align		4
.L_13:
        /*003c*/ 	.byte	0x04, 0x17
        /*003e*/ 	.short	(.L_15 - .L_14)
.L_14:
        /*0040*/ 	.word	0x00000000
        /*0044*/ 	.short	0x000b
        /*0046*/ 	.short	0x0038
        /*0048*/ 	.byte	0x00, 0xf0, 0x11, 0x00


	//----- nvinfo : EIATTR_KPARAM_INFO
	.align		4
.L_15:
        /*004c*/ 	.byte	0x04, 0x17
        /*004e*/ 	.short	(.L_17 - .L_16)
.L_16:
        /*0050*/ 	.word	0x00000000
        /*0054*/ 	.short	0x000a
        /*0056*/ 	.short	0x0034
        /*0058*/ 	.byte	0x00, 0xf0, 0x11, 0x00


	//----- nvinfo : EIATTR_KPARAM_INFO
	.align		4
.L_17:
        /*005c*/ 	.byte	0x04, 0x17
        /*005e*/ 	.short	(.L_19 - .L_18)
.L_18:
        /*0060*/ 	.word	0x00000000
        /*0064*/ 	.short	0x0009
        /*0066*/ 	.short	0x0030
        /*0068*/ 	.byte	0x00, 0xf0, 0x11, 0x00


	//----- nvinfo : EIATTR_KPARAM_INFO
	.align		4
.L_19:
        /*006c*/ 	.byte	0x04, 0x17
        /*006e*/ 	.short	(.L_21 - .L_20)
.L_20:
        /*0070*/ 	.word	0x00000000
        /*0074*/ 	.short	0x0008
        /*0076*/ 	.short	0x002c
        /*0078*/ 	.byte	0x00, 0xf0, 0x11, 0x00


	//----- nvinfo : EIATTR_KPARAM_INFO
	.align		4
.L_21:
        /*007c*/ 	.byte	0x04, 0x17
        /*007e*/ 	.short	(.L_23 - .L_22)
.L_22:
        /*0080*/ 	.word	0x00000000
        /*0084*/ 	.short	0x0007
        /*0086*/ 	.short	0x0028
        /*0088*/ 	.byte	0x00, 0xf0, 0x11, 0x00


	//----- nvinfo : EIATTR_KPARAM_INFO
	.align		4
.L_23:
        /*008c*/ 	.byte	0x04, 0x17
        /*008e*/ 	.short	(.L_25 - .L_24)
.L_24:
        /*0090*/ 	.word	0x00000000
        /*0094*/ 	.short	0x0006
        /*0096*/ 	.short	0x0024
        /*0098*/ 	.byte	0x00, 0xf0, 0x11, 0x00


	//----- nvinfo : EIATTR_KPARAM_INFO
	.align		4
.L_25:
        /*009c*/ 	.byte	0x04, 0x17
        /*009e*/ 	.short	(.L_27 - .L_26)
.L_26:
        /*00a0*/ 	.word	0x00000000
        /*00a4*/ 	.short	0x0005
        /*00a6*/ 	.short	0x0020
        /*00a8*/ 	.byte	0x00, 0xf0, 0x11, 0x00


	//----- nvinfo : EIATTR_KPARAM_INFO
	.align		4
.L_27:
        /*00ac*/ 	.byte	0x04, 0x17
        /*00ae*/ 	.short	(.L_29 - .L_28)
.L_28:
        /*00b0*/ 	.word	0x00000000
        /*00b4*/ 	.short	0x0004
        /*00b6*/ 	.short	0x001c
        /*00b8*/ 	.byte	0x00, 0xf0, 0x11, 0x00


	//----- nvinfo : EIATTR_KPARAM_INFO
	.align		4
.L_29:
        /*00bc*/ 	.byte	0x04, 0x17
        /*00be*/ 	.short	(.L_31 - .L_30)
.L_30:
        /*00c0*/ 	.word	0x00000000
        /*00c4*/ 	.short	0x0003
        /*00c6*/ 	.short	0x0018
        /*00c8*/ 	.byte	0x00, 0xf0, 0x11, 0x00


	//----- nvinfo : EIATTR_KPARAM_INFO
	.align		4
.L_31:
        /*00cc*/ 	.byte	0x04, 0x17
        /*00ce*/ 	.short	(.L_33 - .L_32)
.L_32:
        /*00d0*/ 	.word	0x00000000
        /*00d4*/ 	.short	0x0002
        /*00d6*/ 	.short	0x0010
        /*00d8*/ 	.byte	0x00, 0xf4, 0x21, 0x00


	//----- nvinfo : EIATTR_KPARAM_INFO
	.align		4
.L_33:
        /*00dc*/ 	.byte	0x04, 0x17
        /*00de*/ 	.short	(.L_35 - .L_34)
.L_34:
        /*00e0*/ 	.word	0x00000000
        /*00e4*/ 	.short	0x0001
        /*00e6*/ 	.short	0x0008
        /*00e8*/ 	.byte	0x00, 0xf4, 0x21, 0x00


	//----- nvinfo : EIATTR_KPARAM_INFO
	.align		4
.L_35:
        /*00ec*/ 	.byte	0x04, 0x17
        /*00ee*/ 	.short	(.L_37 - .L_36)
.L_36:
        /*00f0*/ 	.word	0x00000000
        /*00f4*/ 	.short	0x0000
        /*00f6*/ 	.short	0x0000
        /*00f8*/ 	.byte	0x00, 0xf4, 0x21, 0x00


	//----- nvinfo : EIATTR_MAXREG_COUNT
	.align		4
.L_37:
        /*00fc*/ 	.byte	0x03, 0x1b
        /*00fe*/ 	.short	0x00ff


	//----- nvinfo : EIATTR_NUM_BARRIERS
	.align		4
        /*0100*/ 	.byte	0x02, 0x4c
        /*0102*/ 	.byte	0x01
	.zero		1


	//----- nvinfo : EIATTR_ANNOTATIONS
	.align		4
        /*0104*/ 	.byte	0x04, 0x55
        /*0106*/ 	.short	(.L_39 - .L_38)


	//   ....[0]....
.L_38:
        /*0108*/ 	.word	0x00000001
        /*010c*/ 	.byte	0x20, 0x07, 0x00, 0x00, 0x01, 0x00, 0x00, 0x00, 0x60, 0x1c, 0x00, 0x00, 0x01, 0x00, 0x00, 0x00
        /* <DEDUP_REMOVED lines=2196> */
        /*8a5c*/ 	.byte	0x20, 0xea, 0x02, 0x00, 0x01, 0x00, 0x00, 0x00, 0x30, 0xea, 0x02, 0x00


	//----- nvinfo : EIATTR_MERCURY_ISA_VERSION
	.align		4
.L_39:
        /*8a68*/ 	.byte	0x03, 0x5f
        /*8a6a*/ 	.short	0x0000


	//----- nvinfo : EIATTR_EXIT_INSTR_OFFSETS
	.align		4
        /*8a6c*/ 	.byte	0x04, 0x1c
        /*8a6e*/ 	.short	(.L_41 - .L_40)


	//   ....[0]....
.L_40:
        /*8a70*/ 	.word	0x0002eb20


	//   ....[1]....
        /*8a74*/ 	.word	0x0002eb40


	//----- nvinfo : EIATTR_REQNTID
	.align		4
.L_41:
        /*8a78*/ 	.byte	0x04, 0x10
        /*8a7a*/ 	.short	(.L_43 - .L_42)
.L_42:
        /*8a7c*/ 	.word	0x00000080
        /*8a80*/ 	.word	0x00000001
        /*8a84*/ 	.word	0x00000001
.L_43:


//--------------------- .nv.callgraph             --------------------------
	.section	.nv.callgraph,"",@"SHT_CUDA_CALLGRAPH"
	.align	4
	.sectionentsize	8
	.align		4
        /*0000*/ 	.word	0x00000000
	.align		4
        /*0004*/ 	.word	0xffffffff
	.align		4
        /*0008*/ 	.word	0x00000000
	.align		4
        /*000c*/ 	.word	0xfffffffe
	.align		4
        /*0010*/ 	.word	0x00000000
	.align		4
        /*0014*/ 	.word	0xfffffffd
	.align		4
        /*0018*/ 	.word	0x00000000
	.align		4
        /*001c*/ 	.word	0xfffffffc


//--------------------- .nv.rel.action            --------------------------
	.section	.nv.rel.action,"",@"SHT_CUDA_RELOCINFO"
	.align	8
	.sectionentsize	8
        /*0000*/ 	.byte	0x73, 0x00, 0x00, 0x00, 0x00, 0x00, 0x00, 0x00, 0x00, 0x00, 0x00, 0x11, 0x25, 0x00, 0x05, 0x36


//--------------------- .nv.constant0.matmul_kernel --------------------------
	.section	.nv.constant0.matmul_kernel,"a",@progbits
	.sectionflags	@""
	.align	4
.nv.constant0.matmul_kernel:
	.zero		432


//--------------------- .text.matmul_kernel       --------------------------
	.section	.text.matmul_kernel,"ax",@progbits
	.sectioninfo	@"SHI_REGISTERS=255"
	.align	128
        .global         matmul_kernel
        .type           matmul_kernel,@function
        .size           matmul_kernel,(.L_x_3 - matmul_kernel)
        .other          matmul_kernel,@"STO_CUDA_ENTRY STV_DEFAULT"
matmul_kernel:
.text.matmul_kernel:
[----:B------:R-:W-:Y:S02]  /*0000*/  IMAD.MOV.U32 R1, RZ, RZ, c[0x0][0x28] ;  /* 0x00000a00ff017624 */ /* 0x000fe400078e00ff */
[----:B------:R-:W-:Y:S01]  /*0010*/  IMAD.MOV.U32 R0, RZ, RZ, c[0x0][0x17c] ;  /* 0x00005f00ff007624 */ /* 0x000fe200078e00ff */
[----:B------:R-:W1:Y:S01]  /*0020*/  S2R R5, SR_CTAID.X ;  /* 0x0000000000057919 */ /* 0x000e620000002500 */
[----:B------:R-:W-:Y:S01]  /*0030*/  IMAD.MOV.U32 R38, RZ, RZ, c[0x0][0x180] ;  /* 0x00006000ff267624 */ /* 0x000fe200078e00ff */
[----:B------:R-:W-:Y:S01]  /*0040*/  IADD3 R1, R1, -0x12d8, RZ ;  /* 0xffffed2801017810 */ /* 0x000fe20007ffe0ff */
[----:B------:R-:W-:Y:S01]  /*0050*/  ULDC.64 UR8, c[0x0][0x118] ;  /* 0x0000460000087ab9 */ /* 0x000fe20000000a00 */
[----:B------:R-:W-:Y:S01]  /*0060*/  IADD3 R0, R0, 0x3f, RZ ;  /* 0x0000003f00007810 */ /* 0x000fe20007ffe0ff */
[----:B------:R-:W2:Y:S01]  /*0070*/  S2R R28, SR_TID.X ;  /* 0x00000000001c7919 */ /* 0x000ea20000002100 */
[----:B------:R-:W-:Y:S01]  /*0080*/  MOV R252, c[0x0][0x188] ;  /* 0x0000620000fc7a02 */ /* 0x000fe20000000f00 */
[----:B------:R-:W-:Y:S01]  /*0090*/  IMAD.MOV.U32 R79, RZ, RZ, 0x3f ;  /* 0x0000003fff4f7424 */ /* 0x000fe200078e00ff */
[----:B------:R-:W-:Y:S02]  /*00a0*/  SHF.R.S32.HI R3, RZ, 0x1f, R0 ;  /* 0x0000001fff037819 */ /* 0x000fe40000011400 */
[C---:B------:R-:W-:Y:S01]  /*00b0*/  SHF.L.U32 R107, R252.reuse, 0x5, RZ ;  /* 0x00000005fc6b7819 */ /* 0x040fe200000006ff */
[C---:B------:R-:W-:Y:S01]  /*00c0*/  IMAD R83, R252.reuse, 0x14, RZ ;  /* 0x00000014fc537824 */ /* 0x040fe200078e02ff */
[----:B------:R-:W-:Y:S01]  /*00d0*/  LEA.HI R3, R3, R0, RZ, 0x6 ;  /* 0x0000000003037211 */ /* 0x000fe200078f30ff */
[----:B------:R-:W-:-:S02]  /*00e0*/  IMAD R91, R252, 0x18, RZ ;  /* 0x00000018fc5b7824 */ /* 0x000fc400078e02ff */
[C---:B------:R-:W-:Y:S01]  /*00f0*/  IMAD R99, R252.reuse, 0x1c, RZ ;  /* 0x0000001cfc637824 */ /* 0x040fe200078e02ff */
[----:B------:R-:W-:Y:S01]  /*0100*/  SHF.R.S32.HI R4, RZ, 0x6, R3 ;  /* 0x00000006ff047819 */ /* 0x000fe20000011403 */
[C---:B------:R-:W-:Y:S02]  /*0110*/  IMAD R115, R252.reuse, 0x24, RZ ;  /* 0x00000024fc737824 */ /* 0x040fe400078e02ff */
[C---:B------:R-:W-:Y:S01]  /*0120*/  IMAD R123, R252.reuse, 0x28, RZ ;  /* 0x00000028fc7b7824 */ /* 0x040fe200078e02ff */
[-C--:B------:R-:W-:Y:S01]  /*0130*/  IABS R7, R4.reuse ;  /* 0x0000000400077213 */ /* 0x080fe20000000000 */
[C---:B------:R-:W-:Y:S01]  /*0140*/  IMAD R131, R252.reuse, 0x2c, RZ ;  /* 0x0000002cfc837824 */ /* 0x040fe200078e02ff */
[----:B------:R-:W-:Y:S01]  /*0150*/  IABS R10, R4 ;  /* 0x00000004000a7213 */ /* 0x000fe20000000000 */
[C---:B------:R-:W-:Y:S01]  /*0160*/  IMAD R139, R252.reuse, 0x30, RZ ;  /* 0x00000030fc8b7824 */ /* 0x040fe200078e02ff */
[----:B------:R-:W3:Y:S01]  /*0170*/  I2F.RP R0, R7 ;  /* 0x0000000700007306 */ /* 0x000ee20000209400 */
[----:B-1----:R-:W-:Y:S01]  /*0180*/  IABS R8, R5 ;  /* 0x0000000500087213 */ /* 0x002fe20000000000 */
[----:B------:R-:W-:-:S02]  /*0190*/  IMAD R147, R252, 0x34, RZ ;  /* 0x00000034fc937824 */ /* 0x000fc400078e02ff */
[----:B------:R-:W-:Y:S01]  /*01a0*/  IMAD R155, R252, 0x38, RZ ;  /* 0x00000038fc9b7824 */ /* 0x000fe200078e02ff */
[----:B--2---:R-:W-:Y:S01]  /*01b0*/  LOP3.LUT R40, R28, 0x7f, RZ, 0xc0, !PT ;  /* 0x0000007f1c287812 */ /* 0x004fe200078ec0ff */
[C---:B------:R-:W-:Y:S02]  /*01c0*/  IMAD R163, R252.reuse, 0x3c, RZ ;  /* 0x0000003cfca37824 */ /* 0x040fe400078e02ff */
[C---:B------:R-:W-:Y:S02]  /*01d0*/  IMAD R171, R252.reuse, 0x15, RZ ;  /* 0x00000015fcab7824 */ /* 0x040fe400078e02ff */
[C---:B------:R-:W-:Y:S02]  /*01e0*/  IMAD R179, R252.reuse, 0x19, RZ ;  /* 0x00000019fcb37824 */ /* 0x040fe400078e02ff */
[C---:B------:R-:W-:Y:S02]  /*01f0*/  IMAD R187, R252.reuse, 0x1d, RZ ;  /* 0x0000001dfcbb7824 */ /* 0x040fe400078e02ff */
[C---:B------:R-:W-:Y:S01]  /*0200*/  IMAD R195, R252.reuse, 0x21, RZ ;  /* 0x00000021fcc37824 */ /* 0x040fe200078e02ff */
[----:B---3--:R-:W1:Y:S01]  /*0210*/  MUFU.RCP R0, R0 ;  /* 0x0000000000007308 */ /* 0x008e620000001000 */
[----:B------:R-:W-:-:S02]  /*0220*/  IMAD R203, R252, 0x25, RZ ;  /* 0x00000025fccb7824 */ /* 0x000fc400078e02ff */
[C---:B------:R-:W-:Y:S02]  /*0230*/  IMAD R210, R252.reuse, 0x29, RZ ;  /* 0x00000029fcd27824 */ /* 0x040fe400078e02ff */
[C---:B------:R-:W-:Y:S02]  /*0240*/  IMAD R218, R252.reuse, 0x2d, RZ ;  /* 0x0000002dfcda7824 */ /* 0x040fe400078e02ff */
[C---:B------:R-:W-:Y:S02]  /*0250*/  IMAD R226, R252.reuse, 0x31, RZ ;  /* 0x00000031fce27824 */ /* 0x040fe400078e02ff */
[C---:B------:R-:W-:Y:S02]  /*0260*/  IMAD R234, R252.reuse, 0x35, RZ ;  /* 0x00000035fcea7824 */ /* 0x040fe400078e02ff */
[C---:B------:R-:W-:Y:S02]  /*0270*/  IMAD R242, R252.reuse, 0x39, RZ ;  /* 0x00000039fcf27824 */ /* 0x040fe400078e02ff */
[----:B------:R-:W-:-:S02]  /*0280*/  IMAD R250, R252, 0x3d, RZ ;  /* 0x0000003dfcfa7824 */ /* 0x000fc400078e02ff */
[----:B------:R-:W-:Y:S01]  /*0290*/  IMAD R52, R252, 0x37, RZ ;  /* 0x00000037fc347824 */ /* 0x000fe200078e02ff */
[----:B-1----:R-:W-:Y:S02]  /*02a0*/  IADD3 R2, R0, 0xffffffe, RZ ;  /* 0x0ffffffe00027810 */ /* 0x002fe40007ffe0ff */
[----:B------:R-:W-:Y:S02]  /*02b0*/  IADD3 R0, RZ, -R10, RZ ;  /* 0x8000000aff007210 */ /* 0x000fe40007ffe0ff */
[----:B------:R1:W2:Y:S01]  /*02c0*/  F2I.FTZ.U32.TRUNC.NTZ R3, R2 ;  /* 0x0000000200037305 */ /* 0x0002a2000021f000 */
[----:B------:R-:W-:Y:S01]  /*02d0*/  IADD3 R10, R38, -0x1, RZ ;  /* 0xffffffff260a7810 */ /* 0x000fe20007ffe0ff */
[----:B-1----:R-:W-:Y:S01]  /*02e0*/  IMAD.MOV.U32 R2, RZ, RZ, RZ ;  /* 0x000000ffff027224 */ /* 0x002fe200078e00ff */
[----:B--2---:R-:W-:-:S05]  /*02f0*/  IADD3 R6, RZ, -R3, RZ ;  /* 0x80000003ff067210 */ /* 0x004fca0007ffe0ff */
[----:B------:R-:W-:Y:S02]  /*0300*/  IMAD R9, R6, R7, RZ ;  /* 0x0000000706097224 */ /* 0x000fe400078e02ff */
[----:B------:R-:W-:Y:S02]  /*0310*/  IMAD.MOV.U32 R6, RZ, RZ, R8 ;  /* 0x000000ffff067224 */ /* 0x000fe400078e0008 */
[----:B------:R-:W-:Y:S01]  /*0320*/  IMAD.HI.U32 R3, R3, R9, R2 ;  /* 0x0000000903037227 */ /* 0x000fe200078e0002 */
[----:B------:R-:W-:-:S05]  /*0330*/  IABS R9, c[0x0][0x17c] ;  /* 0x00005f0000097a13 */ /* 0x000fca0000000000 */
[----:B------:R-:W-:-:S04]  /*0340*/  IMAD.HI.U32 R3, R3, R6, RZ ;  /* 0x0000000603037227 */ /* 0x000fc800078e00ff */
[----:B------:R-:W-:-:S05]  /*0350*/  IMAD R0, R3, R0, R6 ;  /* 0x0000000003007224 */ /* 0x000fca00078e0206 */
[----:B------:R-:W-:-:S13]  /*0360*/  ISETP.GT.U32.AND P1, PT, R7, R0, PT ;  /* 0x000000000700720c */ /* 0x000fda0003f24070 */
[----:B------:R-:W-:Y:S01]  /*0370*/  @!P1 IMAD.IADD R0, R0, 0x1, -R7 ;  /* 0x0000000100009824 */ /* 0x000fe200078e0a07 */
[----:B------:R-:W-:Y:S02]  /*0380*/  @!P1 IADD3 R3, R3, 0x1, RZ ;  /* 0x0000000103039810 */ /* 0x000fe40007ffe0ff */
[----:B------:R-:W-:Y:S02]  /*0390*/  ISETP.NE.AND P1, PT, R4, RZ, PT ;  /* 0x000000ff0400720c */ /* 0x000fe40003f25270 */
[----:B------:R-:W-:Y:S02]  /*03a0*/  ISETP.GE.U32.AND P0, PT, R0, R7, PT ;  /* 0x000000070000720c */ /* 0x000fe40003f06070 */
[----:B------:R-:W-:-:S04]  /*03b0*/  LOP3.LUT R0, R5, R4, RZ, 0x3c, !PT ;  /* 0x0000000405007212 */ /* 0x000fc800078e3cff */
[----:B------:R-:W-:Y:S01]  /*03c0*/  ISETP.GE.AND P2, PT, R0, RZ, PT ;  /* 0x000000ff0000720c */ /* 0x000fe20003f46270 */
[----:B------:R-:W-:-:S05]  /*03d0*/  IMAD.MOV.U32 R0, RZ, RZ, c[0x0][0x178] ;  /* 0x00005e00ff007624 */ /* 0x000fca00078e00ff */
[----:B------:R-:W-:Y:S02]  /*03e0*/  IADD3 R0, R0, 0x1ff, RZ ;  /* 0x000001ff00007810 */ /* 0x000fe40007ffe0ff */
[----:B------:R-:W-:-:S04]  /*03f0*/  @P0 IADD3 R3, R3, 0x1, RZ ;  /* 0x0000000103030810 */ /* 0x000fc80007ffe0ff */
[----:B------:R-:W-:Y:S02]  /*0400*/  MOV R12, R3 ;  /* 0x00000003000c7202 */ /* 0x000fe40000000f00 */
[----:B------:R-:W-:-:S03]  /*0410*/  SHF.R.S32.HI R3, RZ, 0x1f, R0 ;  /* 0x0000001fff037819 */ /* 0x000fc60000011400 */
[----:B------:R-:W-:Y:S01]  /*0420*/  @!P2 IMAD.MOV R12, RZ, RZ, -R12 ;  /* 0x000000ffff0ca224 */ /* 0x000fe200078e0a0c */
[----:B------:R-:W-:Y:S02]  /*0430*/  LEA.HI R3, R3, R0, RZ, 0x9 ;  /* 0x0000000003037211 */ /* 0x000fe400078f48ff */
[----:B------:R-:W-:-:S04]  /*0440*/  @!P1 LOP3.LUT R12, RZ, R4, RZ, 0x33, !PT ;  /* 0x00000004ff0c9212 */ /* 0x000fc800078e33ff */
[----:B------:R-:W-:Y:S01]  /*0450*/  LEA.HI.SX32 R3, R3, -R12, 0x17 ;  /* 0x8000000c03037211 */ /* 0x000fe200078fbaff */
[----:B------:R-:W-:-:S03]  /*0460*/  IMAD.MOV R6, RZ, RZ, -R12 ;  /* 0x000000ffff067224 */ /* 0x000fc600078e0a0c */
[----:B------:R-:W-:Y:S01]  /*0470*/  IMNMX R14, R3, 0x1, PT ;  /* 0x00000001030e7817 */ /* 0x000fe20003800200 */
[----:B------:R-:W-:-:S03]  /*0480*/  IMAD R11, R4, R6, R5 ;  /* 0x00000006040b7224 */ /* 0x000fc600078e0205 */
[-C--:B------:R-:W-:Y:S02]  /*0490*/  IABS R7, R14.reuse ;  /* 0x0000000e00077213 */ /* 0x080fe40000000000 */
[----:B------:R-:W-:Y:S02]  /*04a0*/  IABS R4, R11 ;  /* 0x0000000b00047213 */ /* 0x000fe40000000000 */
[----:B------:R-:W1:Y:S01]  /*04b0*/  I2F.RP R0, R7 ;  /* 0x0000000700007306 */ /* 0x000e620000209400 */
[----:B------:R-:W-:-:S07]  /*04c0*/  IABS R6, R14 ;  /* 0x0000000e00067213 */ /* 0x000fce0000000000 */
[----:B-1----:R-:W1:Y:S02]  /*04d0*/  MUFU.RCP R0, R0 ;  /* 0x0000000000007308 */ /* 0x002e640000001000 */
[----:B-1----:R-:W-:Y:S02]  /*04e0*/  IADD3 R2, R0, 0xffffffe, RZ ;  /* 0x0ffffffe00027810 */ /* 0x002fe40007ffe0ff */
[----:B------:R-:W-:-:S04]  /*04f0*/  IADD3 R0, RZ, -R6, RZ ;  /* 0x80000006ff007210 */ /* 0x000fc80007ffe0ff */
[----:B------:R1:W2:Y:S02]  /*0500*/  F2I.FTZ.U32.TRUNC.NTZ R3, R2 ;  /* 0x0000000200037305 */ /* 0x0002a4000021f000 */
[----:B-1----:R-:W-:Y:S01]  /*0510*/  IMAD.MOV.U32 R2, RZ, RZ, RZ ;  /* 0x000000ffff027224 */ /* 0x002fe200078e00ff */
[----:B--2---:R-:W-:-:S05]  /*0520*/  IADD3 R8, RZ, -R3, RZ ;  /* 0x80000003ff087210 */ /* 0x004fca0007ffe0ff */
[----:B------:R-:W-:-:S04]  /*0530*/  IMAD R5, R8, R7, RZ ;  /* 0x0000000708057224 */ /* 0x000fc800078e02ff */
[----:B------:R-:W-:-:S04]  /*0540*/  IMAD.HI.U32 R3, R3, R5, R2 ;  /* 0x0000000503037227 */ /* 0x000fc800078e0002 */
[----:B------:R-:W-:Y:S02]  /*0550*/  IMAD.MOV.U32 R2, RZ, RZ, R9 ;  /* 0x000000ffff027224 */ /* 0x000fe400078e0009 */
[----:B------:R-:W-:Y:S02]  /*0560*/  IMAD.HI.U32 R3, R3, R4, RZ ;  /* 0x0000000403037227 */ /* 0x000fe400078e00ff */
[----:B------:R-:W1:Y:S02]  /*0570*/  I2F.RP R8, R2 ;  /* 0x0000000200087306 */ /* 0x000e640000209400 */
[----:B------:R-:W-:Y:S01]  /*0580*/  IMAD R4, R3, R0, R4 ;  /* 0x0000000003047224 */ /* 0x000fe200078e0204 */
[----:B------:R-:W-:-:S04]  /*0590*/  IABS R0, c[0x0][0x178] ;  /* 0x00005e0000007a13 */ /* 0x000fc80000000000 */
[----:B------:R-:W-:Y:S01]  /*05a0*/  ISETP.GT.U32.AND P1, PT, R7, R4, PT ;  /* 0x000000040700720c */ /* 0x000fe20003f24070 */
[----:B------:R-:W2:Y:S08]  /*05b0*/  I2F.RP R5, R0 ;  /* 0x0000000000057306 */ /* 0x000eb00000209400 */
[----:B-1----:R-:W1:Y:S04]  /*05c0*/  MUFU.RCP R8, R8 ;  /* 0x0000000800087308 */ /* 0x002e680000001000 */
[----:B------:R-:W-:Y:S01]  /*05d0*/  @!P1 IMAD.IADD R4, R4, 0x1, -R7 ;  /* 0x0000000104049824 */ /* 0x000fe200078e0a07 */
[----:B------:R-:W-:-:S02]  /*05e0*/  @!P1 IADD3 R3, R3, 0x1, RZ ;  /* 0x0000000103039810 */ /* 0x000fc40007ffe0ff */
[----:B------:R-:W-:Y:S01]  /*05f0*/  ISETP.NE.AND P1, PT, R14, RZ, PT ;  /* 0x000000ff0e00720c */ /* 0x000fe20003f25270 */
[----:B--2---:R-:W2:Y:S01]  /*0600*/  MUFU.RCP R5, R5 ;  /* 0x0000000500057308 */ /* 0x004ea20000001000 */
[----:B------:R-:W-:Y:S02]  /*0610*/  ISETP.GE.U32.AND P0, PT, R4, R7, PT ;  /* 0x000000070400720c */ /* 0x000fe40003f06070 */
[----:B------:R-:W-:-:S04]  /*0620*/  LOP3.LUT R4, R11, R14, RZ, 0x3c, !PT ;  /* 0x0000000e0b047212 */ /* 0x000fc800078e3cff */
[----:B------:R-:W-:Y:S02]  /*0630*/  ISETP.GE.AND P2, PT, R4, RZ, PT ;  /* 0x000000ff0400720c */ /* 0x000fe40003f46270 */
[----:B-1----:R-:W-:-:S04]  /*0640*/  IADD3 R6, R8, 0xffffffe, RZ ;  /* 0x0ffffffe08067810 */ /* 0x002fc80007ffe0ff */
[----:B------:R-:W1:Y:S01]  /*0650*/  F2I.FTZ.U32.TRUNC.NTZ R7, R6 ;  /* 0x0000000600077305 */ /* 0x000e62000021f000 */
[----:B------:R-:W-:Y:S02]  /*0660*/  @P0 IADD3 R3, R3, 0x1, RZ ;  /* 0x0000000103030810 */ /* 0x000fe40007ffe0ff */
[----:B--2---:R-:W-:Y:S02]  /*0670*/  IADD3 R4, R5, 0xffffffe, RZ ;  /* 0x0ffffffe05047810 */ /* 0x004fe40007ffe0ff */
[----:B------:R-:W-:Y:S01]  /*0680*/  ISETP.GE.U32.AND P0, PT, R10, 0x7fffffc0, PT ;  /* 0x7fffffc00a00780c */ /* 0x000fe20003f06070 */
[----:B------:R-:W-:Y:S01]  /*0690*/  IMAD.MOV.U32 R13, RZ, RZ, R3 ;  /* 0x000000ffff0d7224 */ /* 0x000fe200078e0003 */
[----:B------:R-:W-:Y:S01]  /*06a0*/  SHF.R.U32.HI R3, RZ, 0x6, R28 ;  /* 0x00000006ff037819 */ /* 0x000fe2000001161c */
[----:B------:R-:W2:Y:S03]  /*06b0*/  F2I.FTZ.U32.TRUNC.NTZ R5, R4 ;  /* 0x0000000400057305 */ /* 0x000ea6000021f000 */
[----:B------:R-:W-:-:S02]  /*06c0*/  @!P2 IADD3 R13, -R13, RZ, RZ ;  /* 0x000000ff0d0da210 */ /* 0x000fc40007ffe1ff */
[----:B------:R-:W-:Y:S02]  /*06d0*/  @!P1 LOP3.LUT R13, RZ, R14, RZ, 0x33, !PT ;  /* 0x0000000eff0d9212 */ /* 0x000fe400078e33ff */
[----:B------:R-:W-:Y:S01]  /*06e0*/  SGXT.U32 R3, R3, 0x1 ;  /* 0x000000010303781a */ /* 0x000fe20000000000 */
[----:B-1----:R-:W-:Y:S02]  /*06f0*/  IMAD.MOV R6, RZ, RZ, -R7 ;  /* 0x000000ffff067224 */ /* 0x002fe400078e0a07 */
[----:B------:R-:W-:-:S05]  /*0700*/  IMAD.SHL.U32 R15, R13, 0x40, RZ ;  /* 0x000000400d0f7824 */ /* 0x000fca00078e00ff */
[----:B------:R-:W-:Y:S01]  /*0710*/  LOP3.LUT R8, R15, R3, RZ, 0xfc, !PT ;  /* 0x000000030f087212 */ /* 0x000fe200078efcff */
[----:B------:R1:W-:Y:S01]  /*0720*/  STL [R1+0x3ec], R15 ;  /* 0x0003ec0f01007387 */ /* 0x0003e20000100800 */
[----:B------:R-:W-:Y:S01]  /*0730*/  MOV R3, R6 ;  /* 0x0000000600037202 */ /* 0x000fe20000000f00 */
[----:B------:R-:W-:Y:S01]  /*0740*/  IMAD.MOV.U32 R6, RZ, RZ, RZ ;  /* 0x000000ffff067224 */ /* 0x000fe200078e00ff */
[C---:B------:R-:W-:Y:S02]  /*0750*/  LOP3.LUT R16, R8.reuse, 0x3e, RZ, 0xfc, !PT ;  /* 0x0000003e08107812 */ /* 0x040fe400078efcff */
[----:B------:R-:W-:Y:S01]  /*0760*/  IABS R9, R8 ;  /* 0x0000000800097213 */ /* 0x000fe20000000000 */
[----:B------:R-:W-:Y:S01]  /*0770*/  IMAD R3, R3, R2, RZ ;  /* 0x0000000203037224 */ /* 0x000fe200078e02ff */
[----:B------:R-:W-:Y:S02]  /*0780*/  IABS R81, R16 ;  /* 0x0000001000517213 */ /* 0x000fe40000000000 */
[----:B------:R-:W-:Y:S01]  /*0790*/  LOP3.LUT R17, R8, 0x2, RZ, 0xfc, !PT ;  /* 0x0000000208117812 */ /* 0x000fe200078efcff */
[----:B------:R-:W-:Y:S01]  /*07a0*/  IMAD.HI.U32 R6, R7, R3, R6 ;  /* 0x0000000307067227 */ /* 0x000fe200078e0006 */
[----:B--2---:R-:W-:-:S02]  /*07b0*/  IADD3 R7, RZ, -R5, RZ ;  /* 0x80000005ff077210 */ /* 0x004fc40007ffe0ff */
[----:B------:R-:W-:Y:S02]  /*07c0*/  LOP3.LUT R18, R8, 0x6, RZ, 0xfc, !PT ;  /* 0x0000000608127812 */ /* 0x000fe400078efcff */
[----:B------:R-:W-:Y:S01]  /*07d0*/  ISETP.GE.AND P4, PT, R16, RZ, PT ;  /* 0x000000ff1000720c */ /* 0x000fe20003f86270 */
[----:B------:R-:W-:Y:S01]  /*07e0*/  IMAD.HI.U32 R3, R6, R81, RZ ;  /* 0x0000005106037227 */ /* 0x000fe200078e00ff */
[----:B-1----:R-:W-:Y:S02]  /*07f0*/  IABS R15, R18 ;  /* 0x00000012000f7213 */ /* 0x002fe40000000000 */
[----:B------:R-:W-:Y:S01]  /*0800*/  LOP3.LUT R16, R8, 0xa, RZ, 0xfc, !PT ;  /* 0x0000000a08107812 */ /* 0x000fe200078efcff */
[----:B------:R-:W-:Y:S01]  /*0810*/  IMAD.MOV R4, RZ, RZ, -R3 ;  /* 0x000000ffff047224 */ /* 0x000fe200078e0a03 */
[----:B------:R-:W-:Y:S01]  /*0820*/  ISETP.GE.AND P6, PT, R17, RZ, PT ;  /* 0x000000ff1100720c */ /* 0x000fe20003fc6270 */
[----:B------:R-:W-:Y:S01]  /*0830*/  IMAD.HI.U32 R3, R6, R9, RZ ;  /* 0x0000000906037227 */ /* 0x000fe200078e00ff */
[----:B------:R-:W-:-:S02]  /*0840*/  LOP3.LUT R20, R8, 0xe, RZ, 0xfc, !PT ;  /* 0x0000000e08147812 */ /* 0x000fc400078efcff */
[----:B------:R-:W-:Y:S01]  /*0850*/  LOP3.LUT R22, R8, 0x10, RZ, 0xfc, !PT ;  /* 0x0000001008167812 */ /* 0x000fe200078efcff */
[----:B------:R-:W-:Y:S01]  /*0860*/  IMAD R81, R2, R4, R81 ;  /* 0x0000000402517224 */ /* 0x000fe200078e0251 */
[----:B------:R-:W-:Y:S01]  /*0870*/  IABS R19, R20 ;  /* 0x0000001400137213 */ /* 0x000fe20000000000 */
[----:B------:R-:W-:Y:S01]  /*0880*/  IMAD R7, R7, R0, RZ ;  /* 0x0000000007077224 */ /* 0x000fe200078e02ff */
[----:B------:R-:W-:Y:S01]  /*0890*/  LOP3.LUT R24, R8, 0x2e, RZ, 0xfc, !PT ;  /* 0x0000002e08187812 */ /* 0x000fe200078efcff */
[----:B------:R-:W-:Y:S01]  /*08a0*/  IMAD.MOV.U32 R4, RZ, RZ, RZ ;  /* 0x000000ffff047224 */ /* 0x000fe200078e00ff */
[----:B------:R-:W-:Y:S01]  /*08b0*/  ISETP.GT.U32.AND P2, PT, R2, R81, PT ;  /* 0x000000510200720c */ /* 0x000fe20003f44070 */
[----:B------:R-:W-:Y:S01]  /*08c0*/  IMAD.MOV R10, RZ, RZ, -R3 ;  /* 0x000000ffff0a7224 */ /* 0x000fe200078e0a03 */
[----:B------:R-:W-:Y:S01]  /*08d0*/  IADD3 R3, -R13, RZ, RZ ;  /* 0x000000ff0d037210 */ /* 0x000fe20007ffe1ff */
[----:B------:R-:W-:Y:S01]  /*08e0*/  IMAD.HI.U32 R4, R5, R7, R4 ;  /* 0x0000000705047227 */ /* 0x000fe200078e0004 */
[----:B------:R-:W-:-:S02]  /*08f0*/  IABS R7, R17 ;  /* 0x0000001100077213 */ /* 0x000fc40000000000 */
[----:B------:R-:W-:Y:S01]  /*0900*/  IABS R17, R16 ;  /* 0x0000001000117213 */ /* 0x000fe20000000000 */
[----:B------:R-:W-:Y:S01]  /*0910*/  IMAD R5, R2, R10, R9 ;  /* 0x0000000a02057224 */ /* 0x000fe200078e0209 */
[----:B------:R-:W-:Y:S01]  /*0920*/  IABS R51, R24 ;  /* 0x0000001800337213 */ /* 0x000fe20000000000 */
[----:B------:R-:W-:Y:S01]  /*0930*/  IMAD R3, R14, R3, R11 ;  /* 0x000000030e037224 */ /* 0x000fe200078e020b */
[----:B------:R-:W-:Y:S01]  /*0940*/  LOP3.LUT R14, R8, 0x4, RZ, 0xfc, !PT ;  /* 0x00000004080e7812 */ /* 0x000fe200078efcff */
[----:B------:R-:W-:Y:S01]  /*0950*/  IMAD.MOV.U32 R11, RZ, RZ, R7 ;  /* 0x000000ffff0b7224 */ /* 0x000fe200078e0007 */
[----:B------:R-:W-:Y:S01]  /*0960*/  ISETP.GT.U32.AND P1, PT, R2, R5, PT ;  /* 0x000000050200720c */ /* 0x000fe20003f24070 */
[C---:B------:R-:W-:Y:S01]  /*0970*/  IMAD.HI.U32 R10, R6.reuse, R15, RZ ;  /* 0x0000000f060a7227 */ /* 0x040fe200078e00ff */
[----:B------:R-:W-:Y:S02]  /*0980*/  @!P2 IADD3 R81, R81, -R2, RZ ;  /* 0x800000025151a210 */ /* 0x000fe40007ffe0ff */
[----:B------:R-:W-:Y:S01]  /*0990*/  IABS R13, R14 ;  /* 0x0000000e000d7213 */ /* 0x000fe20000000000 */
[----:B------:R-:W-:Y:S01]  /*09a0*/  IMAD.HI.U32 R7, R6, R11, RZ ;  /* 0x0000000b06077227 */ /* 0x000fe200078e00ff */
[----:B------:R-:W-:-:S02]  /*09b0*/  ISETP.GT.U32.AND P2, PT, R2, R81, PT ;  /* 0x000000510200720c */ /* 0x000fc40003f44070 */
[----:B------:R-:W-:Y:S01]  /*09c0*/  IADD3 R10, -R10, RZ, RZ ;  /* 0x000000ff0a0a7210 */ /* 0x000fe20007ffe1ff */
[----:B------:R-:W-:Y:S01]  /*09d0*/  IMAD.MOV R7, RZ, RZ, -R7 ;  /* 0x000000ffff077224 */ /* 0x000fe200078e0a07 */
[----:B------:R-:W-:Y:S01]  /*09e0*/  ISETP.GE.AND P5, PT, R14, RZ, PT ;  /* 0x000000ff0e00720c */ /* 0x000fe20003fa6270 */
[----:B------:R-:W-:Y:S01]  /*09f0*/  IMAD.HI.U32 R9, R6, R13, RZ ;  /* 0x0000000d06097227 */ /* 0x000fe200078e00ff */
[----:B------:R-:W-:Y:S02]  /*0a00*/  LOP3.LUT R14, R8, 0x8, RZ, 0xfc, !PT ;  /* 0x00000008080e7812 */ /* 0x000fe400078efcff */
[----:B------:R-:W-:Y:S01]  /*0a10*/  @!P1 IADD3 R5, R5, -R2, RZ ;  /* 0x8000000205059210 */ /* 0x000fe20007ffe0ff */
[----:B------:R-:W-:Y:S01]  /*0a20*/  IMAD R7, R2, R7, R11 ;  /* 0x0000000702077224 */ /* 0x000fe200078e020b */
[----:B------:R-:W-:Y:S01]  /*0a30*/  LOP3.LUT R26, R8, 0x30, RZ, 0xfc, !PT ;  /* 0x00000030081a7812 */ /* 0x000fe200078efcff */
[----:B------:R-:W-:Y:S01]  /*0a40*/  IMAD.MOV R9, RZ, RZ, -R9 ;  /* 0x000000ffff097224 */ /* 0x000fe200078e0a09 */
[C---:B------:R-:W-:Y:S01]  /*0a50*/  ISETP.GT.U32.AND P3, PT, R2.reuse, R5, PT ;  /* 0x000000050200720c */ /* 0x040fe20003f64070 */
[----:B------:R-:W-:Y:S01]  /*0a60*/  @!P2 IMAD.IADD R81, R81, 0x1, -R2 ;  /* 0x000000015151a824 */ /* 0x000fe200078e0a02 */
[C---:B------:R-:W-:Y:S01]  /*0a70*/  ISETP.GT.U32.AND P1, PT, R2.reuse, R7, PT ;  /* 0x000000070200720c */ /* 0x040fe20003f24070 */
[----:B------:R-:W-:Y:S01]  /*0a80*/  IMAD R9, R2, R9, R13 ;  /* 0x0000000902097224 */ /* 0x000fe200078e020d */
[----:B------:R-:W-:Y:S01]  /*0a90*/  IABS R13, R14 ;  /* 0x0000000e000d7213 */ /* 0x000fe20000000000 */
[----:B------:R-:W-:Y:S01]  /*0aa0*/  @!P4 IMAD.MOV R81, RZ, RZ, -R81 ;  /* 0x000000ffff51c224 */ /* 0x000fe200078e0a51 */
[----:B------:R-:W-:Y:S01]  /*0ab0*/  ISETP.GE.AND P2, PT, R18, RZ, PT ;  /* 0x000000ff1200720c */ /* 0x000fe20003f46270 */
[C---:B------:R-:W-:Y:S01]  /*0ac0*/  IMAD R11, R2.reuse, R10, R15 ;  /* 0x0000000a020b7224 */ /* 0x040fe200078e020f */
[----:B------:R-:W-:Y:S01]  /*0ad0*/  ISETP.GT.U32.AND P4, PT, R2, R9, PT ;  /* 0x000000090200720c */ /* 0x000fe20003f84070 */
[----:B------:R-:W-:Y:S01]  /*0ae0*/  IMAD.IADD R3, R12, 0x1, R3 ;  /* 0x000000010c037824 */ /* 0x000fe200078e0203 */
[----:B------:R-:W-:Y:S01]  /*0af0*/  LOP3.LUT R18, R8, 0xc, RZ, 0xfc, !PT ;  /* 0x0000000c08127812 */ /* 0x000fe200078efcff */
[----:B------:R-:W-:Y:S01]  /*0b00*/  IMAD.HI.U32 R10, R6, R13, RZ ;  /* 0x0000000d060a7227 */ /* 0x000fe200078e00ff */
[----:B------:R-:W-:-:S02]  /*0b10*/  IABS R59, R26 ;  /* 0x0000001a003b7213 */ /* 0x000fc40000000000 */
[----:B------:R-:W-:Y:S01]  /*0b20*/  IABS R15, R18 ;  /* 0x00000012000f7213 */ /* 0x000fe20000000000 */
[----:B------:R-:W-:Y:S01]  /*0b30*/  @!P3 IMAD.IADD R5, R5, 0x1, -R2 ;  /* 0x000000010505b824 */ /* 0x000fe200078e0a02 */
[----:B------:R-:W-:Y:S01]  /*0b40*/  ISETP.GE.AND P3, PT, R8, RZ, PT ;  /* 0x000000ff0800720c */ /* 0x000fe20003f66270 */
[----:B------:R-:W-:Y:S01]  /*0b50*/  IMAD.MOV R10, RZ, RZ, -R10 ;  /* 0x000000ffff0a7224 */ /* 0x000fe200078e0a0a */
[----:B------:R-:W-:Y:S01]  /*0b60*/  @!P1 IADD3 R7, R7, -R2, RZ ;  /* 0x8000000207079210 */ /* 0x000fe20007ffe0ff */
[----:B------:R-:W-:Y:S02]  /*0b70*/  IMAD.MOV.U32 R30, RZ, RZ, R5 ;  /* 0x000000ffff1e7224 */ /* 0x000fe400078e0005 */
[----:B------:R-:W-:Y:S01]  /*0b80*/  @!P4 IMAD.IADD R9, R9, 0x1, -R2 ;  /* 0x000000010909c824 */ /* 0x000fe200078e0a02 */
[----:B------:R-:W-:Y:S01]  /*0b90*/  ISETP.GT.U32.AND P1, PT, R2, R7, PT ;  /* 0x000000070200720c */ /* 0x000fe20003f24070 */
[----:B------:R-:W-:-:S03]  /*0ba0*/  IMAD.HI.U32 R5, R6, R17, RZ ;  /* 0x0000001106057227 */ /* 0x000fc600078e00ff */
[----:B------:R-:W-:Y:S01]  /*0bb0*/  ISETP.GT.U32.AND P4, PT, R2, R9, PT ;  /* 0x000000090200720c */ /* 0x000fe20003f84070 */
[----:B------:R-:W-:Y:S02]  /*0bc0*/  IMAD.MOV R12, RZ, RZ, -R5 ;  /* 0x000000ffff0c7224 */ /* 0x000fe400078e0a05 */
[----:B------:R-:W-:Y:S01]  /*0bd0*/  @!P3 IADD3 R30, -R30, RZ, RZ ;  /* 0x000000ff1e1eb210 */ /* 0x000fe20007ffe1ff */
[C---:B------:R-:W-:Y:S01]  /*0be0*/  IMAD R5, R2.reuse, R10, R13 ;  /* 0x0000000a02057224 */ /* 0x040fe200078e020d */
[C---:B------:R-:W-:Y:S01]  /*0bf0*/  ISETP.GT.U32.AND P3, PT, R2.reuse, R11, PT ;  /* 0x0000000b0200720c */ /* 0x040fe20003f64070 */
[----:B------:R-:W-:Y:S02]  /*0c00*/  IMAD R17, R2, R12, R17 ;  /* 0x0000000c02117224 */ /* 0x000fe400078e0211 */
[----:B------:R-:W-:Y:S01]  /*0c10*/  IMAD.HI.U32 R10, R6, R15, RZ ;  /* 0x0000000f060a7227 */ /* 0x000fe200078e00ff */
[----:B------:R-:W-:Y:S02]  /*0c20*/  @!P1 IADD3 R7, R7, -R2, RZ ;  /* 0x8000000207079210 */ /* 0x000fe40007ffe0ff */
[----:B------:R-:W-:Y:S01]  /*0c30*/  ISETP.GE.AND P1, PT, R14, RZ, PT ;  /* 0x000000ff0e00720c */ /* 0x000fe20003f26270 */
[----:B------:R-:W-:Y:S01]  /*0c40*/  IMAD.HI.U32 R12, R6, R19, RZ ;  /* 0x00000013060c7227 */ /* 0x000fe200078e00ff */
[----:B------:R-:W-:-:S02]  /*0c50*/  MOV R29, R7 ;  /* 0x00000007001d7202 */ /* 0x000fc40000000f00 */
[----:B------:R-:W-:Y:S01]  /*0c60*/  IABS R14, R22 ;  /* 0x00000016000e7213 */ /* 0x000fe20000000000 */
[--C-:B------:R-:W-:Y:S01]  /*0c70*/  @!P4 IMAD.IADD R9, R9, 0x1, -R2.reuse ;  /* 0x000000010909c824 */ /* 0x100fe200078e0a02 */
[----:B------:R-:W-:Y:S01]  /*0c80*/  @!P6 IADD3 R29, -R29, RZ, RZ ;  /* 0x000000ff1d1de210 */ /* 0x000fe20007ffe1ff */
[----:B------:R-:W-:Y:S01]  /*0c90*/  @!P3 IMAD.IADD R11, R11, 0x1, -R2 ;  /* 0x000000010b0bb824 */ /* 0x000fe200078e0a02 */
[C---:B------:R-:W-:Y:S01]  /*0ca0*/  ISETP.GT.U32.AND P6, PT, R2.reuse, R17, PT ;  /* 0x000000110200720c */ /* 0x040fe20003fc4070 */
[----:B------:R-:W-:Y:S01]  /*0cb0*/  IMAD.MOV R10, RZ, RZ, -R10 ;  /* 0x000000ffff0a7224 */ /* 0x000fe200078e0a0a */
[C---:B------:R-:W-:Y:S01]  /*0cc0*/  ISETP.GT.U32.AND P4, PT, R2.reuse, R5, PT ;  /* 0x000000050200720c */ /* 0x040fe20003f84070 */
[----:B------:R-:W-:Y:S01]  /*0cd0*/  IMAD.MOV R12, RZ, RZ, -R12 ;  /* 0x000000ffff0c7224 */ /* 0x000fe200078e0a0c */
[C---:B------:R-:W-:Y:S01]  /*0ce0*/  ISETP.GT.U32.AND P3, PT, R2.reuse, R11, PT ;  /* 0x0000000b0200720c */ /* 0x040fe20003f64070 */
[----:B------:R-:W-:Y:S02]  /*0cf0*/  IMAD R7, R2, R10, R15 ;  /* 0x0000000a02077224 */ /* 0x000fe400078e020f */
[----:B------:R-:W-:Y:S01]  /*0d00*/  IMAD.MOV.U32 R15, RZ, RZ, R14 ;  /* 0x000000ffff0f7224 */ /* 0x000fe200078e000e */
[----:B------:R-:W-:Y:S01]  /*0d10*/  LOP3.LUT R14, R8, 0x14, RZ, 0xfc, !PT ;  /* 0x00000014080e7812 */ /* 0x000fe200078efcff */
[----:B------:R-:W-:-:S02]  /*0d20*/  IMAD.MOV.U32 R13, RZ, RZ, R9 ;  /* 0x000000ffff0d7224 */ /* 0x000fc400078e0009 */
[----:B------:R-:W-:Y:S01]  /*0d30*/  IMAD R9, R2, R12, R19 ;  /* 0x0000000c02097224 */ /* 0x000fe200078e0213 */
[----:B------:R-:W-:Y:S01]  /*0d40*/  LOP3.LUT R12, R8, 0x12, RZ, 0xfc, !PT ;  /* 0x00000012080c7812 */ /* 0x000fe200078efcff */
[----:B------:R-:W-:Y:S01]  /*0d50*/  IMAD.HI.U32 R10, R6, R15, RZ ;  /* 0x0000000f060a7227 */ /* 0x000fe200078e00ff */
[-C--:B------:R-:W-:Y:S02]  /*0d60*/  @!P6 IADD3 R17, R17, -R2.reuse, RZ ;  /* 0x800000021111e210 */ /* 0x080fe40007ffe0ff */
[----:B------:R-:W-:Y:S01]  /*0d70*/  @!P4 IADD3 R5, R5, -R2, RZ ;  /* 0x800000020505c210 */ /* 0x000fe20007ffe0ff */
[----:B------:R-:W-:Y:S01]  /*0d80*/  @!P3 IMAD.IADD R11, R11, 0x1, -R2 ;  /* 0x000000010b0bb824 */ /* 0x000fe200078e0a02 */
[C---:B------:R-:W-:Y:S01]  /*0d90*/  ISETP.GT.U32.AND P6, PT, R2.reuse, R17, PT ;  /* 0x000000110200720c */ /* 0x040fe20003fc4070 */
[----:B------:R-:W-:Y:S01]  /*0da0*/  @!P5 IMAD.MOV R13, RZ, RZ, -R13 ;  /* 0x000000ffff0dd224 */ /* 0x000fe200078e0a0d */
[C---:B------:R-:W-:Y:S01]  /*0db0*/  ISETP.GT.U32.AND P4, PT, R2.reuse, R5, PT ;  /* 0x000000050200720c */ /* 0x040fe20003f84070 */
[----:B------:R-:W-:Y:S01]  /*0dc0*/  IMAD.MOV.U32 R27, RZ, RZ, R11 ;  /* 0x000000ffff1b7224 */ /* 0x000fe200078e000b */
[----:B------:R-:W-:-:S02]  /*0dd0*/  ISETP.GT.U32.AND P3, PT, R2, R7, PT ;  /* 0x000000070200720c */ /* 0x000fc40003f64070 */
[----:B------:R-:W-:Y:S01]  /*0de0*/  IADD3 R10, -R10, RZ, RZ ;  /* 0x000000ff0a0a7210 */ /* 0x000fe20007ffe1ff */
[----:B------:R-:W-:Y:S01]  /*0df0*/  @!P2 IMAD.MOV R27, RZ, RZ, -R27 ;  /* 0x000000ffff1ba224 */ /* 0x000fe200078e0a1b */
[C---:B------:R-:W-:Y:S02]  /*0e00*/  ISETP.GT.U32.AND P2, PT, R2.reuse, R9, PT ;  /* 0x000000090200720c */ /* 0x040fe40003f44070 */
[----:B------:R-:W-:Y:S01]  /*0e10*/  IABS R19, R12 ;  /* 0x0000000c00137213 */ /* 0x000fe20000000000 */
[C---:B------:R-:W-:Y:S01]  /*0e20*/  IMAD R11, R2.reuse, R10, R15 ;  /* 0x0000000a020b7224 */ /* 0x040fe200078e020f */
[----:B------:R-:W-:Y:S02]  /*0e30*/  IABS R21, R14 ;  /* 0x0000000e00157213 */ /* 0x000fe40000000000 */
[----:B------:R-:W-:Y:S01]  /*0e40*/  @!P6 IADD3 R17, R17, -R2, RZ ;  /* 0x800000021111e210 */ /* 0x000fe20007ffe0ff */
[--C-:B------:R-:W-:Y:S01]  /*0e50*/  @!P4 IMAD.IADD R5, R5, 0x1, -R2.reuse ;  /* 0x000000010505c824 */ /* 0x100fe200078e0a02 */
[----:B------:R-:W-:Y:S01]  /*0e60*/  ISETP.GT.U32.AND P6, PT, R2, R11, PT ;  /* 0x0000000b0200720c */ /* 0x000fe20003fc4070 */
[--C-:B------:R-:W-:Y:S01]  /*0e70*/  @!P3 IMAD.IADD R7, R7, 0x1, -R2.reuse ;  /* 0x000000010707b824 */ /* 0x100fe200078e0a02 */
[----:B------:R-:W-:Y:S01]  /*0e80*/  ISETP.GE.AND P5, PT, R16, RZ, PT ;  /* 0x000000ff1000720c */ /* 0x000fe20003fa6270 */
[----:B------:R-:W-:Y:S01]  /*0e90*/  IMAD.MOV.U32 R15, RZ, RZ, R5 ;  /* 0x000000ffff0f7224 */ /* 0x000fe200078e0005 */
[----:B------:R-:W-:Y:S01]  /*0ea0*/  ISETP.GE.AND P4, PT, R18, RZ, PT ;  /* 0x000000ff1200720c */ /* 0x000fe20003f86270 */
[----:B------:R-:W-:Y:S01]  /*0eb0*/  @!P2 IMAD.IADD R9, R9, 0x1, -R2 ;  /* 0x000000010909a824 */ /* 0x000fe200078e0a02 */
[----:B------:R-:W-:Y:S01]  /*0ec0*/  ISETP.GT.U32.AND P3, PT, R2, R7, PT ;  /* 0x000000070200720c */ /* 0x000fe20003f64070 */
[----:B------:R-:W-:Y:S01]  /*0ed0*/  IMAD.HI.U32 R5, R6, R19, RZ ;  /* 0x0000001306057227 */ /* 0x000fe200078e00ff */
[----:B------:R-:W-:-:S02]  /*0ee0*/  @!P1 IADD3 R15, -R15, RZ, RZ ;  /* 0x000000ff0f0f9210 */ /* 0x000fc40007ffe1ff */
[----:B------:R-:W-:Y:S01]  /*0ef0*/  ISETP.GT.U32.AND P2, PT, R2, R9, PT ;  /* 0x000000090200720c */ /* 0x000fe20003f44070 */
[----:B------:R-:W-:Y:S01]  /*0f00*/  IMAD.MOV R5, RZ, RZ, -R5 ;  /* 0x000000ffff057224 */ /* 0x000fe200078e0a05 */
[----:B------:R-:W-:Y:S01]  /*0f10*/  ISETP.GE.AND P1, PT, R20, RZ, PT ;  /* 0x000000ff1400720c */ /* 0x000fe20003f26270 */
[----:B------:R-:W-:Y:S01]  /*0f20*/  @!P6 IMAD.IADD R11, R11, 0x1, -R2 ;  /* 0x000000010b0be824 */ /* 0x000fe200078e0a02 */
[----:B------:R-:W-:Y:S01]  /*0f30*/  LOP3.LUT R16, R8, 0x1c, RZ, 0xfc, !PT ;  /* 0x0000001c08107812 */ /* 0x000fe200078efcff */
[----:B------:R-:W-:Y:S01]  /*0f40*/  IMAD R5, R2, R5, R19 ;  /* 0x0000000502057224 */ /* 0x000fe200078e0213 */
[----:B------:R-:W-:Y:S01]  /*0f50*/  LOP3.LUT R18, R8, 0x20, RZ, 0xfc, !PT ;  /* 0x0000002008127812 */ /* 0x000fe200078efcff */
[----:B------:R-:W-:Y:S01]  /*0f60*/  IMAD.HI.U32 R10, R6, R21, RZ ;  /* 0x00000015060a7227 */ /* 0x000fe200078e00ff */
[----:B------:R-:W-:Y:S02]  /*0f70*/  ISETP.GT.U32.AND P6, PT, R2, R11, PT ;  /* 0x0000000b0200720c */ /* 0x000fe40003fc4070 */
[-C--:B------:R-:W-:Y:S01]  /*0f80*/  @!P3 IADD3 R7, R7, -R2.reuse, RZ ;  /* 0x800000020707b210 */ /* 0x080fe20007ffe0ff */
[----:B------:R-:W-:Y:S01]  /*0f90*/  IMAD.MOV R10, RZ, RZ, -R10 ;  /* 0x000000ffff0a7224 */ /* 0x000fe200078e0a0a */
[----:B------:R-:W-:Y:S01]  /*0fa0*/  ISETP.GE.AND P3, PT, R12, RZ, PT ;  /* 0x000000ff0c00720c */ /* 0x000fe20003f66270 */
[----:B------:R-:W-:Y:S01]  /*0fb0*/  @!P5 IMAD.MOV R17, RZ, RZ, -R17 ;  /* 0x000000ffff11d224 */ /* 0x000fe200078e0a11 */
[----:B------:R-:W-:Y:S01]  /*0fc0*/  @!P2 IADD3 R9, R9, -R2, RZ ;  /* 0x800000020909a210 */ /* 0x000fe20007ffe0ff */
[----:B------:R-:W-:Y:S01]  /*0fd0*/  IMAD.MOV.U32 R19, RZ, RZ, R7 ;  /* 0x000000ffff137224 */ /* 0x000fe200078e0007 */
[C---:B------:R-:W-:Y:S01]  /*0fe0*/  ISETP.GT.U32.AND P2, PT, R2.reuse, R5, PT ;  /* 0x000000050200720c */ /* 0x040fe20003f44070 */
[----:B------:R-:W-:Y:S01]  /*0ff0*/  IMAD R7, R2, R10, R21 ;  /* 0x0000000a02077224 */ /* 0x000fe200078e0215 */
[----:B------:R-:W-:Y:S01]  /*1000*/  LOP3.LUT R12, R8, 0x16, RZ, 0xfc, !PT ;  /* 0x00000016080c7812 */ /* 0x000fe200078efcff */
[----:B------:R-:W-:Y:S01]  /*1010*/  IMAD.MOV.U32 R23, RZ, RZ, R9 ;  /* 0x000000ffff177224 */ /* 0x000fe200078e0009 */
[----:B------:R-:W-:Y:S01]  /*1020*/  ISETP.GE.AND P5, PT, R22, RZ, PT ;  /* 0x000000ff1600720c */ /* 0x000fe20003fa6270 */
[----:B------:R-:W-:Y:S01]  /*1030*/  @!P6 IMAD.IADD R11, R11, 0x1, -R2 ;  /* 0x000000010b0be824 */ /* 0x000fe200078e0a02 */
[----:B------:R-:W-:Y:S01]  /*1040*/  ISETP.GT.U32.AND P6, PT, R2, R7, PT ;  /* 0x000000070200720c */ /* 0x000fe20003fc4070 */
[----:B------:R-:W-:Y:S01]  /*1050*/  @!P1 IMAD.MOV R23, RZ, RZ, -R23 ;  /* 0x000000ffff179224 */ /* 0x000fe200078e0a17 */
[----:B------:R-:W-:Y:S01]  /*1060*/  IABS R25, R12 ;  /* 0x0000000c00197213 */ /* 0x000fe20000000000 */
[----:B------:R-:W-:Y:S01]  /*1070*/  IMAD.MOV.U32 R21, RZ, RZ, R11 ;  /* 0x000000ffff157224 */ /* 0x000fe200078e000b */
[----:B------:R-:W-:-:S02]  /*1080*/  LOP3.LUT R10, R8, 0x18, RZ, 0xfc, !PT ;  /* 0x00000018080a7812 */ /* 0x000fc400078efcff */
[----:B------:R-:W-:Y:S01]  /*1090*/  ISETP.GE.AND P1, PT, R12, RZ, PT ;  /* 0x000000ff0c00720c */ /* 0x000fe20003f26270 */
[----:B------:R-:W-:Y:S01]  /*10a0*/  IMAD.HI.U32 R9, R6, R25, RZ ;  /* 0x0000001906097227 */ /* 0x000fe200078e00ff */
[----:B------:R-:W-:Y:S02]  /*10b0*/  @!P2 IADD3 R5, R5, -R2, RZ ;  /* 0x800000020505a210 */ /* 0x000fe40007ffe0ff */
[----:B------:R-:W-:Y:S01]  /*10c0*/  IABS R33, R10 ;  /* 0x0000000a00217213 */ /* 0x000fe20000000000 */
[----:B------:R-:W-:Y:S01]  /*10d0*/  IMAD.MOV R9, RZ, RZ, -R9 ;  /* 0x000000ffff097224 */ /* 0x000fe200078e0a09 */
[C---:B------:R-:W-:Y:S01]  /*10e0*/  ISETP.GT.U32.AND P2, PT, R2.reuse, R5, PT ;  /* 0x000000050200720c */ /* 0x040fe20003f44070 */
[----:B------:R-:W-:Y:S01]  /*10f0*/  @!P6 IMAD.IADD R7, R7, 0x1, -R2 ;  /* 0x000000010707e824 */ /* 0x000fe200078e0a02 */
[----:B------:R-:W-:Y:S01]  /*1100*/  @!P5 IADD3 R21, -R21, RZ, RZ ;  /* 0x000000ff1515d210 */ /* 0x000fe20007ffe1ff */
[----:B------:R-:W-:Y:S01]  /*1110*/  IMAD R9, R2, R9, R25 ;  /* 0x0000000902097224 */ /* 0x000fe200078e0219 */
[----:B------:R-:W-:Y:S01]  /*1120*/  ISETP.GE.AND P5, PT, R10, RZ, PT ;  /* 0x000000ff0a00720c */ /* 0x000fe20003fa6270 */
[----:B------:R-:W-:Y:S01]  /*1130*/  IMAD.HI.U32 R10, R6, R33, RZ ;  /* 0x00000021060a7227 */ /* 0x000fe200078e00ff */
[----:B------:R-:W-:-:S02]  /*1140*/  ISETP.GT.U32.AND P6, PT, R2, R7, PT ;  /* 0x000000070200720c */ /* 0x000fc40003fc4070 */
[----:B------:R-:W-:Y:S02]  /*1150*/  @!P4 IADD3 R19, -R19, RZ, RZ ;  /* 0x000000ff1313c210 */ /* 0x000fe40007ffe1ff */
[----:B------:R-:W-:Y:S02]  /*1160*/  IADD3 R12, -R10, RZ, RZ ;  /* 0x000000ff0a0c7210 */ /* 0x000fe40007ffe1ff */
[----:B------:R-:W-:Y:S01]  /*1170*/  ISETP.GE.AND P4, PT, R14, RZ, PT ;  /* 0x000000ff0e00720c */ /* 0x000fe20003f86270 */
[--C-:B------:R-:W-:Y:S01]  /*1180*/  @!P2 IMAD.IADD R5, R5, 0x1, -R2.reuse ;  /* 0x000000010505a824 */ /* 0x100fe200078e0a02 */
[----:B------:R-:W-:Y:S02]  /*1190*/  ISETP.GT.U32.AND P2, PT, R2, R9, PT ;  /* 0x000000090200720c */ /* 0x000fe40003f44070 */
[----:B------:R-:W-:Y:S01]  /*11a0*/  LOP3.LUT R14, R8, 0x1a, RZ, 0xfc, !PT ;  /* 0x0000001a080e7812 */ /* 0x000fe200078efcff */
[----:B------:R-:W-:Y:S01]  /*11b0*/  IMAD.MOV.U32 R31, RZ, RZ, R5 ;  /* 0x000000ffff1f7224 */ /* 0x000fe200078e0005 */
[----:B------:R-:W-:Y:S01]  /*11c0*/  IABS R35, R16 ;  /* 0x0000001000237213 */ /* 0x000fe20000000000 */
[----:B------:R-:W-:Y:S01]  /*11d0*/  IMAD R5, R2, R12, R33 ;  /* 0x0000000c02057224 */ /* 0x000fe200078e0221 */
[----:B------:R-:W-:Y:S01]  /*11e0*/  IABS R25, R14 ;  /* 0x0000000e00197213 */ /* 0x000fe20000000000 */
[----:B------:R-:W-:Y:S01]  /*11f0*/  @!P6 IMAD.IADD R7, R7, 0x1, -R2 ;  /* 0x000000010707e824 */ /* 0x000fe200078e0a02 */
[----:B------:R-:W-:Y:S01]  /*1200*/  IABS R37, R18 ;  /* 0x0000001200257213 */ /* 0x000fe20000000000 */
[----:B------:R-:W-:Y:S01]  /*1210*/  IMAD.HI.U32 R11, R6, R35, RZ ;  /* 0x00000023060b7227 */ /* 0x000fe200078e00ff */
[----:B------:R-:W-:-:S02]  /*1220*/  ISETP.GT.U32.AND P6, PT, R2, R5, PT ;  /* 0x000000050200720c */ /* 0x000fc40003fc4070 */
[----:B------:R-:W-:Y:S01]  /*1230*/  LOP3.LUT R20, R8, 0x22, RZ, 0xfc, !PT ;  /* 0x0000002208147812 */ /* 0x000fe200078efcff */
[----:B------:R-:W-:Y:S01]  /*1240*/  IMAD.HI.U32 R10, R6, R25, RZ ;  /* 0x00000019060a7227 */ /* 0x000fe200078e00ff */
[----:B------:R-:W-:Y:S02]  /*1250*/  @!P2 IADD3 R9, R9, -R2, RZ ;  /* 0x800000020909a210 */ /* 0x000fe40007ffe0ff */
[----:B------:R-:W-:Y:S01]  /*1260*/  IABS R39, R20 ;  /* 0x0000001400277213 */ /* 0x000fe20000000000 */
[----:B------:R-:W-:Y:S01]  /*1270*/  @!P3 IMAD.MOV R31, RZ, RZ, -R31 ;  /* 0x000000ffff1fb224 */ /* 0x000fe200078e0a1f */
[----:B------:R-:W-:Y:S01]  /*1280*/  ISETP.GT.U32.AND P2, PT, R2, R9, PT ;  /* 0x000000090200720c */ /* 0x000fe20003f44070 */
[----:B------:R-:W-:Y:S01]  /*1290*/  IMAD.MOV R12, RZ, RZ, -R11 ;  /* 0x000000ffff0c7224 */ /* 0x000fe200078e0a0b */
[----:B------:R-:W-:Y:S01]  /*12a0*/  IADD3 R10, -R10, RZ, RZ ;  /* 0x000000ff0a0a7210 */ /* 0x000fe20007ffe1ff */
[----:B------:R-:W-:Y:S01]  /*12b0*/  IMAD.MOV.U32 R33, RZ, RZ, R7 ;  /* 0x000000ffff217224 */ /* 0x000fe200078e0007 */
[----:B------:R-:W-:-:S02]  /*12c0*/  ISETP.GE.AND P3, PT, R14, RZ, PT ;  /* 0x000000ff0e00720c */ /* 0x000fc40003f66270 */
[----:B------:R-:W-:Y:S01]  /*12d0*/  LOP3.LUT R14, R8, 0x1e, RZ, 0xfc, !PT ;  /* 0x0000001e080e7812 */ /* 0x000fe200078efcff */
[C---:B------:R-:W-:Y:S01]  /*12e0*/  IMAD R11, R2.reuse, R10, R25 ;  /* 0x0000000a020b7224 */ /* 0x040fe200078e0219 */
[----:B------:R-:W-:Y:S01]  /*12f0*/  @!P6 IADD3 R5, R5, -R2, RZ ;  /* 0x800000020505e210 */ /* 0x000fe20007ffe0ff */
[C---:B------:R-:W-:Y:S01]  /*1300*/  IMAD R25, R2.reuse, R12, R35 ;  /* 0x0000000c02197224 */ /* 0x040fe200078e0223 */
[----:B------:R-:W-:Y:S01]  /*1310*/  IABS R35, R14 ;  /* 0x0000000e00237213 */ /* 0x000fe20000000000 */
[----:B------:R-:W-:Y:S01]  /*1320*/  @!P4 IMAD.MOV R33, RZ, RZ, -R33 ;  /* 0x000000ffff21c224 */ /* 0x000fe200078e0a21 */
[C---:B------:R-:W-:Y:S01]  /*1330*/  ISETP.GT.U32.AND P6, PT, R2.reuse, R5, PT ;  /* 0x000000050200720c */ /* 0x040fe20003fc4070 */
[----:B------:R-:W-:Y:S01]  /*1340*/  @!P2 IMAD.IADD R9, R9, 0x1, -R2 ;  /* 0x000000010909a824 */ /* 0x000fe200078e0a02 */
[----:B------:R-:W-:Y:S01]  /*1350*/  ISETP.GT.U32.AND P4, PT, R2, R11, PT ;  /* 0x0000000b0200720c */ /* 0x000fe20003f84070 */
[----:B------:R-:W-:Y:S01]  /*1360*/  IMAD.HI.U32 R7, R6, R35, RZ ;  /* 0x0000002306077227 */ /* 0x000fe200078e00ff */
[----:B------:R-:W-:-:S02]  /*1370*/  ISETP.GT.U32.AND P2, PT, R2, R25, PT ;  /* 0x000000190200720c */ /* 0x000fc40003f44070 */
[----:B------:R-:W-:Y:S01]  /*1380*/  LOP3.LUT R22, R8, 0x24, RZ, 0xfc, !PT ;  /* 0x0000002408167812 */ /* 0x000fe200078efcff */
[----:B------:R-:W-:Y:S02]  /*1390*/  IMAD.MOV R7, RZ, RZ, -R7 ;  /* 0x000000ffff077224 */ /* 0x000fe400078e0a07 */
[----:B------:R-:W-:Y:S01]  /*13a0*/  IMAD.HI.U32 R10, R6, R37, RZ ;  /* 0x00000025060a7227 */ /* 0x000fe200078e00ff */
[----:B------:R-:W-:-:S03]  /*13b0*/  IABS R41, R22 ;  /* 0x0000001600297213 */ /* 0x000fc60000000000 */
[C---:B------:R-:W-:Y:S01]  /*13c0*/  IMAD R7, R2.reuse, R7, R35 ;  /* 0x0000000702077224 */ /* 0x040fe200078e0223 */
[----:B------:R-:W-:Y:S01]  /*13d0*/  MOV R35, R9 ;  /* 0x0000000900237202 */ /* 0x000fe20000000f00 */
[--C-:B------:R-:W-:Y:S01]  /*13e0*/  @!P6 IMAD.IADD R5, R5, 0x1, -R2.reuse ;  /* 0x000000010505e824 */ /* 0x100fe200078e0a02 */
[----:B------:R-:W-:Y:S01]  /*13f0*/  @!P4 IADD3 R11, R11, -R2, RZ ;  /* 0x800000020b0bc210 */ /* 0x000fe20007ffe0ff */
[----:B------:R-:W-:Y:S01]  /*1400*/  @!P2 IMAD.IADD R25, R25, 0x1, -R2 ;  /* 0x000000011919a824 */ /* 0x000fe200078e0a02 */
[C---:B------:R-:W-:Y:S01]  /*1410*/  ISETP.GT.U32.AND P6, PT, R2.reuse, R7, PT ;  /* 0x000000070200720c */ /* 0x040fe20003fc4070 */
[----:B------:R-:W-:Y:S01]  /*1420*/  IMAD.MOV R12, RZ, RZ, -R10 ;  /* 0x000000ffff0c7224 */ /* 0x000fe200078e0a0a */
[----:B------:R-:W-:Y:S01]  /*1430*/  ISETP.GT.U32.AND P4, PT, R2, R11, PT ;  /* 0x0000000b0200720c */ /* 0x000fe20003f84070 */
[----:B------:R-:W-:Y:S01]  /*1440*/  IMAD.HI.U32 R10, R6, R39, RZ ;  /* 0x00000027060a7227 */ /* 0x000fe200078e00ff */
[----:B------:R-:W-:-:S03]  /*1450*/  ISETP.GT.U32.AND P2, PT, R2, R25, PT ;  /* 0x000000190200720c */ /* 0x000fc60003f44070 */
[----:B------:R-:W-:Y:S01]  /*1460*/  IMAD R9, R2, R12, R37 ;  /* 0x0000000c02097224 */ /* 0x000fe200078e0225 */
[----:B------:R-:W-:Y:S01]  /*1470*/  IADD3 R12, -R10, RZ, RZ ;  /* 0x000000ff0a0c7210 */ /* 0x000fe20007ffe1ff */
[----:B------:R-:W-:Y:S02]  /*1480*/  IMAD.MOV.U32 R37, RZ, RZ, R5 ;  /* 0x000000ffff257224 */ /* 0x000fe400078e0005 */
[----:B------:R-:W-:Y:S02]  /*1490*/  IMAD.HI.U32 R10, R6, R41, RZ ;  /* 0x00000029060a7227 */ /* 0x000fe400078e00ff */
[----:B------:R-:W-:Y:S02]  /*14a0*/  @!P6 IADD3 R7, R7, -R2, RZ ;  /* 0x800000020707e210 */ /* 0x000fe40007ffe0ff */
[C---:B------:R-:W-:Y:S02]  /*14b0*/  IMAD R5, R2.reuse, R12, R39 ;  /* 0x0000000c02057224 */ /* 0x040fe400078e0227 */
[C---:B------:R-:W-:Y:S01]  /*14c0*/  ISETP.GT.U32.AND P6, PT, R2.reuse, R7, PT ;  /* 0x000000070200720c */ /* 0x040fe20003fc4070 */
[----:B------:R-:W-:Y:S01]  /*14d0*/  @!P4 IMAD.IADD R11, R11, 0x1, -R2 ;  /* 0x000000010b0bc824 */ /* 0x000fe200078e0a02 */
[C---:B------:R-:W-:Y:S01]  /*14e0*/  ISETP.GT.U32.AND P4, PT, R2.reuse, R9, PT ;  /* 0x000000090200720c */ /* 0x040fe20003f84070 */
[----:B------:R-:W-:Y:S01]  /*14f0*/  @!P1 IMAD.MOV R35, RZ, RZ, -R35 ;  /* 0x000000ffff239224 */ /* 0x000fe200078e0a23 */
[----:B------:R-:W-:Y:S01]  /*1500*/  @!P2 IADD3 R25, R25, -R2, RZ ;  /* 0x800000021919a210 */ /* 0x000fe20007ffe0ff */
[----:B------:R-:W-:Y:S01]  /*1510*/  IMAD.MOV R10, RZ, RZ, -R10 ;  /* 0x000000ffff0a7224 */ /* 0x000fe200078e0a0a */
[----:B------:R-:W-:Y:S01]  /*1520*/  ISETP.GT.U32.AND P2, PT, R2, R5, PT ;  /* 0x000000050200720c */ /* 0x000fe20003f44070 */
[----:B------:R-:W-:Y:S01]  /*1530*/  IMAD.MOV.U32 R39, RZ, RZ, R11 ;  /* 0x000000ffff277224 */ /* 0x000fe200078e000b */
[----:B------:R-:W-:Y:S01]  /*1540*/  ISETP.GE.AND P1, PT, R16, RZ, PT ;  /* 0x000000ff1000720c */ /* 0x000fe20003f26270 */
[----:B------:R-:W-:Y:S01]  /*1550*/  IMAD R11, R2, R10, R41 ;  /* 0x0000000a020b7224 */ /* 0x000fe200078e0229 */
[----:B------:R-:W-:Y:S01]  /*1560*/  LOP3.LUT R16, R8, 0x26, RZ, 0xfc, !PT ;  /* 0x0000002608107812 */ /* 0x000fe200078efcff */
[----:B------:R-:W-:Y:S01]  /*1570*/  IMAD.MOV.U32 R41, RZ, RZ, R25 ;  /* 0x000000ffff297224 */ /* 0x000fe200078e0019 */
[----:B------:R-:W-:Y:S01]  /*1580*/  @!P3 IADD3 R39, -R39, RZ, RZ ;  /* 0x000000ff2727b210 */ /* 0x000fe20007ffe1ff */
[--C-:B------:R-:W-:Y:S01]  /*1590*/  @!P6 IMAD.IADD R7, R7, 0x1, -R2.reuse ;  /* 0x000000010707e824 */ /* 0x100fe200078e0a02 */
[----:B------:R-:W-:Y:S01]  /*15a0*/  ISETP.GT.U32.AND P6, PT, R2, R11, PT ;  /* 0x0000000b0200720c */ /* 0x000fe20003fc4070 */
[----:B------:R-:W-:Y:S01]  /*15b0*/  @!P4 IMAD.IADD R9, R9, 0x1, -R2 ;  /* 0x000000010909c824 */ /* 0x000fe200078e0a02 */
[----:B------:R-:W-:Y:S01]  /*15c0*/  IABS R43, R16 ;  /* 0x00000010002b7213 */ /* 0x000fe20000000000 */
[----:B------:R-:W-:Y:S01]  /*15d0*/  @!P5 IMAD.MOV R37, RZ, RZ, -R37 ;  /* 0x000000ffff25d224 */ /* 0x000fe200078e0a25 */
[----:B------:R-:W-:-:S02]  /*15e0*/  ISETP.GE.AND P3, PT, R18, RZ, PT ;  /* 0x000000ff1200720c */ /* 0x000fc40003f66270 */
[----:B------:R-:W-:Y:S01]  /*15f0*/  @!P2 IADD3 R5, R5, -R2, RZ ;  /* 0x800000020505a210 */ /* 0x000fe20007ffe0ff */
[----:B------:R-:W-:Y:S01]  /*1600*/  @!P1 IMAD.MOV R41, RZ, RZ, -R41 ;  /* 0x000000ffff299224 */ /* 0x000fe200078e0a29 */
[----:B------:R-:W-:Y:S01]  /*1610*/  ISETP.GT.U32.AND P4, PT, R2, R9, PT ;  /* 0x000000090200720c */ /* 0x000fe20003f84070 */
[----:B------:R-:W-:Y:S01]  /*1620*/  IMAD.HI.U32 R10, R6, R43, RZ ;  /* 0x0000002b060a7227 */ /* 0x000fe200078e00ff */
[----:B------:R-:W-:Y:S02]  /*1630*/  ISETP.GT.U32.AND P1, PT, R2, R5, PT ;  /* 0x000000050200720c */ /* 0x000fe40003f24070 */
[----:B------:R-:W-:Y:S01]  /*1640*/  LOP3.LUT R18, R8, 0x28, RZ, 0xfc, !PT ;  /* 0x0000002808127812 */ /* 0x000fe200078efcff */
[----:B------:R-:W-:Y:S01]  /*1650*/  IMAD.MOV R10, RZ, RZ, -R10 ;  /* 0x000000ffff0a7224 */ /* 0x000fe200078e0a0a */
[----:B------:R-:W-:Y:S01]  /*1660*/  ISETP.GE.AND P2, PT, R20, RZ, PT ;  /* 0x000000ff1400720c */ /* 0x000fe20003f46270 */
[----:B------:R-:W-:Y:S01]  /*1670*/  @!P6 IMAD.IADD R11, R11, 0x1, -R2 ;  /* 0x000000010b0be824 */ /* 0x000fe200078e0a02 */
[----:B------:R-:W-:Y:S01]  /*1680*/  IABS R53, R18 ;  /* 0x0000001200357213 */ /* 0x000fe20000000000 */
[----:B------:R-:W-:Y:S01]  /*1690*/  IMAD R25, R2, R10, R43 ;  /* 0x0000000a02197224 */ /* 0x000fe200078e022b */
[----:B------:R-:W-:Y:S01]  /*16a0*/  LOP3.LUT R20, R8, 0x2a, RZ, 0xfc, !PT ;  /* 0x0000002a08147812 */ /* 0x000fe200078efcff */
[----:B------:R-:W-:Y:S01]  /*16b0*/  IMAD.MOV.U32 R43, RZ, RZ, R7 ;  /* 0x000000ffff2b7224 */ /* 0x000fe200078e0007 */
[----:B------:R-:W-:Y:S01]  /*16c0*/  ISETP.GT.U32.AND P6, PT, R2, R11, PT ;  /* 0x0000000b0200720c */ /* 0x000fe20003fc4070 */
[----:B------:R-:W-:Y:S01]  /*16d0*/  IMAD.HI.U32 R10, R6, R53, RZ ;  /* 0x00000035060a7227 */ /* 0x000fe200078e00ff */
[----:B------:R-:W-:-:S02]  /*16e0*/  @!P4 IADD3 R9, R9, -R2, RZ ;  /* 0x800000020909c210 */ /* 0x000fc40007ffe0ff */
[----:B------:R-:W-:Y:S01]  /*16f0*/  @!P1 IADD3 R5, R5, -R2, RZ ;  /* 0x8000000205059210 */ /* 0x000fe20007ffe0ff */
[----:B------:R-:W-:Y:S01]  /*1700*/  IMAD.MOV R10, RZ, RZ, -R10 ;  /* 0x000000ffff0a7224 */ /* 0x000fe200078e0a0a */
[----:B------:R-:W-:Y:S01]  /*1710*/  ISETP.GE.AND P4, PT, R22, RZ, PT ;  /* 0x000000ff1600720c */ /* 0x000fe20003f86270 */
[----:B------:R-:W-:Y:S01]  /*1720*/  IMAD.MOV.U32 R45, RZ, RZ, R9 ;  /* 0x000000ffff2d7224 */ /* 0x000fe200078e0009 */
[C---:B------:R-:W-:Y:S01]  /*1730*/  ISETP.GT.U32.AND P1, PT, R2.reuse, R25, PT ;  /* 0x000000190200720c */ /* 0x040fe20003f24070 */
[----:B------:R-:W-:Y:S01]  /*1740*/  IMAD R53, R2, R10, R53 ;  /* 0x0000000a02357224 */ /* 0x000fe200078e0235 */
[----:B------:R-:W-:Y:S01]  /*1750*/  LOP3.LUT R22, R8, 0x2c, RZ, 0xfc, !PT ;  /* 0x0000002c08167812 */ /* 0x000fe200078efcff */
[----:B------:R-:W-:Y:S01]  /*1760*/  IMAD.MOV.U32 R47, RZ, RZ, R5 ;  /* 0x000000ffff2f7224 */ /* 0x000fe200078e0005 */
[----:B------:R-:W-:Y:S01]  /*1770*/  ISETP.GE.AND P5, PT, R14, RZ, PT ;  /* 0x000000ff0e00720c */ /* 0x000fe20003fa6270 */
[----:B------:R-:W-:Y:S01]  /*1780*/  @!P6 IMAD.IADD R11, R11, 0x1, -R2 ;  /* 0x000000010b0be824 */ /* 0x000fe200078e0a02 */
[----:B------:R-:W-:Y:S01]  /*1790*/  IABS R57, R22 ;  /* 0x0000001600397213 */ /* 0x000fe20000000000 */
[----:B------:R-:W-:Y:S01]  /*17a0*/  @!P3 IMAD.MOV R45, RZ, RZ, -R45 ;  /* 0x000000ffff2db224 */ /* 0x000fe200078e0a2d */
[----:B------:R-:W-:Y:S01]  /*17b0*/  IABS R55, R20 ;  /* 0x0000001400377213 */ /* 0x000fe20000000000 */
[----:B------:R-:W-:Y:S01]  /*17c0*/  @!P2 IMAD.MOV R47, RZ, RZ, -R47 ;  /* 0x000000ffff2fa224 */ /* 0x000fe200078e0a2f */
[----:B------:R-:W-:Y:S01]  /*17d0*/  ISETP.GT.U32.AND P6, PT, R2, R53, PT ;  /* 0x000000350200720c */ /* 0x000fe20003fc4070 */
[----:B------:R-:W-:Y:S01]  /*17e0*/  IMAD.HI.U32 R12, R6, R57, RZ ;  /* 0x00000039060c7227 */ /* 0x000fe200078e00ff */
[----:B------:R-:W-:-:S02]  /*17f0*/  MOV R49, R11 ;  /* 0x0000000b00317202 */ /* 0x000fc40000000f00 */
[----:B------:R-:W-:Y:S01]  /*1800*/  ISETP.GE.AND P2, PT, R18, RZ, PT ;  /* 0x000000ff1200720c */ /* 0x000fe20003f46270 */
[----:B------:R-:W-:Y:S01]  /*1810*/  IMAD.HI.U32 R10, R6, R55, RZ ;  /* 0x00000037060a7227 */ /* 0x000fe200078e00ff */
[----:B------:R-:W-:Y:S02]  /*1820*/  IADD3 R12, -R12, RZ, RZ ;  /* 0x000000ff0c0c7210 */ /* 0x000fe40007ffe1ff */
[----:B------:R-:W-:Y:S01]  /*1830*/  @!P5 IADD3 R43, -R43, RZ, RZ ;  /* 0x000000ff2b2bd210 */ /* 0x000fe20007ffe1ff */
[----:B------:R-:W-:Y:S01]  /*1840*/  @!P1 IMAD.IADD R25, R25, 0x1, -R2 ;  /* 0x0000000119199824 */ /* 0x000fe200078e0a02 */
[----:B------:R-:W-:Y:S01]  /*1850*/  ISETP.GE.AND P1, PT, R16, RZ, PT ;  /* 0x000000ff1000720c */ /* 0x000fe20003f26270 */
[----:B------:R-:W-:Y:S01]  /*1860*/  IMAD.MOV R14, RZ, RZ, -R10 ;  /* 0x000000ffff0e7224 */ /* 0x000fe200078e0a0a */
[----:B------:R-:W-:Y:S01]  /*1870*/  LOP3.LUT R16, R8, 0x36, RZ, 0xfc, !PT ;  /* 0x0000003608107812 */ /* 0x000fe200078efcff */
[----:B------:R-:W-:Y:S01]  /*1880*/  IMAD.HI.U32 R10, R6, R51, RZ ;  /* 0x00000033060a7227 */ /* 0x000fe200078e00ff */
[----:B------:R-:W-:-:S02]  /*1890*/  ISETP.GT.U32.AND P5, PT, R2, R25, PT ;  /* 0x000000190200720c */ /* 0x000fc40003fa4070 */
[----:B------:R-:W-:Y:S01]  /*18a0*/  IABS R67, R16 ;  /* 0x0000001000437213 */ /* 0x000fe20000000000 */
[----:B------:R-:W-:Y:S01]  /*18b0*/  IMAD R57, R2, R12, R57 ;  /* 0x0000000c02397224 */ /* 0x000fe200078e0239 */
[----:B------:R-:W-:Y:S01]  /*18c0*/  IADD3 R10, -R10, RZ, RZ ;  /* 0x000000ff0a0a7210 */ /* 0x000fe20007ffe1ff */
[----:B------:R-:W-:Y:S01]  /*18d0*/  IMAD R55, R2, R14, R55 ;  /* 0x0000000e02377224 */ /* 0x000fe200078e0237 */
[----:B------:R-:W-:Y:S01]  /*18e0*/  LOP3.LUT R12, R8, 0x32, RZ, 0xfc, !PT ;  /* 0x00000032080c7812 */ /* 0x000fe200078efcff */
[----:B------:R-:W-:Y:S01]  /*18f0*/  @!P4 IMAD.MOV R49, RZ, RZ, -R49 ;  /* 0x000000ffff31c224 */ /* 0x000fe200078e0a31 */
[C---:B------:R-:W-:Y:S01]  /*1900*/  ISETP.GT.U32.AND P4, PT, R2.reuse, R57, PT ;  /* 0x000000390200720c */ /* 0x040fe20003f84070 */
[--C-:B------:R-:W-:Y:S01]  /*1910*/  @!P6 IMAD.IADD R53, R53, 0x1, -R2.reuse ;  /* 0x000000013535e824 */ /* 0x100fe200078e0a02 */
[C---:B------:R-:W-:Y:S01]  /*1920*/  ISETP.GT.U32.AND P6, PT, R2.reuse, R55, PT ;  /* 0x000000370200720c */ /* 0x040fe20003fc4070 */
[----:B------:R-:W-:Y:S01]  /*1930*/  IMAD R5, R2, R10, R51 ;  /* 0x0000000a02057224 */ /* 0x000fe200078e0233 */
[----:B------:R-:W-:Y:S01]  /*1940*/  IABS R11, R12 ;  /* 0x0000000c000b7213 */ /* 0x000fe20000000000 */
[----:B------:R-:W-:Y:S01]  /*1950*/  @!P5 IMAD.IADD R25, R25, 0x1, -R2 ;  /* 0x000000011919d824 */ /* 0x000fe200078e0a02 */
[----:B------:R-:W-:Y:S01]  /*1960*/  LOP3.LUT R14, R8, 0x34, RZ, 0xfc, !PT ;  /* 0x00000034080e7812 */ /* 0x000fe200078efcff */
[----:B------:R-:W-:Y:S01]  /*1970*/  IMAD.HI.U32 R7, R6, R59, RZ ;  /* 0x0000003b06077227 */ /* 0x000fe200078e00ff */
[----:B------:R-:W-:-:S02]  /*1980*/  ISETP.GT.U32.AND P5, PT, R2, R5, PT ;  /* 0x000000050200720c */ /* 0x000fc40003fa4070 */
[----:B------:R-:W-:Y:S01]  /*1990*/  ISETP.GT.U32.AND P3, PT, R2, R53, PT ;  /* 0x000000350200720c */ /* 0x000fe20003f64070 */
[----:B------:R-:W-:Y:S01]  /*19a0*/  IMAD.MOV.U32 R51, RZ, RZ, R25 ;  /* 0x000000ffff337224 */ /* 0x000fe200078e0019 */
[----:B------:R-:W-:Y:S01]  /*19b0*/  IABS R25, R14 ;  /* 0x0000000e00197213 */ /* 0x000fe20000000000 */
[----:B------:R-:W-:Y:S01]  /*19c0*/  @!P4 IMAD.IADD R57, R57, 0x1, -R2 ;  /* 0x000000013939c824 */ /* 0x000fe200078e0a02 */
[----:B------:R-:W-:Y:S01]  /*19d0*/  IADD3 R7, -R7, RZ, RZ ;  /* 0x000000ff07077210 */ /* 0x000fe20007ffe1ff */
[----:B------:R-:W-:Y:S01]  /*19e0*/  @!P1 IMAD.MOV R51, RZ, RZ, -R51 ;  /* 0x000000ffff339224 */ /* 0x000fe200078e0a33 */
[-C--:B------:R-:W-:Y:S01]  /*19f0*/  @!P6 IADD3 R55, R55, -R2.reuse, RZ ;  /* 0x800000023737e210 */ /* 0x080fe20007ffe0ff */
[----:B------:R-:W-:Y:S01]  /*1a00*/  IMAD.HI.U32 R9, R6, R11, RZ ;  /* 0x0000000b06097227 */ /* 0x000fe200078e00ff */
[C---:B------:R-:W-:Y:S02]  /*1a10*/  ISETP.GT.U32.AND P1, PT, R2.reuse, R57, PT ;  /* 0x000000390200720c */ /* 0x040fe40003f24070 */
[----:B------:R-:W-:Y:S01]  /*1a20*/  ISETP.GT.U32.AND P4, PT, R2, R55, PT ;  /* 0x000000370200720c */ /* 0x000fe20003f84070 */
[----:B------:R-:W-:Y:S01]  /*1a30*/  IMAD.MOV R9, RZ, RZ, -R9 ;  /* 0x000000ffff097224 */ /* 0x000fe200078e0a09 */
[----:B------:R-:W-:Y:S01]  /*1a40*/  @!P5 IADD3 R5, R5, -R2, RZ ;  /* 0x800000020505d210 */ /* 0x000fe20007ffe0ff */
[----:B------:R-:W-:Y:S01]  /*1a50*/  IMAD.HI.U32 R10, R6, R25, RZ ;  /* 0x00000019060a7227 */ /* 0x000fe200078e00ff */
[----:B------:R-:W-:-:S02]  /*1a60*/  ISETP.GE.AND P6, PT, R22, RZ, PT ;  /* 0x000000ff1600720c */ /* 0x000fc40003fc6270 */
[C---:B------:R-:W-:Y:S01]  /*1a70*/  ISETP.GT.U32.AND P5, PT, R2.reuse, R5, PT ;  /* 0x000000050200720c */ /* 0x040fe20003fa4070 */
[----:B------:R-:W-:Y:S01]  /*1a80*/  IMAD R9, R2, R9, R11 ;  /* 0x0000000902097224 */ /* 0x000fe200078e020b */
[----:B------:R-:W-:Y:S01]  /*1a90*/  LOP3.LUT R18, R8, 0x38, RZ, 0xfc, !PT ;  /* 0x0000003808127812 */ /* 0x000fe200078efcff */
[----:B------:R-:W-:Y:S02]  /*1aa0*/  IMAD.MOV R11, RZ, RZ, -R10 ;  /* 0x000000ffff0b7224 */ /* 0x000fe400078e0a0a */
[--C-:B------:R-:W-:Y:S01]  /*1ab0*/  @!P1 IMAD.IADD R57, R57, 0x1, -R2.reuse ;  /* 0x0000000139399824 */ /* 0x100fe200078e0a02 */
[----:B------:R-:W-:Y:S01]  /*1ac0*/  IABS R69, R18 ;  /* 0x0000001200457213 */ /* 0x000fe20000000000 */
[----:B------:R-:W-:Y:S01]  /*1ad0*/  @!P4 IMAD.IADD R55, R55, 0x1, -R2 ;  /* 0x000000013737c824 */ /* 0x000fe200078e0a02 */
[----:B------:R-:W-:Y:S01]  /*1ae0*/  ISETP.GE.AND P4, PT, R24, RZ, PT ;  /* 0x000000ff1800720c */ /* 0x000fe20003f86270 */
[----:B------:R-:W-:Y:S01]  /*1af0*/  IMAD.HI.U32 R10, R6, R67, RZ ;  /* 0x00000043060a7227 */ /* 0x000fe200078e00ff */
[----:B------:R-:W-:-:S03]  /*1b00*/  ISETP.GE.AND P1, PT, R26, RZ, PT ;  /* 0x000000ff1a00720c */ /* 0x000fc60003f26270 */
[----:B------:R-:W-:Y:S01]  /*1b10*/  IMAD R25, R2, R11, R25 ;  /* 0x0000000b02197224 */ /* 0x000fe200078e0219 */
[----:B------:R-:W-:Y:S01]  /*1b20*/  IADD3 R10, -R10, RZ, RZ ;  /* 0x000000ff0a0a7210 */ /* 0x000fe20007ffe1ff */
[----:B------:R-:W-:Y:S01]  /*1b30*/  @!P3 IMAD.IADD R53, R53, 0x1, -R2 ;  /* 0x000000013535b824 */ /* 0x000fe200078e0a02 */
[----:B------:R-:W-:Y:S01]  /*1b40*/  @!P5 IADD3 R5, R5, -R2, RZ ;  /* 0x800000020505d210 */ /* 0x000fe20007ffe0ff */
[C---:B------:R-:W-:Y:S01]  /*1b50*/  IMAD R7, R2.reuse, R7, R59 ;  /* 0x0000000702077224 */ /* 0x040fe200078e023b */
[C---:B------:R-:W-:Y:S01]  /*1b60*/  ISETP.GT.U32.AND P5, PT, R2.reuse, R9, PT ;  /* 0x000000090200720c */ /* 0x040fe20003fa4070 */
[----:B------:R-:W-:Y:S01]  /*1b70*/  @!P6 IMAD.MOV R57, RZ, RZ, -R57 ;  /* 0x000000ffff39e224 */ /* 0x000fe200078e0a39 */
[C---:B------:R-:W-:Y:S01]  /*1b80*/  ISETP.GT.U32.AND P6, PT, R2.reuse, R25, PT ;  /* 0x000000190200720c */ /* 0x040fe20003fc4070 */
[----:B------:R-:W-:Y:S01]  /*1b90*/  IMAD R67, R2, R10, R67 ;  /* 0x0000000a02437224 */ /* 0x000fe200078e0243 */
[----:B------:R-:W-:Y:S01]  /*1ba0*/  @!P2 IADD3 R53, -R53, RZ, RZ ;  /* 0x000000ff3535a210 */ /* 0x000fe20007ffe1ff */
[----:B------:R-:W-:Y:S01]  /*1bb0*/  IMAD.HI.U32 R10, R6, R69, RZ ;  /* 0x00000045060a7227 */ /* 0x000fe200078e00ff */
[----:B------:R-:W-:-:S02]  /*1bc0*/  ISETP.GT.U32.AND P2, PT, R2, R7, PT ;  /* 0x000000070200720c */ /* 0x000fc40003f44070 */
[----:B------:R-:W-:Y:S01]  /*1bd0*/  MOV R59, R5 ;  /* 0x00000005003b7202 */ /* 0x000fe20000000f00 */
[----:B------:R-:W-:Y:S01]  /*1be0*/  IMAD.MOV R10, RZ, RZ, -R10 ;  /* 0x000000ffff0a7224 */ /* 0x000fe200078e0a0a */
[----:B------:R-:W-:Y:S01]  /*1bf0*/  ISETP.GE.AND P3, PT, R20, RZ, PT ;  /* 0x000000ff1400720c */ /* 0x000fe20003f66270 */
[----:B------:R-:W-:Y:S01]  /*1c00*/  IMAD R20, R3, 0x200, R40 ;  /* 0x0000020003147824 */ /* 0x000fe200078e0228 */
[----:B------:R-:W-:Y:S01]  /*1c10*/  @!P4 IADD3 R59, -R59, RZ, RZ ;  /* 0x000000ff3b3bc210 */ /* 0x000fe20007ffe1ff */
[C---:B------:R-:W-:Y:S01]  /*1c20*/  IMAD R69, R2.reuse, R10, R69 ;  /* 0x0000000a02457224 */ /* 0x040fe200078e0245 */
[----:B------:R-:W-:Y:S01]  /*1c30*/  ISETP.GT.U32.AND P4, PT, R2, R67, PT ;  /* 0x000000430200720c */ /* 0x000fe20003f84070 */
[--C-:B------:R-:W-:Y:S01]  /*1c40*/  @!P5 IMAD.IADD R9, R9, 0x1, -R2.reuse ;  /* 0x000000010909d824 */ /* 0x100fe200078e0a02 */
[----:B------:R-:W-:Y:S01]  /*1c50*/  @!P6 IADD3 R25, R25, -R2, RZ ;  /* 0x800000021919e210 */ /* 0x000fe20007ffe0ff */
[----:B------:R1:W-:Y:S01]  /*1c60*/  STL [R1+0x3e8], R20 ;  /* 0x0003e81401007387 */ /* 0x0003e20000100800 */
[----:B------:R-:W-:Y:S01]  /*1c70*/  LOP3.LUT R10, R8, 0x3c, RZ, 0xfc, !PT ;  /* 0x0000003c080a7812 */ /* 0x000fe200078efcff */
[----:B------:R-:W-:Y:S01]  /*1c80*/  @!P2 IMAD.IADD R7, R7, 0x1, -R2 ;  /* 0x000000010707a824 */ /* 0x000fe200078e0a02 */
[----:B------:R-:W-:Y:S01]  /*1c90*/  ISETP.GT.U32.AND P6, PT, R2, R25, PT ;  /* 0x000000190200720c */ /* 0x000fe20003fc4070 */
[----:B------:R-:W-:Y:S01]  /*1ca0*/  IMAD.SHL.U32 R40, R40, 0x4, RZ ;  /* 0x0000000428287824 */ /* 0x000fe200078e00ff */
[----:B------:R-:W-:Y:S01]  /*1cb0*/  ISETP.GE.AND P2, PT, R12, RZ, PT ;  /* 0x000000ff0c00720c */ /* 0x000fe20003f46270 */
[----:B------:R-:W-:Y:S01]  /*1cc0*/  @!P3 IMAD.MOV R55, RZ, RZ, -R55 ;  /* 0x000000ffff37b224 */ /* 0x000fe200078e0a37 */
[----:B------:R-:W-:-:S02]  /*1cd0*/  LOP3.LUT R12, R8, 0x3a, RZ, 0xfc, !PT ;  /* 0x0000003a080c7812 */ /* 0x000fc400078efcff */
[----:B------:R-:W-:Y:S02]  /*1ce0*/  IABS R73, R10 ;  /* 0x0000000a00497213 */ /* 0x000fe40000000000 */
[----:B------:R-:W-:Y:S02]  /*1cf0*/  IABS R71, R12 ;  /* 0x0000000c00477213 */ /* 0x000fe40000000000 */
[----:B------:R-:W-:Y:S02]  /*1d00*/  @!P4 IADD3 R67, R67, -R2, RZ ;  /* 0x800000024343c210 */ /* 0x000fe40007ffe0ff */
[----:B------:R-:W-:Y:S01]  /*1d10*/  ISETP.GT.U32.AND P5, PT, R2, R7, PT ;  /* 0x000000070200720c */ /* 0x000fe20003fa4070 */
[----:B------:R-:W-:Y:S01]  /*1d20*/  IMAD.HI.U32 R5, R6, R71, RZ ;  /* 0x0000004706057227 */ /* 0x000fe200078e00ff */
[C---:B------:R-:W-:Y:S02]  /*1d30*/  ISETP.GT.U32.AND P4, PT, R2.reuse, R67, PT ;  /* 0x000000430200720c */ /* 0x040fe40003f84070 */
[C---:B------:R-:W-:Y:S01]  /*1d40*/  ISETP.GT.U32.AND P3, PT, R2.reuse, R9, PT ;  /* 0x000000090200720c */ /* 0x040fe20003f64070 */
[----:B------:R-:W-:Y:S01]  /*1d50*/  @!P6 IMAD.IADD R25, R25, 0x1, -R2 ;  /* 0x000000011919e824 */ /* 0x000fe200078e0a02 */
[----:B------:R-:W-:Y:S01]  /*1d60*/  ISETP.GT.U32.AND P6, PT, R2, R69, PT ;  /* 0x000000450200720c */ /* 0x000fe20003fc4070 */
[----:B------:R-:W-:Y:S01]  /*1d70*/  IMAD.MOV R5, RZ, RZ, -R5 ;  /* 0x000000ffff057224 */ /* 0x000fe200078e0a05 */
[----:B------:R-:W-:Y:S01]  /*1d80*/  IABS R11, R20 ;  /* 0x00000014000b7213 */ /* 0x000fe20000000000 */
[----:B------:R-:W-:Y:S01]  /*1d90*/  IMAD.HI.U32 R6, R6, R73, RZ ;  /* 0x0000004906067227 */ /* 0x000fe200078e00ff */
[----:B------:R-:W-:-:S03]  /*1da0*/  IADD3 R42, R20, 0x80, RZ ;  /* 0x00000080142a7810 */ /* 0x000fc60007ffe0ff */
[C---:B------:R-:W-:Y:S01]  /*1db0*/  IMAD R71, R2.reuse, R5, R71 ;  /* 0x0000000502477224 */ /* 0x040fe200078e0247 */
[----:B------:R-:W-:Y:S01]  /*1dc0*/  IABS R63, R42 ;  /* 0x0000002a003f7213 */ /* 0x000fe20000000000 */
[----:B------:R-:W-:Y:S01]  /*1dd0*/  IMAD.MOV R6, RZ, RZ, -R6 ;  /* 0x000000ffff067224 */ /* 0x000fe200078e0a06 */
[----:B------:R-:W-:Y:S01]  /*1de0*/  @!P4 IADD3 R67, R67, -R2, RZ ;  /* 0x800000024343c210 */ /* 0x000fe20007ffe0ff */
[--C-:B------:R-:W-:Y:S01]  /*1df0*/  @!P5 IMAD.IADD R7, R7, 0x1, -R2.reuse ;  /* 0x000000010707d824 */ /* 0x100fe200078e0a02 */
[C---:B------:R-:W-:Y:S01]  /*1e00*/  ISETP.GT.U32.AND P4, PT, R2.reuse, R71, PT ;  /* 0x000000470200720c */ /* 0x040fe20003f84070 */
[----:B------:R-:W-:Y:S01]  /*1e10*/  IMAD R73, R2, R6, R73 ;  /* 0x0000000602497224 */ /* 0x000fe200078e0249 */
[----:B------:R-:W-:Y:S01]  /*1e20*/  ISETP.GE.AND P5, PT, R14, RZ, PT ;  /* 0x000000ff0e00720c */ /* 0x000fe20003fa6270 */
[--C-:B------:R-:W-:Y:S01]  /*1e30*/  @!P6 IMAD.IADD R69, R69, 0x1, -R2.reuse ;  /* 0x000000014545e824 */ /* 0x100fe200078e0a02 */
[----:B------:R-:W-:Y:S01]  /*1e40*/  IADD3 R14, R20, 0x180, RZ ;  /* 0x00000180140e7810 */ /* 0x000fe20007ffe0ff */
[--C-:B------:R-:W-:Y:S01]  /*1e50*/  @!P3 IMAD.IADD R9, R9, 0x1, -R2.reuse ;  /* 0x000000010909b824 */ /* 0x100fe200078e0a02 */
[----:B------:R-:W-:Y:S01]  /*1e60*/  ISETP.GT.U32.AND P6, PT, R2, R73, PT ;  /* 0x000000490200720c */ /* 0x000fe20003fc4070 */
[----:B------:R-:W-:Y:S01]  /*1e70*/  IMAD.HI.U32 R3, R4, R11, RZ ;  /* 0x0000000b04037227 */ /* 0x000fe200078e00ff */
[----:B------:R-:W-:Y:S01]  /*1e80*/  ISETP.GE.AND P3, PT, R16, RZ, PT ;  /* 0x000000ff1000720c */ /* 0x000fe20003f66270 */
[----:B------:R2:W-:Y:S01]  /*1e90*/  STL [R1+0x3f0], R42 ;  /* 0x0003f02a01007387 */ /* 0x0005e20000100800 */
[----:B------:R-:W-:Y:S01]  /*1ea0*/  IADD3 R16, R20, 0x100, RZ ;  /* 0x0000010014107810 */ /* 0x000fe20007ffe0ff */
[----:B------:R-:W-:Y:S01]  /*1eb0*/  IMAD.MOV R6, RZ, RZ, -R3 ;  /* 0x000000ffff067224 */ /* 0x000fe200078e0a03 */
[----:B------:R-:W-:Y:S01]  /*1ec0*/  MOV R61, R7 ;  /* 0x00000007003d7202 */ /* 0x000fe20000000f00 */
[--C-:B------:R-:W-:Y:S01]  /*1ed0*/  @!P4 IMAD.IADD R71, R71, 0x1, -R2.reuse ;  /* 0x000000014747c824 */ /* 0x100fe200078e0a02 */
[----:B------:R-:W-:Y:S01]  /*1ee0*/  IABS R65, R16 ;  /* 0x0000001000417213 */ /* 0x000fe20000000000 */
[----:B------:R-:W-:Y:S01]  /*1ef0*/  IMAD.HI.U32 R3, R4, R63, RZ ;  /* 0x0000003f04037227 */ /* 0x000fe200078e00ff */
[----:B------:R-:W-:Y:S01]  /*1f00*/  IABS R75, R14 ;  /* 0x0000000e004b7213 */ /* 0x000fe20000000000 */
[----:B------:R3:W-:Y:S01]  /*1f10*/  STL [R1+0x3f8], R16 ;  /* 0x0003f81001007387 */ /* 0x0007e20000100800 */
[----:B------:R-:W-:Y:S01]  /*1f20*/  @!P1 IADD3 R61, -R61, RZ, RZ ;  /* 0x000000ff3d3d9210 */ /* 0x000fe20007ffe1ff */
[----:B------:R-:W-:Y:S01]  /*1f30*/  @!P6 IMAD.IADD R73, R73, 0x1, -R2 ;  /* 0x000000014949e824 */ /* 0x000fe200078e0a02 */
[----:B------:R-:W-:Y:S01]  /*1f40*/  ISETP.GT.U32.AND P1, PT, R2, R69, PT ;  /* 0x000000450200720c */ /* 0x000fe20003f24070 */
[----:B------:R-:W-:Y:S01]  /*1f50*/  IMAD.HI.U32 R5, R4, R65, RZ ;  /* 0x0000004104057227 */ /* 0x000fe200078e00ff */
[----:B------:R-:W-:Y:S01]  /*1f60*/  ISETP.GT.U32.AND P6, PT, R2, R71, PT ;  /* 0x000000470200720c */ /* 0x000fe20003fc4070 */
[----:B------:R-:W-:Y:S01]  /*1f70*/  STL [R1+0x3f4], R14 ;  /* 0x0003f40e01007387 */ /* 0x000fe20000100800 */
[----:B------:R-:W-:Y:S01]  /*1f80*/  ISETP.GE.AND P4, PT, R18, RZ, PT ;  /* 0x000000ff1200720c */ /* 0x000fe20003f86270 */
[----:B------:R-:W-:Y:S01]  /*1f90*/  IMAD.HI.U32 R4, R4, R75, RZ ;  /* 0x0000004b04047227 */ /* 0x000fe200078e00ff */
[----:B------:R-:W-:-:S03]  /*1fa0*/  @!P3 IADD3 R67, -R67, RZ, RZ ;  /* 0x000000ff4343b210 */ /* 0x000fc60007ffe1ff */
[----:B------:R-:W-:Y:S02]  /*1fb0*/  IMAD.MOV R3, RZ, RZ, -R3 ;  /* 0x000000ffff037224 */ /* 0x000fe400078e0a03 */
[----:B------:R-:W-:Y:S02]  /*1fc0*/  IMAD.MOV R8, RZ, RZ, -R5 ;  /* 0x000000ffff087224 */ /* 0x000fe400078e0a05 */
[----:B------:R-:W-:Y:S01]  /*1fd0*/  IMAD.MOV R4, RZ, RZ, -R4 ;  /* 0x000000ffff047224 */ /* 0x000fe200078e0a04 */
[----:B------:R-:W-:Y:S01]  /*1fe0*/  @!P1 IADD3 R69, R69, -R2, RZ ;  /* 0x8000000245459210 */ /* 0x000fe20007ffe0ff */
[----:B------:R-:W-:Y:S01]  /*1ff0*/  IMAD R5, R0, R6, R11 ;  /* 0x0000000600057224 */ /* 0x000fe200078e020b */
[----:B------:R-:W-:Y:S01]  /*2000*/  IADD3 R6, R38, -0x5, RZ ;  /* 0xfffffffb26067810 */ /* 0x000fe20007ffe0ff */
[C---:B------:R-:W-:Y:S01]  /*2010*/  IMAD R7, R0.reuse, R3, R63 ;  /* 0x0000000300077224 */ /* 0x040fe200078e023f */
[----:B------:R-:W-:Y:S01]  /*2020*/  MOV R63, R9 ;  /* 0x00000009003f7202 */ /* 0x000fe20000000f00 */
[C---:B------:R-:W-:Y:S01]  /*2030*/  IMAD R9, R0.reuse, R8, R65 ;  /* 0x0000000800097224 */ /* 0x040fe200078e0241 */
[C---:B------:R-:W-:Y:S01]  /*2040*/  ISETP.GT.U32.AND P1, PT, R0.reuse, R5, PT ;  /* 0x000000050000720c */ /* 0x040fe20003f24070 */
[C---:B------:R-:W-:Y:S01]  /*2050*/  IMAD R11, R0.reuse, R4, R75 ;  /* 0x00000004000b7224 */ /* 0x040fe200078e024b */
[----:B------:R-:W-:Y:S01]  /*2060*/  LOP3.LUT R4, RZ, c[0x0][0x17c], RZ, 0x33, !PT ;  /* 0x00005f00ff047a12 */ /* 0x000fe200078e33ff */
[----:B------:R-:W-:Y:S01]  /*2070*/  IMAD.MOV.U32 R65, RZ, RZ, R25 ;  /* 0x000000ffff417224 */ /* 0x000fe200078e0019 */
[----:B------:R-:W-:Y:S01]  /*2080*/  ISETP.GT.U32.AND P3, PT, R0, R9, PT ;  /* 0x000000090000720c */ /* 0x000fe20003f64070 */
[----:B------:R-:W-:Y:S01]  /*2090*/  @!P2 IMAD.MOV R63, RZ, RZ, -R63 ;  /* 0x000000ffff3fa224 */ /* 0x000fe200078e0a3f */
[----:B------:R-:W-:Y:S01]  /*20a0*/  ISETP.GT.U32.AND P2, PT, R2, R73, PT ;  /* 0x000000490200720c */ /* 0x000fe20003f44070 */
[----:B------:R-:W-:Y:S01]  /*20b0*/  @!P5 IMAD.MOV R65, RZ, RZ, -R65 ;  /* 0x000000ffff41d224 */ /* 0x000fe200078e0a41 */
[C---:B------:R-:W-:Y:S01]  /*20c0*/  ISETP.GT.U32.AND P5, PT, R0.reuse, R7, PT ;  /* 0x000000070000720c */ /* 0x040fe20003fa4070 */
[----:B------:R-:W-:Y:S01]  /*20d0*/  @!P6 IMAD.IADD R71, R71, 0x1, -R2 ;  /* 0x000000014747e824 */ /* 0x000fe200078e0a02 */
[----:B------:R-:W-:Y:S01]  /*20e0*/  ISETP.GT.U32.AND P6, PT, R0, R11, PT ;  /* 0x0000000b0000720c */ /* 0x000fe20003fc4070 */
[----:B------:R-:W-:Y:S01]  /*20f0*/  @!P4 IMAD.MOV R69, RZ, RZ, -R69 ;  /* 0x000000ffff45c224 */ /* 0x000fe200078e0a45 */
[----:B------:R-:W-:Y:S01]  /*2100*/  ISETP.GE.AND P4, PT, R12, RZ, PT ;  /* 0x000000ff0c00720c */ /* 0x000fe20003f86270 */
[----:B------:R-:W-:Y:S01]  /*2110*/  @!P1 IMAD.IADD R5, R5, 0x1, -R0 ;  /* 0x0000000105059824 */ /* 0x000fe200078e0a00 */
[----:B------:R-:W-:-:S02]  /*2120*/  ISETP.NE.AND P1, PT, RZ, c[0x0][0x17c], PT ;  /* 0x00005f00ff007a0c */ /* 0x000fc40003f25270 */
[----:B------:R-:W-:Y:S02]  /*2130*/  IADD3 R12, R38, -0x15, RZ ;  /* 0xffffffeb260c7810 */ /* 0x000fe40007ffe0ff */
[----:B------:R-:W-:Y:S02]  /*2140*/  @!P3 IADD3 R9, R9, -R0, RZ ;  /* 0x800000000909b210 */ /* 0x000fe40007ffe0ff */
[----:B------:R-:W-:Y:S01]  /*2150*/  @!P2 IADD3 R73, R73, -R2, RZ ;  /* 0x800000024949a210 */ /* 0x000fe20007ffe0ff */
[--C-:B------:R-:W-:Y:S01]  /*2160*/  @!P5 IMAD.IADD R7, R7, 0x1, -R0.reuse ;  /* 0x000000010707d824 */ /* 0x100fe200078e0a00 */
[----:B------:R-:W-:Y:S01]  /*2170*/  ISETP.GE.AND P2, PT, R10, RZ, PT ;  /* 0x000000ff0a00720c */ /* 0x000fe20003f46270 */
[----:B------:R-:W-:Y:S01]  /*2180*/  @!P6 IMAD.IADD R11, R11, 0x1, -R0 ;  /* 0x000000010b0be824 */ /* 0x000fe200078e0a00 */
[C---:B------:R-:W-:Y:S01]  /*2190*/  ISETP.GT.U32.AND P3, PT, R0.reuse, R5, PT ;  /* 0x000000050000720c */ /* 0x040fe20003f64070 */
[----:B------:R-:W-:Y:S01]  /*21a0*/  @!P4 IMAD.MOV R71, RZ, RZ, -R71 ;  /* 0x000000ffff47c224 */ /* 0x000fe200078e0a47 */
[----:B------:R-:W-:-:S02]  /*21b0*/  ISETP.GT.U32.AND P4, PT, R0, R7, PT ;  /* 0x000000070000720c */ /* 0x000fc40003f84070 */
[----:B------:R-:W-:Y:S02]  /*21c0*/  ISETP.GT.U32.AND P6, PT, R0, R11, PT ;  /* 0x0000000b0000720c */ /* 0x000fe40003fc4070 */
[----:B------:R-:W-:Y:S02]  /*21d0*/  ISETP.GE.AND P5, PT, R20, RZ, PT ;  /* 0x000000ff1400720c */ /* 0x000fe40003fa6270 */
[C---:B-1----:R-:W-:Y:S02]  /*21e0*/  SEL R20, R4.reuse, R33, !P1 ;  /* 0x0000002104147207 */ /* 0x042fe40004800000 */
[----:B------:R-:W-:Y:S02]  /*21f0*/  SEL R33, R4, R45, !P1 ;  /* 0x0000002d04217207 */ /* 0x000fe40004800000 */
[----:B------:R-:W-:Y:S01]  /*2200*/  @!P2 IADD3 R73, -R73, RZ, RZ ;  /* 0x000000ff4949a210 */ /* 0x000fe20007ffe1ff */
[--C-:B------:R-:W-:Y:S01]  /*2210*/  @!P3 IMAD.IADD R5, R5, 0x1, -R0.reuse ;  /* 0x000000010505b824 */ /* 0x100fe200078e0a00 */
[----:B------:R-:W-:Y:S01]  /*2220*/  ISETP.GT.U32.AND P2, PT, R0, R9, PT ;  /* 0x000000090000720c */ /* 0x000fe20003f44070 */
[--C-:B------:R-:W-:Y:S01]  /*2230*/  @!P4 IMAD.IADD R7, R7, 0x1, -R0.reuse ;  /* 0x000000010707c824 */ /* 0x100fe200078e0a00 */
[----:B------:R-:W-:Y:S01]  /*2240*/  ISETP.GE.AND P3, PT, R42, RZ, PT ;  /* 0x000000ff2a00720c */ /* 0x000fe20003f66270 */
[----:B------:R-:W-:Y:S01]  /*2250*/  @!P6 IMAD.IADD R11, R11, 0x1, -R0 ;  /* 0x000000010b0be824 */ /* 0x000fe200078e0a00 */
[----:B------:R-:W-:Y:S01]  /*2260*/  ISETP.GE.AND P4, PT, R16, RZ, PT ;  /* 0x000000ff1000720c */ /* 0x000fe20003f86270 */
[----:B------:R-:W-:Y:S01]  /*2270*/  @!P5 IMAD.MOV R5, RZ, RZ, -R5 ;  /* 0x000000ffff05d224 */ /* 0x000fe200078e0a05 */
[----:B------:R-:W-:-:S02]  /*2280*/  ISETP.GE.AND P6, PT, R14, RZ, PT ;  /* 0x000000ff0e00720c */ /* 0x000fc40003fc6270 */
[C---:B------:R-:W-:Y:S02]  /*2290*/  SEL R24, R4.reuse, R19, !P1 ;  /* 0x0000001304187207 */ /* 0x040fe40004800000 */
[C---:B------:R-:W-:Y:S02]  /*22a0*/  SEL R22, R4.reuse, R21, !P1 ;  /* 0x0000001504167207 */ /* 0x040fe40004800000 */
[C---:B------:R-:W-:Y:S02]  /*22b0*/  SEL R3, R4.reuse, R39, !P1 ;  /* 0x0000002704037207 */ /* 0x040fe40004800000 */
[----:B------:R-:W-:Y:S01]  /*22c0*/  SEL R36, R4, R53, !P1 ;  /* 0x0000003504247207 */ /* 0x000fe20004800000 */
[----:B------:R-:W-:Y:S01]  /*22d0*/  IMAD R44, R22, c[0x0][0x190], RZ ;  /* 0x00006400162c7a24 */ /* 0x000fe200078e02ff */
[C---:B------:R-:W-:Y:S01]  /*22e0*/  SEL R45, R4.reuse, R61, !P1 ;  /* 0x0000003d042d7207 */ /* 0x040fe20004800000 */
[----:B------:R-:W-:Y:S01]  /*22f0*/  IMAD R3, R3, c[0x0][0x190], RZ ;  /* 0x0000640003037a24 */ /* 0x000fe200078e02ff */
[C---:B------:R-:W-:Y:S01]  /*2300*/  SEL R21, R4.reuse, R31, !P1 ;  /* 0x0000001f04157207 */ /* 0x040fe20004800000 */
[----:B------:R-:W-:Y:S01]  /*2310*/  @!P6 IMAD.MOV R11, RZ, RZ, -R11 ;  /* 0x000000ffff0be224 */ /* 0x000fe200078e0a0b */
[----:B------:R-:W-:-:S02]  /*2320*/  SEL R19, R4, R35, !P1 ;  /* 0x0000002304137207 */ /* 0x000fc40004800000 */
[C---:B------:R-:W-:Y:S02]  /*2330*/  SEL R18, R4.reuse, R37, !P1 ;  /* 0x0000002504127207 */ /* 0x040fe40004800000 */
[C---:B------:R-:W-:Y:S01]  /*2340*/  SEL R2, R4.reuse, R41, !P1 ;  /* 0x0000002904027207 */ /* 0x040fe20004800000 */
[----:B------:R-:W-:Y:S01]  /*2350*/  IMAD R48, R19, c[0x0][0x190], RZ ;  /* 0x0000640013307a24 */ /* 0x000fe200078e02ff */
[C---:B------:R-:W-:Y:S02]  /*2360*/  SEL R34, R4.reuse, R49, !P1 ;  /* 0x0000003104227207 */ /* 0x040fe40004800000 */
[C---:B------:R-:W-:Y:S02]  /*2370*/  SEL R39, R4.reuse, R57, !P1 ;  /* 0x0000003904277207 */ /* 0x040fe40004800000 */
[C---:B------:R-:W-:Y:S02]  /*2380*/  SEL R53, R4.reuse, R65, !P1 ;  /* 0x0000004104357207 */ /* 0x040fe40004800000 */
[----:B------:R-:W-:-:S02]  /*2390*/  SEL R61, R4, R69, !P1 ;  /* 0x00000045043d7207 */ /* 0x000fc40004800000 */
[C---:B------:R-:W-:Y:S02]  /*23a0*/  SEL R30, R4.reuse, R30, !P1 ;  /* 0x0000001e041e7207 */ /* 0x040fe40004800000 */
[C---:B------:R-:W-:Y:S01]  /*23b0*/  SEL R29, R4.reuse, R29, !P1 ;  /* 0x0000001d041d7207 */ /* 0x040fe20004800000 */
[----:B------:R-:W-:Y:S01]  /*23c0*/  IMAD R75, R61, c[0x0][0x190], RZ ;  /* 0x000064003d4b7a24 */ /* 0x000fe200078e02ff */
[----:B------:R-:W-:Y:S01]  /*23d0*/  SEL R28, R4, R13, !P1 ;  /* 0x0000000d041c7207 */ /* 0x000fe20004800000 */
[----:B------:R-:W-:Y:S01]  /*23e0*/  IMAD R30, R30, c[0x0][0x190], RZ ;  /* 0x000064001e1e7a24 */ /* 0x000fe200078e02ff */
[C---:B------:R-:W-:Y:S01]  /*23f0*/  SEL R27, R4.reuse, R27, !P1 ;  /* 0x0000001b041b7207 */ /* 0x040fe20004800000 */
[----:B------:R-:W-:Y:S01]  /*2400*/  IMAD R29, R29, c[0x0][0x190], RZ ;  /* 0x000064001d1d7a24 */ /* 0x000fe200078e02ff */
[----:B------:R-:W-:Y:S01]  /*2410*/  SEL R26, R4, R15, !P1 ;  /* 0x0000000f041a7207 */ /* 0x000fe20004800000 */
[----:B------:R-:W-:Y:S01]  /*2420*/  IMAD R28, R28, c[0x0][0x190], RZ ;  /* 0x000064001c1c7a24 */ /* 0x000fe200078e02ff */
[C---:B------:R-:W-:Y:S01]  /*2430*/  SEL R25, R4.reuse, R17, !P1 ;  /* 0x0000001104197207 */ /* 0x040fe20004800000 */
[----:B------:R-:W-:Y:S01]  /*2440*/  IMAD R27, R27, c[0x0][0x190], RZ ;  /* 0x000064001b1b7a24 */ /* 0x000fe200078e02ff */
[----:B------:R-:W-:-:S02]  /*2450*/  SEL R23, R4, R23, !P1 ;  /* 0x0000001704177207 */ /* 0x000fc40004800000 */
        /* <DEDUP_REMOVED lines=8> */
[----:B------:R-:W-:Y:S01]  /*24e0*/  IMAD R64, R37, c[0x0][0x190], RZ ;  /* 0x0000640025407a24 */ /* 0x000fe200078e02ff */
[----:B------:R-:W-:-:S02]  /*24f0*/  SEL R57, R4, R67, !P1 ;  /* 0x0000004304397207 */ /* 0x000fc40004800000 */
[C---:B------:R-:W-:Y:S02]  /*2500*/  SEL R65, R4.reuse, R71, !P1 ;  /* 0x0000004704417207 */ /* 0x040fe40004800000 */
[C---:B------:R-:W-:Y:S01]  /*2510*/  SEL R69, R4.reuse, R73, !P1 ;  /* 0x0000004904457207 */ /* 0x040fe20004800000 */
[----:B------:R-:W-:Y:S01]  /*2520*/  IMAD R73, R57, c[0x0][0x190], RZ ;  /* 0x0000640039497a24 */ /* 0x000fe200078e02ff */
[----:B------:R-:W-:Y:S01]  /*2530*/  SEL R81, R4, R81, !P1 ;  /* 0x0000005104517207 */ /* 0x000fe20004800000 */
[----:B------:R-:W-:Y:S01]  /*2540*/  IMAD R77, R65, c[0x0][0x190], RZ ;  /* 0x00006400414d7a24 */ /* 0x000fe200078e02ff */
[----:B------:R-:W-:Y:S02]  /*2550*/  @!P2 IADD3 R9, R9, -R0, RZ ;  /* 0x800000000909a210 */ /* 0x000fe40007ffe0ff */
[----:B------:R-:W-:Y:S01]  /*2560*/  IADD3 R4, R38, -0x9, RZ ;  /* 0xfffffff726047810 */ /* 0x000fe20007ffe0ff */
[----:B------:R-:W-:Y:S01]  /*2570*/  IMAD R81, R81, c[0x0][0x190], RZ ;  /* 0x0000640051517a24 */ /* 0x000fe200078e02ff */
[----:B------:R-:W-:Y:S01]  /*2580*/  ISETP.NE.AND P5, PT, RZ, c[0x0][0x178], PT ;  /* 0x00005e00ff007a0c */ /* 0x000fe20003fa5270 */
[----:B------:R-:W-:Y:S01]  /*2590*/  @!P4 IMAD.MOV R9, RZ, RZ, -R9 ;  /* 0x000000ffff09c224 */ /* 0x000fe200078e0a09 */
[----:B------:R-:W-:-:S02]  /*25a0*/  LOP3.LUT R0, RZ, c[0x0][0x178], RZ, 0x33, !PT ;  /* 0x00005e00ff007a12 */ /* 0x000fc400078e33ff */
[----:B------:R-:W-:Y:S02]  /*25b0*/  @!P3 IADD3 R7, -R7, RZ, RZ ;  /* 0x000000ff0707b210 */ /* 0x000fe40007ffe1ff */
[----:B------:R-:W-:Y:S02]  /*25c0*/  ISETP.GE.U32.AND P2, PT, R4, 0x7fffffb8, PT ;  /* 0x7fffffb80400780c */ /* 0x000fe40003f46070 */
[----:B------:R-:W-:Y:S02]  /*25d0*/  SEL R5, R0, R5, !P5 ;  /* 0x0000000500057207 */ /* 0x000fe40006800000 */
[----:B------:R-:W-:Y:S02]  /*25e0*/  IADD3 R4, R38, -0xd, RZ ;  /* 0xfffffff326047810 */ /* 0x000fe40007ffe0ff */
[----:B------:R-:W-:Y:S01]  /*25f0*/  SEL R7, R0, R7, !P5 ;  /* 0x0000000700077207 */ /* 0x000fe20006800000 */
[----:B------:R-:W-:Y:S01]  /*2600*/  IMAD R5, R5, c[0x0][0x184], RZ ;  /* 0x0000610005057a24 */ /* 0x000fe200078e02ff */
[----:B------:R-:W-:-:S02]  /*2610*/  ISETP.GE.U32.AND P3, PT, R4, 0x7fffffb4, PT ;  /* 0x7fffffb40400780c */ /* 0x000fc40003f66070 */
[C---:B------:R-:W-:Y:S02]  /*2620*/  SEL R9, R0.reuse, R9, !P5 ;  /* 0x0000000900097207 */ /* 0x040fe40006800000 */
[----:B------:R-:W-:Y:S01]  /*2630*/  SEL R11, R0, R11, !P5 ;  /* 0x0000000b000b7207 */ /* 0x000fe20006800000 */
[----:B------:R-:W-:Y:S01]  /*2640*/  IMAD R0, R7, c[0x0][0x184], RZ ;  /* 0x0000610007007a24 */ /* 0x000fe200078e02ff */
[----:B------:R-:W-:Y:S01]  /*2650*/  IADD3 R4, R38, -0x11, RZ ;  /* 0xffffffef26047810 */ /* 0x000fe20007ffe0ff */
[----:B------:R-:W-:Y:S01]  /*2660*/  IMAD R7, R9, c[0x0][0x184], RZ ;  /* 0x0000610009077a24 */ /* 0x000fe200078e02ff */
[----:B------:R-:W-:Y:S01]  /*2670*/  LEA R10, P5, R5, c[0x0][0x160], 0x2 ;  /* 0x00005800050a7a11 */ /* 0x000fe200078a10ff */
[----:B------:R-:W-:Y:S01]  /*2680*/  IMAD R9, R11, c[0x0][0x184], RZ ;  /* 0x000061000b097a24 */ /* 0x000fe200078e02ff */
[----:B------:R-:W-:Y:S02]  /*2690*/  ISETP.GE.U32.AND P4, PT, R4, 0x7fffffb0, PT ;  /* 0x7fffffb00400780c */ /* 0x000fe40003f86070 */
[----:B------:R-:W-:-:S02]  /*26a0*/  LEA R4, P6, R0, c[0x0][0x160], 0x2 ;  /* 0x0000580000047a11 */ /* 0x000fc400078c10ff */
[----:B------:R-:W-:Y:S02]  /*26b0*/  LEA.HI.X.SX32 R11, R5, c[0x0][0x164], 0x2, P5 ;  /* 0x00005900050b7a11 */ /* 0x000fe400028f16ff */
[----:B------:R-:W-:Y:S02]  /*26c0*/  LEA.HI.X.SX32 R5, R0, c[0x0][0x164], 0x2, P6 ;  /* 0x0000590000057a11 */ /* 0x000fe400030f16ff */
[----:B------:R-:W-:Y:S01]  /*26d0*/  LEA R8, P6, R9, c[0x0][0x160], 0x2 ;  /* 0x0000580009087a11 */ /* 0x000fe200078c10ff */
[----:B------:R1:W-:Y:S01]  /*26e0*/  LDGSTS.E [R40], [R10.64], !P0 ;  /* 0x000000000a287fae */ /* 0x0003e2000c121848 */
[----:B------:R-:W-:Y:S01]  /*26f0*/  IADD3 R13, R38, -0x19, RZ ;  /* 0xffffffe7260d7810 */ /* 0x000fe20007ffe0ff */
[----:B------:R-:W-:Y:S01]  /*2700*/  IMAD.WIDE R84, R91, 0x4, R10 ;  /* 0x000000045b547825 */ /* 0x000fe200078e020a */
[----:B------:R-:W-:Y:S01]  /*2710*/  ISETP.GE.U32.AND P1, PT, R6, 0x7fffffbc, PT ;  /* 0x7fffffbc0600780c */ /* 0x000fe20003f26070 */
[----:B------:R1:W-:Y:S01]  /*2720*/  LDGSTS.E [R40+0x200], [R4.64], !P0 ;  /* 0x0020000004287fae */ /* 0x0003e2000c121848 */
[----:B------:R-:W-:Y:S01]  /*2730*/  LEA R6, P5, R7, c[0x0][0x160], 0x2 ;  /* 0x0000580007067a11 */ /* 0x000fe200078a10ff */
[----:B------:R-:W-:Y:S01]  /*2740*/  IMAD.WIDE R86, R91, 0x4, R4 ;  /* 0x000000045b567825 */ /* 0x000fe200078e0204 */
[----:B------:R-:W-:-:S02]  /*2750*/  LEA.HI.X.SX32 R9, R9, c[0x0][0x164], 0x2, P6 ;  /* 0x0000590009097a11 */ /* 0x000fc400030f16ff */
[----:B------:R-:W-:Y:S01]  /*2760*/  ISETP.GE.U32.AND P6, PT, R13, 0x7fffffa8, PT ;  /* 0x7fffffa80d00780c */ /* 0x000fe20003fc6070 */
[C---:B------:R-:W-:Y:S01]  /*2770*/  IMAD.SHL.U32 R13, R252.reuse, 0x4, RZ ;  /* 0x00000004fc0d7824 */ /* 0x040fe200078e00ff */
[----:B------:R-:W-:Y:S01]  /*2780*/  LEA.HI.X.SX32 R7, R7, c[0x0][0x164], 0x2, P5 ;  /* 0x0000590007077a11 */ /* 0x000fe200028f16ff */
[--C-:B------:R-:W-:Y:S01]  /*2790*/  IMAD.WIDE R92, R99, 0x4, R10.reuse ;  /* 0x00000004635c7825 */ /* 0x100fe200078e020a */
[----:B------:R-:W-:Y:S02]  /*27a0*/  SHF.L.U32 R15, R252, 0x3, RZ ;  /* 0x00000003fc0f7819 */ /* 0x000fe400000006ff */
[----:B------:R-:W-:Y:S01]  /*27b0*/  IADD3 R0, R38, -0x1d, RZ ;  /* 0xffffffe326007810 */ /* 0x000fe20007ffe0ff */
[C---:B------:R-:W-:Y:S01]  /*27c0*/  IMAD.WIDE R50, R13.reuse, 0x4, R10 ;  /* 0x000000040d327825 */ /* 0x040fe200078e020a */
[----:B------:R1:W-:Y:S01]  /*27d0*/  LDGSTS.E [R40+0x400], [R6.64], !P0 ;  /* 0x0040000006287fae */ /* 0x0003e2000c121848 */
[----:B------:R-:W-:Y:S02]  /*27e0*/  ISETP.GE.U32.AND P5, PT, R12, 0x7fffffac, PT ;  /* 0x7fffffac0c00780c */ /* 0x000fe40003fa6070 */
[----:B------:R-:W-:Y:S01]  /*27f0*/  IMAD.WIDE R46, R13, 0x4, R4 ;  /* 0x000000040d2e7825 */ /* 0x000fe200078e0204 */
[----:B------:R1:W-:Y:S01]  /*2800*/  LDGSTS.E [R40+0x600], [R8.64], !P0 ;  /* 0x0060000008287fae */ /* 0x0003e2000c121848 */
[----:B------:R-:W-:-:S02]  /*2810*/  ISETP.GE.U32.AND P0, PT, R0, 0x7fffffa4, PT ;  /* 0x7fffffa40000780c */ /* 0x000fc40003f06070 */
[C---:B--2---:R-:W-:Y:S01]  /*2820*/  IMAD.WIDE R42, R13.reuse, 0x4, R6 ;  /* 0x000000040d2a7825 */ /* 0x044fe200078e0206 */
[----:B------:R2:W-:Y:S01]  /*2830*/  STL.64 [R1+0xf8], R50 ;  /* 0x0000f83201007387 */ /* 0x0005e20000100a00 */
[----:B------:R-:W-:Y:S02]  /*2840*/  IADD3 R0, R38, -0x21, RZ ;  /* 0xffffffdf26007810 */ /* 0x000fe40007ffe0ff */
[----:B---3--:R-:W-:Y:S01]  /*2850*/  IMAD.WIDE R16, R13, 0x4, R8 ;  /* 0x000000040d107825 */ /* 0x008fe200078e0208 */
[----:B------:R2:W-:Y:S03]  /*2860*/  LDGSTS.E [R40+0x2000], [R50.64], !P1 ;  /* 0x0200000032287fae */ /* 0x0005e6000c921848 */
[----:B------:R-:W-:Y:S01]  /*2870*/  IMAD R13, R252, 0xc, RZ ;  /* 0x0000000cfc0d7824 */ /* 0x000fe200078e02ff */
[----:B------:R3:W-:Y:S01]  /*2880*/  STL.64 [R1+0xf0], R46 ;  /* 0x0000f02e01007387 */ /* 0x0007e20000100a00 */
[----:B------:R-:W-:-:S03]  /*2890*/  IMAD.WIDE R88, R91, 0x4, R6 ;  /* 0x000000045b587825 */ /* 0x000fc600078e0206 */
[----:B------:R3:W-:Y:S01]  /*28a0*/  LDGSTS.E [R40+0x2200], [R46.64], !P1 ;  /* 0x022000002e287fae */ /* 0x0007e2000c921848 */
[----:B------:R-:W-:-:S03]  /*28b0*/  IMAD.WIDE R90, R91, 0x4, R8 ;  /* 0x000000045b5a7825 */ /* 0x000fc600078e0208 */
[----:B------:R4:W-:Y:S01]  /*28c0*/  STL.64 [R1+0xe8], R42 ;  /* 0x0000e82a01007387 */ /* 0x0009e20000100a00 */
[----:B--2---:R-:W-:-:S03]  /*28d0*/  IMAD.WIDE R50, R15, 0x4, R10 ;  /* 0x000000040f327825 */ /* 0x004fc600078e020a */
[----:B------:R4:W-:Y:S01]  /*28e0*/  LDGSTS.E [R40+0x2400], [R42.64], !P1 ;  /* 0x024000002a287fae */ /* 0x0009e2000c921848 */
[----:B------:R-:W-:-:S03]  /*28f0*/  IMAD.WIDE R94, R99, 0x4, R4 ;  /* 0x00000004635e7825 */ /* 0x000fc600078e0204 */
[----:B------:R2:W-:Y:S01]  /*2900*/  STL.64 [R1+0xe0], R16 ;  /* 0x0000e01001007387 */ /* 0x0005e20000100a00 */
[----:B---3--:R-:W-:-:S03]  /*2910*/  IMAD.WIDE R46, R15, 0x4, R4 ;  /* 0x000000040f2e7825 */ /* 0x008fc600078e0204 */
[----:B------:R2:W-:Y:S01]  /*2920*/  LDGSTS.E [R40+0x2600], [R16.64], !P1 ;  /* 0x0260000010287fae */ /* 0x0005e2000c921848 */
[----:B------:R-:W-:Y:S01]  /*2930*/  ISETP.GE.U32.AND P1, PT, R0, 0x7fffffa0, PT ;  /* 0x7fffffa00000780c */ /* 0x000fe20003f26070 */
[--C-:B------:R-:W-:Y:S01]  /*2940*/  IMAD.WIDE R96, R99, 0x4, R6.reuse ;  /* 0x0000000463607825 */ /* 0x100fe200078e0206 */
[----:B------:R-:W-:Y:S01]  /*2950*/  IADD3 R0, R38, -0x25, RZ ;  /* 0xffffffdb26007810 */ /* 0x000fe20007ffe0ff */
[----:B------:R3:W-:Y:S02]  /*2960*/  STL.64 [R1+0xb8], R50 ;  /* 0x0000b83201007387 */ /* 0x0007e40000100a00 */
[----:B----4-:R-:W-:Y:S02]  /*2970*/  IMAD.WIDE R42, R15, 0x4, R6 ;  /* 0x000000040f2a7825 */ /* 0x010fe400078e0206 */
[----:B------:R3:W-:Y:S02]  /*2980*/  LDGSTS.E [R40+0x4000], [R50.64], !P2 ;  /* 0x0400000032287fae */ /* 0x0007e4000d121848 */
[----:B------:R-:W-:-:S02]  /*2990*/  IMAD.WIDE R98, R99, 0x4, R8 ;  /* 0x0000000463627825 */ /* 0x000fc400078e0208 */
[----:B------:R4:W-:Y:S02]  /*29a0*/  STL.64 [R1+0xb0], R46 ;  /* 0x0000b02e01007387 */ /* 0x0009e40000100a00 */
[----:B--2---:R-:W-:Y:S02]  /*29b0*/  IMAD.WIDE R16, R15, 0x4, R8 ;  /* 0x000000040f107825 */ /* 0x004fe400078e0208 */
[----:B------:R4:W-:Y:S02]  /*29c0*/  LDGSTS.E [R40+0x4200], [R46.64], !P2 ;  /* 0x042000002e287fae */ /* 0x0009e4000d121848 */
[----:B------:R-:W-:Y:S02]  /*29d0*/  IMAD.SHL.U32 R15, R252, 0x10, RZ ;  /* 0x00000010fc0f7824 */ /* 0x000fe400078e00ff */
[--C-:B---3--:R-:W-:Y:S01]  /*29e0*/  IMAD.WIDE R50, R13, 0x4, R10.reuse ;  /* 0x000000040d327825 */ /* 0x108fe200078e020a */
[----:B------:R2:W-:Y:S03]  /*29f0*/  STL.64 [R1+0xa8], R42 ;  /* 0x0000a82a01007387 */ /* 0x0005e60000100a00 */
[----:B------:R-:W-:Y:S01]  /*2a00*/  IMAD.WIDE R100, R107, 0x4, R10 ;  /* 0x000000046b647825 */ /* 0x000fe200078e020a */
[----:B------:R2:W-:Y:S03]  /*2a10*/  LDGSTS.E [R40+0x4400], [R42.64], !P2 ;  /* 0x044000002a287fae */ /* 0x0005e6000d121848 */
[--C-:B----4-:R-:W-:Y:S01]  /*2a20*/  IMAD.WIDE R46, R13, 0x4, R4.reuse ;  /* 0x000000040d2e7825 */ /* 0x110fe200078e0204 */
[----:B------:R3:W-:Y:S03]  /*2a30*/  STL.64 [R1+0xa0], R16 ;  /* 0x0000a01001007387 */ /* 0x0007e60000100a00 */
[----:B------:R-:W-:Y:S01]  /*2a40*/  IMAD.WIDE R102, R107, 0x4, R4 ;  /* 0x000000046b667825 */ /* 0x000fe200078e0204 */
[----:B------:R3:W-:Y:S01]  /*2a50*/  LDGSTS.E [R40+0x4600], [R16.64], !P2 ;  /* 0x0460000010287fae */ /* 0x0007e2000d121848 */
[----:B------:R-:W-:-:S02]  /*2a60*/  ISETP.GE.U32.AND P2, PT, R0, 0x7fffff9c, PT ;  /* 0x7fffff9c0000780c */ /* 0x000fc40003f46070 */
[----:B------:R-:W-:Y:S01]  /*2a70*/  IADD3 R0, R38, -0x29, RZ ;  /* 0xffffffd726007810 */ /* 0x000fe20007ffe0ff */
[--C-:B--2---:R-:W-:Y:S01]  /*2a80*/  IMAD.WIDE R42, R13, 0x4, R6.reuse ;  /* 0x000000040d2a7825 */ /* 0x104fe200078e0206 */
[----:B------:R-:W-:Y:S03]  /*2a90*/  STL.64 [R1+0x78], R50 ;  /* 0x0000783201007387 */ /* 0x000fe60000100a00 */
[----:B------:R-:W-:Y:S01]  /*2aa0*/  IMAD.WIDE R104, R107, 0x4, R6 ;  /* 0x000000046b687825 */ /* 0x000fe200078e0206 */
[----:B------:R2:W-:Y:S03]  /*2ab0*/  LDGSTS.E [R40+0x6000], [R50.64], !P3 ;  /* 0x0600000032287fae */ /* 0x0005e6000d921848 */
[--C-:B---3--:R-:W-:Y:S01]  /*2ac0*/  IMAD.WIDE R16, R13, 0x4, R8.reuse ;  /* 0x000000040d107825 */ /* 0x108fe200078e0208 */
[----:B------:R3:W-:Y:S03]  /*2ad0*/  STL.64 [R1+0x70], R46 ;  /* 0x0000702e01007387 */ /* 0x0007e60000100a00 */
[--C-:B------:R-:W-:Y:S01]  /*2ae0*/  IMAD.WIDE R12, R15, 0x4, R8.reuse ;  /* 0x000000040f0c7825 */ /* 0x100fe200078e0208 */
[----:B------:R3:W-:Y:S03]  /*2af0*/  LDGSTS.E [R40+0x6200], [R46.64], !P3 ;  /* 0x062000002e287fae */ /* 0x0007e6000d921848 */
[----:B------:R-:W-:Y:S01]  /*2b00*/  IMAD.WIDE R106, R107, 0x4, R8 ;  /* 0x000000046b6a7825 */ /* 0x000fe200078e0208 */
[----:B------:R4:W-:Y:S03]  /*2b10*/  STL.64 [R1+0x68], R42 ;  /* 0x0000682a01007387 */ /* 0x0009e60000100a00 */
[C---:B------:R-:W-:Y:S01]  /*2b20*/  IMAD.WIDE R108, R115.reuse, 0x4, R10 ;  /* 0x00000004736c7825 */ /* 0x040fe200078e020a */
[----:B------:R4:W-:Y:S03]  /*2b30*/  LDGSTS.E [R40+0x6400], [R42.64], !P3 ;  /* 0x064000002a287fae */ /* 0x0009e6000d921848 */
[----:B------:R-:W-:Y:S01]  /*2b40*/  IMAD.WIDE R110, R115, 0x4, R4 ;  /* 0x00000004736e7825 */ /* 0x000fe200078e0204 */
[----:B------:R1:W-:Y:S03]  /*2b50*/  STL.64 [R1+0x60], R16 ;  /* 0x0000601001007387 */ /* 0x0003e60000100a00 */
[----:B---3--:R-:W-:Y:S01]  /*2b60*/  IMAD.WIDE R46, R15, 0x4, R10 ;  /* 0x000000040f2e7825 */ /* 0x008fe200078e020a */
[----:B------:R1:W-:Y:S01]  /*2b70*/  LDGSTS.E [R40+0x6600], [R16.64], !P3 ;  /* 0x0660000010287fae */ /* 0x0003e2000d921848 */
[----:B------:R-:W-:-:S02]  /*2b80*/  ISETP.GE.U32.AND P3, PT, R0, 0x7fffff98, PT ;  /* 0x7fffff980000780c */ /* 0x000fc40003f66070 */
[----:B------:R-:W-:Y:S01]  /*2b90*/  IADD3 R0, R38, -0x2d, RZ ;  /* 0xffffffd326007810 */ /* 0x000fe20007ffe0ff */
[----:B----4-:R-:W-:Y:S01]  /*2ba0*/  IMAD.WIDE R42, R15, 0x4, R4 ;  /* 0x000000040f2a7825 */ /* 0x010fe200078e0204 */
[----:B------:R-:W-:Y:S03]  /*2bb0*/  STL.64 [R1+0x38], R46 ;  /* 0x0000382e01007387 */ /* 0x000fe60000100a00 */
[--C-:B------:R-:W-:Y:S01]  /*2bc0*/  IMAD.WIDE R112, R115, 0x4, R6.reuse ;  /* 0x0000000473707825 */ /* 0x100fe200078e0206 */
[----:B------:R3:W-:Y:S03]  /*2bd0*/  LDGSTS.E [R40+0x8000], [R46.64], !P4 ;  /* 0x080000002e287fae */ /* 0x0007e6000e121848 */
[----:B-1----:R-:W-:Y:S01]  /*2be0*/  IMAD.WIDE R16, R15, 0x4, R6 ;  /* 0x000000040f107825 */ /* 0x002fe200078e0206 */
[----:B------:R1:W-:Y:S03]  /*2bf0*/  STL.64 [R1+0x30], R42 ;  /* 0x0000302a01007387 */ /* 0x0003e60000100a00 */
[----:B------:R-:W-:Y:S01]  /*2c00*/  IMAD.WIDE R14, R83, 0x4, R4 ;  /* 0x00000004530e7825 */ /* 0x000fe200078e0204 */
[----:B------:R1:W-:Y:S03]  /*2c10*/  LDGSTS.E [R40+0x8200], [R42.64], !P4 ;  /* 0x082000002a287fae */ /* 0x0003e6000e121848 */
[----:B------:R-:W-:Y:S01]  /*2c20*/  IMAD.WIDE R114, R115, 0x4, R8 ;  /* 0x0000000473727825 */ /* 0x000fe200078e0208 */
[----:B------:R4:W-:Y:S03]  /*2c30*/  STL.64 [R1+0x28], R16 ;  /* 0x0000281001007387 */ /* 0x0009e60000100a00 */
[C---:B------:R-:W-:Y:S01]  /*2c40*/  IMAD.WIDE R116, R123.reuse, 0x4, R10 ;  /* 0x000000047b747825 */ /* 0x040fe200078e020a */
[----:B------:R4:W-:Y:S03]  /*2c50*/  LDGSTS.E [R40+0x8400], [R16.64], !P4 ;  /* 0x0840000010287fae */ /* 0x0009e6000e121848 */
[----:B------:R-:W-:Y:S01]  /*2c60*/  IMAD.WIDE R118, R123, 0x4, R4 ;  /* 0x000000047b767825 */ /* 0x000fe200078e0204 */
[----:B------:R2:W-:Y:S01]  /*2c70*/  STL.64 [R1+0x20], R12 ;  /* 0x0000200c01007387 */ /* 0x0005e20000100a00 */
[----:B-1----:R-:W-:-:S02]  /*2c80*/  LOP3.LUT R42, R40, 0x20, RZ, 0x3c, !PT ;  /* 0x00000020282a7812 */ /* 0x002fc400078e3cff */
[--C-:B------:R-:W-:Y:S01]  /*2c90*/  IMAD.WIDE R120, R123, 0x4, R6.reuse ;  /* 0x000000047b787825 */ /* 0x100fe200078e0206 */
[----:B------:R2:W-:Y:S01]  /*2ca0*/  LDGSTS.E [R40+0x8600], [R12.64], !P4 ;  /* 0x086000000c287fae */ /* 0x0005e2000e121848 */
[----:B------:R-:W-:Y:S02]  /*2cb0*/  ISETP.GE.U32.AND P4, PT, R0, 0x7fffff94, PT ;  /* 0x7fffff940000780c */ /* 0x000fe40003f86070 */
[----:B------:R-:W-:Y:S01]  /*2cc0*/  IADD3 R0, R38, -0x31, RZ ;  /* 0xffffffcf26007810 */ /* 0x000fe20007ffe0ff */
[----:B----4-:R-:W-:-:S04]  /*2cd0*/  IMAD.WIDE R16, R83, 0x4, R6 ;  /* 0x0000000453107825 */ /* 0x010fc800078e0206 */
[----:B------:R-:W-:-:S04]  /*2ce0*/  IMAD.WIDE R122, R123, 0x4, R8 ;  /* 0x000000047b7a7825 */ /* 0x000fc800078e0208 */
[----:B--2---:R-:W-:-:S04]  /*2cf0*/  IMAD.WIDE R12, R83, 0x4, R10 ;  /* 0x00000004530c7825 */ /* 0x004fc800078e020a */
[----:B------:R-:W-:Y:S01]  /*2d00*/  IMAD.WIDE R82, R83, 0x4, R8 ;  /* 0x0000000453527825 */ /* 0x000fe200078e0208 */
[----:B------:R1:W-:Y:S03]  /*2d10*/  LDGSTS.E [R40+0xa000], [R12.64], !P5 ;  /* 0x0a0000000c287fae */ /* 0x0003e6000e921848 */
[C---:B------:R-:W-:Y:S01]  /*2d20*/  IMAD.WIDE R124, R131.reuse, 0x4, R10 ;  /* 0x00000004837c7825 */ /* 0x040fe200078e020a */
[----:B------:R-:W-:Y:S03]  /*2d30*/  STL.64 [R1+0xdc8], R12 ;  /* 0x000dc80c01007387 */ /* 0x000fe60000100a00 */
[C---:B------:R-:W-:Y:S01]  /*2d40*/  IMAD.WIDE R126, R131.reuse, 0x4, R4 ;  /* 0x00000004837e7825 */ /* 0x040fe200078e0204 */
[----:B------:R2:W-:Y:S03]  /*2d50*/  LDGSTS.E [R40+0xa200], [R14.64], !P5 ;  /* 0x0a2000000e287fae */ /* 0x0005e6000e921848 */
[C---:B------:R-:W-:Y:S01]  /*2d60*/  IMAD.WIDE R128, R131.reuse, 0x4, R6 ;  /* 0x0000000483807825 */ /* 0x040fe200078e0206 */
[----:B------:R2:W-:Y:S03]  /*2d70*/  STL.64 [R1+0xdd0], R14 ;  /* 0x000dd00e01007387 */ /* 0x0005e60000100a00 */
[----:B------:R-:W-:Y:S01]  /*2d80*/  IMAD.WIDE R130, R131, 0x4, R8 ;  /* 0x0000000483827825 */ /* 0x000fe200078e0208 */
[----:B------:R4:W-:Y:S03]  /*2d90*/  LDGSTS.E [R40+0xa400], [R16.64], !P5 ;  /* 0x0a40000010287fae */ /* 0x0009e6000e921848 */
[----:B------:R-:W-:Y:S01]  /*2da0*/  IMAD.WIDE R132, R139, 0x4, R10 ;  /* 0x000000048b847825 */ /* 0x000fe200078e020a */
[----:B------:R1:W-:Y:S01]  /*2db0*/  LDGSTS.E [R40+0xa600], [R82.64], !P5 ;  /* 0x0a60000052287fae */ /* 0x0003e2000e921848 */
[----:B------:R-:W-:-:S02]  /*2dc0*/  ISETP.GE.U32.AND P5, PT, R0, 0x7fffff90, PT ;  /* 0x7fffff900000780c */ /* 0x000fc40003fa6070 */
[C---:B------:R-:W-:Y:S01]  /*2dd0*/  IMAD.WIDE R134, R139.reuse, 0x4, R4 ;  /* 0x000000048b867825 */ /* 0x040fe200078e0204 */
[----:B------:R1:W-:Y:S03]  /*2de0*/  LDGSTS.E [R40+0xc000], [R84.64], !P6 ;  /* 0x0c00000054287fae */ /* 0x0003e6000f121848 */
[----:B--2---:R-:W-:Y:S01]  /*2df0*/  IMAD.MOV.U32 R15, RZ, RZ, c[0x0][0x180] ;  /* 0x00006000ff0f7624 */ /* 0x004fe200078e00ff */
[----:B------:R2:W-:Y:S01]  /*2e00*/  LDGSTS.E [R40+0xc200], [R86.64], !P6 ;  /* 0x0c20000056287fae */ /* 0x0005e2000f121848 */
[----:B------:R-:W-:-:S03]  /*2e10*/  IMAD.WIDE R136, R139, 0x4, R6 ;  /* 0x000000048b887825 */ /* 0x000fc600078e0206 */
[----:B------:R-:W-:Y:S01]  /*2e20*/  IADD3 R0, R15, -0x35, RZ ;  /* 0xffffffcb0f007810 */ /* 0x000fe20007ffe0ff */
[----:B------:R1:W-:Y:S01]  /*2e30*/  LDGSTS.E [R40+0xc400], [R88.64], !P6 ;  /* 0x0c40000058287fae */ /* 0x0003e2000f121848 */
[----:B------:R-:W-:Y:S01]  /*2e40*/  IMAD.WIDE R138, R139, 0x4, R8 ;  /* 0x000000048b8a7825 */ /* 0x000fe200078e0208 */
[----:B------:R-:W-:Y:S02]  /*2e50*/  IADD3 R38, R15, -0x1b, RZ ;  /* 0xffffffe50f267810 */ /* 0x000fe40007ffe0ff */
[----:B------:R1:W-:Y:S01]  /*2e60*/  LDGSTS.E [R40+0xc600], [R90.64], !P6 ;  /* 0x0c6000005a287fae */ /* 0x0003e2000f121848 */
[----:B------:R-:W-:Y:S01]  /*2e70*/  ISETP.GE.U32.AND P6, PT, R0, 0x7fffff8c, PT ;  /* 0x7fffff8c0000780c */ /* 0x000fe20003fc6070 */
[----:B------:R-:W-:Y:S01]  /*2e80*/  IMAD.WIDE R140, R147, 0x4, R10 ;  /* 0x00000004938c7825 */ /* 0x000fe200078e020a */
[----:B------:R-:W-:Y:S01]  /*2e90*/  IADD3 R0, R15, -0x39, RZ ;  /* 0xffffffc70f007810 */ /* 0x000fe20007ffe0ff */
[----:B------:R1:W-:Y:S02]  /*2ea0*/  LDGSTS.E [R40+0xe000], [R92.64], !P0 ;  /* 0x0e0000005c287fae */ /* 0x0003e4000c121848 */
[----:B------:R-:W-:-:S02]  /*2eb0*/  IMAD.WIDE R142, R147, 0x4, R4 ;  /* 0x00000004938e7825 */ /* 0x000fc400078e0204 */
[----:B------:R1:W-:Y:S02]  /*2ec0*/  LDGSTS.E [R40+0xe200], [R94.64], !P0 ;  /* 0x0e2000005e287fae */ /* 0x0003e4000c121848 */
[C---:B------:R-:W-:Y:S02]  /*2ed0*/  IMAD.WIDE R144, R147.reuse, 0x4, R6 ;  /* 0x0000000493907825 */ /* 0x040fe400078e0206 */
[----:B------:R1:W-:Y:S02]  /*2ee0*/  LDGSTS.E [R40+0xe400], [R96.64], !P0 ;  /* 0x0e40000060287fae */ /* 0x0003e4000c121848 */
[----:B------:R-:W-:Y:S02]  /*2ef0*/  IMAD.WIDE R146, R147, 0x4, R8 ;  /* 0x0000000493927825 */ /* 0x000fe400078e0208 */
        /* <DEDUP_REMOVED lines=22> */
[C---:B------:R-:W-:Y:S01]  /*3060*/  IMAD.WIDE R58, R252.reuse, 0x4, R10 ;  /* 0x00000004fc3a7825 */ /* 0x040fe200078e020a */
[----:B------:R-:W-:Y:S01]  /*3070*/  IADD3 R0, R15, -0x6, RZ ;  /* 0xfffffffa0f007810 */ /* 0x000fe20007ffe0ff */
[----:B------:R1:W-:Y:S02]  /*3080*/  LDGSTS.E [R40+0x14000], [R116.64], !P3 ;  /* 0x1400000074287fae */ /* 0x0003e4000d921848 */
[----:B------:R-:W-:-:S02]  /*3090*/  IMAD.WIDE R54, R252, 0x4, R4 ;  /* 0x00000004fc367825 */ /* 0x000fc400078e0204 */
[----:B------:R1:W-:Y:S02]  /*30a0*/  LDGSTS.E [R40+0x14200], [R118.64], !P3 ;  /* 0x1420000076287fae */ /* 0x0003e4000d921848 */
[C---:B------:R-:W-:Y:S02]  /*30b0*/  IMAD.WIDE R50, R252.reuse, 0x4, R6 ;  /* 0x00000004fc327825 */ /* 0x040fe400078e0206 */
[----:B------:R2:W-:Y:S02]  /*30c0*/  LDGSTS.E [R40+0x14400], [R120.64], !P3 ;  /* 0x1440000078287fae */ /* 0x0005e4000d921848 */
[----:B------:R-:W-:Y:S02]  /*30d0*/  IMAD R43, R252, 0x5, RZ ;  /* 0x00000005fc2b7824 */ /* 0x000fe400078e02ff */
[----:B------:R2:W-:Y:S01]  /*30e0*/  LDGSTS.E [R40+0x14600], [R122.64], !P3 ;  /* 0x146000007a287fae */ /* 0x0005e2000d921848 */
[----:B------:R-:W-:Y:S01]  /*30f0*/  ISETP.GE.U32.AND P3, PT, R0, 0x7fffffbb, PT ;  /* 0x7fffffbb0000780c */ /* 0x000fe20003f66070 */
[--C-:B---3--:R-:W-:Y:S01]  /*3100*/  IMAD.WIDE R46, R252, 0x4, R8.reuse ;  /* 0x00000004fc2e7825 */ /* 0x108fe200078e0208 */
[----:B------:R-:W-:Y:S01]  /*3110*/  IADD3 R0, R15, -0xa, RZ ;  /* 0xfffffff60f007810 */ /* 0x000fe20007ffe0ff */
[----:B------:R3:W-:Y:S02]  /*3120*/  LDGSTS.E [R40+0x16000], [R124.64], !P4 ;  /* 0x160000007c287fae */ /* 0x0007e4000e121848 */
[----:B-1----:R-:W-:-:S02]  /*3130*/  IMAD.WIDE R12, R43, 0x4, R8 ;  /* 0x000000042b0c7825 */ /* 0x002fc400078e0208 */
[----:B------:R3:W-:Y:S02]  /*3140*/  LDGSTS.E [R40+0x16200], [R126.64], !P4 ;  /* 0x162000007e287fae */ /* 0x0007e4000e121848 */
[C---:B------:R-:W-:Y:S02]  /*3150*/  IMAD.WIDE R164, R171.reuse, 0x4, R10 ;  /* 0x00000004aba47825 */ /* 0x040fe400078e020a */
[----:B------:R3:W-:Y:S02]  /*3160*/  LDGSTS.E [R40+0x16400], [R128.64], !P4 ;  /* 0x1640000080287fae */ /* 0x0007e4000e121848 */
[C---:B------:R-:W-:Y:S02]  /*3170*/  IMAD.WIDE R166, R171.reuse, 0x4, R4 ;  /* 0x00000004aba67825 */ /* 0x040fe400078e0204 */
        /* <DEDUP_REMOVED lines=16> */
[----:B------:R4:W-:Y:S02]  /*3280*/  STL.64 [R1+0xdd8], R16 ;  /* 0x000dd81001007387 */ /* 0x0009e40000100a00 */
[C---:B------:R-:W-:Y:S02]  /*3290*/  IMAD.WIDE R180, R187.reuse, 0x4, R10 ;  /* 0x00000004bbb47825 */ /* 0x040fe400078e020a */
[----:B------:R3:W-:Y:S02]  /*32a0*/  LDGSTS.E [R40+0x1a200], [R142.64], !P6 ;  /* 0x1a2000008e287fae */ /* 0x0007e4000f121848 */
[C---:B------:R-:W-:Y:S02]  /*32b0*/  IMAD.WIDE R182, R187.reuse, 0x4, R4 ;  /* 0x00000004bbb67825 */ /* 0x040fe400078e0204 */
[----:B------:R1:W-:Y:S02]  /*32c0*/  STL.64 [R1+0xde0], R82 ;  /* 0x000de05201007387 */ /* 0x0003e40000100a00 */
[----:B------:R-:W-:-:S02]  /*32d0*/  IMAD.WIDE R184, R187, 0x4, R6 ;  /* 0x00000004bbb87825 */ /* 0x000fc400078e0206 */
[----:B------:R3:W-:Y:S02]  /*32e0*/  LDGSTS.E [R40+0x1a400], [R144.64], !P6 ;  /* 0x1a40000090287fae */ /* 0x0007e4000f121848 */
[----:B----4-:R-:W-:Y:S02]  /*32f0*/  IMAD.WIDE R16, R43, 0x4, R6 ;  /* 0x000000042b107825 */ /* 0x010fe400078e0206 */
[----:B------:R-:W-:Y:S02]  /*3300*/  STL.64 [R1+0xde8], R84 ;  /* 0x000de85401007387 */ /* 0x000fe40000100a00 */
[----:B------:R-:W-:Y:S02]  /*3310*/  IMAD.WIDE R186, R187, 0x4, R8 ;  /* 0x00000004bbba7825 */ /* 0x000fe400078e0208 */
[----:B------:R3:W-:Y:S01]  /*3320*/  LDGSTS.E [R40+0x1a600], [R146.64], !P6 ;  /* 0x1a60000092287fae */ /* 0x0007e2000f121848 */
[----:B------:R-:W-:Y:S01]  /*3330*/  ISETP.GE.U32.AND P6, PT, R0, 0x7fffffaf, PT ;  /* 0x7fffffaf0000780c */ /* 0x000fe20003fc6070 */
[----:B------:R-:W-:Y:S01]  /*3340*/  IMAD.WIDE R188, R195, 0x4, R10 ;  /* 0x00000004c3bc7825 */ /* 0x000fe200078e020a */
[----:B------:R-:W-:Y:S01]  /*3350*/  IADD3 R0, R15, -0x16, RZ ;  /* 0xffffffea0f007810 */ /* 0x000fe20007ffe0ff */
[----:B------:R-:W-:Y:S01]  /*3360*/  STL.64 [R1+0xdf0], R86 ;  /* 0x000df05601007387 */ /* 0x000fe20000100a00 */
[----:B-1----:R-:W-:Y:S01]  /*3370*/  LOP3.LUT R82, R40, 0x60, RZ, 0x3c, !PT ;  /* 0x0000006028527812 */ /* 0x002fe200078e3cff */
[----:B------:R-:W-:-:S02]  /*3380*/  IMAD.WIDE R190, R195, 0x4, R4 ;  /* 0x00000004c3be7825 */ /* 0x000fc400078e0204 */
[----:B------:R3:W-:Y:S02]  /*3390*/  LDGSTS.E [R40+0x1c000], [R148.64], !P0 ;  /* 0x1c00000094287fae */ /* 0x0007e4000c121848 */
[C---:B------:R-:W-:Y:S02]  /*33a0*/  IMAD.WIDE R192, R195.reuse, 0x4, R6 ;  /* 0x00000004c3c07825 */ /* 0x040fe400078e0206 */
[----:B------:R-:W-:Y:S02]  /*33b0*/  STL.64 [R1+0xdf8], R88 ;  /* 0x000df85801007387 */ /* 0x000fe40000100a00 */
[----:B------:R-:W-:Y:S02]  /*33c0*/  IMAD.WIDE R194, R195, 0x4, R8 ;  /* 0x00000004c3c27825 */ /* 0x000fe400078e0208 */
[----:B------:R3:W-:Y:S02]  /*33d0*/  LDGSTS.E [R40+0x1c200], [R150.64], !P0 ;  /* 0x1c20000096287fae */ /* 0x0007e4000c121848 */
[----:B------:R-:W-:-:S02]  /*33e0*/  IMAD.WIDE R196, R203, 0x4, R10 ;  /* 0x00000004cbc47825 */ /* 0x000fc400078e020a */
[----:B------:R-:W-:Y:S02]  /*33f0*/  STL.64 [R1+0xe00], R90 ;  /* 0x000e005a01007387 */ /* 0x000fe40000100a00 */
[C---:B------:R-:W-:Y:S02]  /*3400*/  IMAD.WIDE R198, R203.reuse, 0x4, R4 ;  /* 0x00000004cbc67825 */ /* 0x040fe400078e0204 */
[----:B------:R3:W-:Y:S02]  /*3410*/  LDGSTS.E [R40+0x1c400], [R152.64], !P0 ;  /* 0x1c40000098287fae */ /* 0x0007e4000c121848 */
[C---:B------:R-:W-:Y:S02]  /*3420*/  IMAD.WIDE R200, R203.reuse, 0x4, R6 ;  /* 0x00000004cbc87825 */ /* 0x040fe400078e0206 */
[----:B------:R-:W-:Y:S02]  /*3430*/  STL.64 [R1+0xe08], R92 ;  /* 0x000e085c01007387 */ /* 0x000fe40000100a00 */
[----:B------:R-:W-:-:S02]  /*3440*/  IMAD.WIDE R202, R203, 0x4, R8 ;  /* 0x00000004cbca7825 */ /* 0x000fc400078e0208 */
[----:B------:R3:W-:Y:S01]  /*3450*/  LDGSTS.E [R40+0x1c600], [R154.64], !P0 ;  /* 0x1c6000009a287fae */ /* 0x0007e2000c121848 */
[----:B------:R-:W-:Y:S01]  /*3460*/  ISETP.GE.U32.AND P0, PT, R0, 0x7fffffab, PT ;  /* 0x7fffffab0000780c */ /* 0x000fe20003f06070 */
[C---:B------:R-:W-:Y:S01]  /*3470*/  IMAD.WIDE R204, R210.reuse, 0x4, R10 ;  /* 0x00000004d2cc7825 */ /* 0x040fe200078e020a */
[----:B------:R-:W-:Y:S01]  /*3480*/  IADD3 R0, R15, -0x1a, RZ ;  /* 0xffffffe60f007810 */ /* 0x000fe20007ffe0ff */
[----:B------:R-:W-:Y:S02]  /*3490*/  STL.64 [R1+0xe10], R94 ;  /* 0x000e105e01007387 */ /* 0x000fe40000100a00 */
[C---:B------:R-:W-:Y:S02]  /*34a0*/  IMAD.WIDE R206, R210.reuse, 0x4, R4 ;  /* 0x00000004d2ce7825 */ /* 0x040fe400078e0204 */
[----:B------:R3:W-:Y:S02]  /*34b0*/  LDGSTS.E [R40+0x1e000], [R156.64], !P1 ;  /* 0x1e0000009c287fae */ /* 0x0007e4000c921848 */
[----:B------:R-:W-:-:S02]  /*34c0*/  IMAD.WIDE R208, R210, 0x4, R6 ;  /* 0x00000004d2d07825 */ /* 0x000fc400078e0206 */
[----:B------:R-:W-:Y:S02]  /*34d0*/  STL.64 [R1+0xe18], R96 ;  /* 0x000e186001007387 */ /* 0x000fe40000100a00 */
[----:B------:R-:W-:Y:S02]  /*34e0*/  IMAD.WIDE R210, R210, 0x4, R8 ;  /* 0x00000004d2d27825 */ /* 0x000fe400078e0208 */
[----:B------:R3:W-:Y:S02]  /*34f0*/  LDGSTS.E [R40+0x1e200], [R158.64], !P1 ;  /* 0x1e2000009e287fae */ /* 0x0007e4000c921848 */
[C---:B------:R-:W-:Y:S02]  /*3500*/  IMAD.WIDE R212, R218.reuse, 0x4, R10 ;  /* 0x00000004dad47825 */ /* 0x040fe400078e020a */
[----:B------:R-:W-:Y:S02]  /*3510*/  STL.64 [R1+0xe20], R98 ;  /* 0x000e206201007387 */ /* 0x000fe40000100a00 */
[----:B------:R-:W-:-:S02]  /*3520*/  IMAD.WIDE R214, R218, 0x4, R4 ;  /* 0x00000004dad67825 */ /* 0x000fc400078e0204 */
[----:B------:R3:W-:Y:S02]  /*3530*/  LDGSTS.E [R40+0x1e400], [R160.64], !P1 ;  /* 0x1e400000a0287fae */ /* 0x0007e4000c921848 */
[C---:B------:R-:W-:Y:S02]  /*3540*/  IMAD.WIDE R216, R218.reuse, 0x4, R6 ;  /* 0x00000004dad87825 */ /* 0x040fe400078e0206 */
[----:B------:R-:W-:Y:S02]  /*3550*/  STL.64 [R1+0xe28], R100 ;  /* 0x000e286401007387 */ /* 0x000fe40000100a00 */
[----:B------:R-:W-:Y:S02]  /*3560*/  IMAD.WIDE R218, R218, 0x4, R8 ;  /* 0x00000004dada7825 */ /* 0x000fe400078e0208 */
[----:B------:R3:W-:Y:S01]  /*3570*/  LDGSTS.E [R40+0x1e600], [R162.64], !P1 ;  /* 0x1e600000a2287fae */ /* 0x0007e2000c921848 */
[----:B------:R-:W-:Y:S01]  /*3580*/  ISETP.GE.U32.AND P1, PT, R0, 0x7fffffa7, PT ;  /* 0x7fffffa70000780c */ /* 0x000fe20003f26070 */
[C---:B------:R-:W-:Y:S01]  /*3590*/  IMAD.WIDE R220, R226.reuse, 0x4, R10 ;  /* 0x00000004e2dc7825 */ /* 0x040fe200078e020a */
[----:B------:R-:W-:Y:S01]  /*35a0*/  IADD3 R0, R15, -0x1e, RZ ;  /* 0xffffffe20f007810 */ /* 0x000fe20007ffe0ff */
[----:B------:R-:W-:Y:S02]  /*35b0*/  STL.64 [R1+0x120], R58 ;  /* 0x0001203a01007387 */ /* 0x000fe40000100a00 */
[----:B------:R-:W-:-:S02]  /*35c0*/  IMAD.WIDE R222, R226, 0x4, R4 ;  /* 0x00000004e2de7825 */ /* 0x000fc400078e0204 */
[----:B------:R1:W-:Y:S02]  /*35d0*/  LDGSTS.E [R42+0x800], [R58.64], !P2 ;  /* 0x008000003a2a7fae */ /* 0x0003e4000d121848 */
[C---:B------:R-:W-:Y:S02]  /*35e0*/  IMAD.WIDE R224, R226.reuse, 0x4, R6 ;  /* 0x00000004e2e07825 */ /* 0x040fe400078e0206 */
[----:B------:R4:W-:Y:S02]  /*35f0*/  STL.64 [R1+0x118], R54 ;  /* 0x0001183601007387 */ /* 0x0009e40000100a00 */
[----:B------:R-:W-:Y:S02]  /*3600*/  IMAD.WIDE R226, R226, 0x4, R8 ;  /* 0x00000004e2e27825 */ /* 0x000fe400078e0208 */
[----:B------:R4:W-:Y:S02]  /*3610*/  LDGSTS.E [R42+0xa00], [R54.64], !P2 ;  /* 0x00a00000362a7fae */ /* 0x0009e4000d121848 */
[----:B------:R-:W-:-:S02]  /*3620*/  IMAD.WIDE R228, R234, 0x4, R10 ;  /* 0x00000004eae47825 */ /* 0x000fc400078e020a */
[----:B------:R1:W-:Y:S02]  /*3630*/  STL.64 [R1+0x110], R50 ;  /* 0x0001103201007387 */ /* 0x0003e40000100a00 */
[C---:B------:R-:W-:Y:S02]  /*3640*/  IMAD.WIDE R230, R234.reuse, 0x4, R4 ;  /* 0x00000004eae67825 */ /* 0x040fe400078e0204 */
[----:B------:R1:W-:Y:S02]  /*3650*/  LDGSTS.E [R42+0xc00], [R50.64], !P2 ;  /* 0x00c00000322a7fae */ /* 0x0003e4000d121848 */
[----:B------:R-:W-:Y:S02]  /*3660*/  IMAD.WIDE R232, R234, 0x4, R6 ;  /* 0x00000004eae87825 */ /* 0x000fe400078e0206 */
[----:B------:R2:W-:Y:S02]  /*3670*/  STL.64 [R1+0x108], R46 ;  /* 0x0001082e01007387 */ /* 0x0005e40000100a00 */
[----:B----4-:R-:W-:-:S02]  /*3680*/  IMAD.WIDE R54, R43, 0x4, R10 ;  /* 0x000000042b367825 */ /* 0x010fc400078e020a */
[----:B------:R2:W-:Y:S01]  /*3690*/  LDGSTS.E [R42+0xe00], [R46.64], !P2 ;  /* 0x00e000002e2a7fae */ /* 0x0005e2000d121848 */
[----:B------:R-:W-:Y:S01]  /*36a0*/  ISETP.GE.U32.AND P2, PT, R0, 0x7fffffa3, PT ;  /* 0x7fffffa30000780c */ /* 0x000fe20003f46070 */
[----:B------:R-:W-:Y:S01]  /*36b0*/  IMAD.WIDE R234, R234, 0x4, R8 ;  /* 0x00000004eaea7825 */ /* 0x000fe200078e0208 */
[----:B------:R-:W-:Y:S01]  /*36c0*/  IADD3 R0, R15, -0x22, RZ ;  /* 0xffffffde0f007810 */ /* 0x000fe20007ffe0ff */
[----:B------:R4:W-:Y:S02]  /*36d0*/  STL.64 [R1+0xd8], R54 ;  /* 0x0000d83601007387 */ /* 0x0009e40000100a00 */
[----:B-1----:R-:W-:Y:S02]  /*36e0*/  IMAD.WIDE R50, R43, 0x4, R4 ;  /* 0x000000042b327825 */ /* 0x002fe400078e0204 */
[----:B------:R4:W-:Y:S02]  /*36f0*/  LDGSTS.E [R42+0x2800], [R54.64], !P3 ;  /* 0x02800000362a7fae */ /* 0x0009e4000d921848 */
[----:B------:R-:W-:-:S02]  /*3700*/  IMAD R43, R252, 0xd, RZ ;  /* 0x0000000dfc2b7824 */ /* 0x000fc400078e02ff */
[----:B--2---:R-:W-:Y:S01]  /*3710*/  IMAD R47, R252, 0x9, RZ ;  /* 0x00000009fc2f7824 */ /* 0x004fe200078e02ff */
[----:B------:R1:W-:Y:S01]  /*3720*/  STL.64 [R1+0xd0], R50 ;  /* 0x0000d03201007387 */ /* 0x0003e20000100a00 */
[----:B------:R-:W-:-:S03]  /*3730*/  IMAD.WIDE R236, R242, 0x4, R10 ;  /* 0x00000004f2ec7825 */ /* 0x000fc600078e020a */
[----:B------:R1:W-:Y:S01]  /*3740*/  LDGSTS.E [R42+0x2a00], [R50.64], !P3 ;  /* 0x02a00000322a7fae */ /* 0x0003e2000d921848 */
[----:B------:R-:W-:-:S03]  /*3750*/  IMAD.WIDE R238, R242, 0x4, R4 ;  /* 0x00000004f2ee7825 */ /* 0x000fc600078e0204 */
[----:B------:R2:W-:Y:S01]  /*3760*/  STL.64 [R1+0xc8], R16 ;  /* 0x0000c81001007387 */ /* 0x0005e20000100a00 */
[----:B----4-:R-:W-:-:S03]  /*3770*/  IMAD.WIDE R54, R47, 0x4, R10 ;  /* 0x000000042f367825 */ /* 0x010fc600078e020a */
[----:B------:R2:W-:Y:S01]  /*3780*/  LDGSTS.E [R42+0x2c00], [R16.64], !P3 ;  /* 0x02c00000102a7fae */ /* 0x0005e2000d921848 */
[----:B------:R-:W-:-:S03]  /*3790*/  IMAD.WIDE R240, R242, 0x4, R6 ;  /* 0x00000004f2f07825 */ /* 0x000fc600078e0206 */
[----:B------:R4:W-:Y:S01]  /*37a0*/  STL.64 [R1+0xc0], R12 ;  /* 0x0000c00c01007387 */ /* 0x0009e20000100a00 */
[----:B-1----:R-:W-:-:S03]  /*37b0*/  IMAD.WIDE R50, R47, 0x4, R4 ;  /* 0x000000042f327825 */ /* 0x002fc600078e0204 */
[----:B------:R4:W-:Y:S01]  /*37c0*/  LDGSTS.E [R42+0x2e00], [R12.64], !P3 ;  /* 0x02e000000c2a7fae */ /* 0x0009e2000d921848 */
[----:B------:R-:W-:Y:S01]  /*37d0*/  ISETP.GE.U32.AND P3, PT, R0, 0x7fffff9f, PT ;  /* 0x7fffff9f0000780c */ /* 0x000fe20003f66070 */
[----:B------:R-:W-:Y:S01]  /*37e0*/  IMAD.WIDE R242, R242, 0x4, R8 ;  /* 0x00000004f2f27825 */ /* 0x000fe200078e0208 */
[----:B------:R-:W-:Y:S01]  /*37f0*/  IADD3 R0, R15, -0x26, RZ ;  /* 0xffffffda0f007810 */ /* 0x000fe20007ffe0ff */
[----:B------:R1:W-:Y:S02]  /*3800*/  STL.64 [R1+0x98], R54 ;  /* 0x0000983601007387 */ /* 0x0003e40000100a00 */
[----:B--2---:R-:W-:Y:S02]  /*3810*/  IMAD.WIDE R16, R47, 0x4, R6 ;  /* 0x000000042f107825 */ /* 0x004fe400078e0206 */
[----:B------:R1:W-:Y:S02]  /*3820*/  LDGSTS.E [R42+0x4800], [R54.64], !P4 ;  /* 0x04800000362a7fae */ /* 0x0003e4000e121848 */
[----:B------:R-:W-:-:S02]  /*3830*/  IMAD.WIDE R244, R250, 0x4, R10 ;  /* 0x00000004faf47825 */ /* 0x000fc400078e020a */
[----:B------:R2:W-:Y:S02]  /*3840*/  STL.64 [R1+0x90], R50 ;  /* 0x0000903201007387 */ /* 0x0005e40000100a00 */
[----:B----4-:R-:W-:Y:S02]  /*3850*/  IMAD.WIDE R12, R47, 0x4, R8 ;  /* 0x000000042f0c7825 */ /* 0x010fe400078e0208 */
[----:B------:R2:W-:Y:S02]  /*3860*/  LDGSTS.E [R42+0x4a00], [R50.64], !P4 ;  /* 0x04a00000322a7fae */ /* 0x0005e4000e121848 */
[----:B------:R-:W-:Y:S02]  /*3870*/  IMAD R47, R252, 0x11, RZ ;  /* 0x00000011fc2f7824 */ /* 0x000fe400078e02ff */
[C---:B-1----:R-:W-:Y:S01]  /*3880*/  IMAD.WIDE R54, R43.reuse, 0x4, R10 ;  /* 0x000000042b367825 */ /* 0x042fe200078e020a */
[----:B------:R1:W-:Y:S03]  /*3890*/  STL.64 [R1+0x88], R16 ;  /* 0x0000881001007387 */ /* 0x0003e60000100a00 */
[C-C-:B------:R-:W-:Y:S01]  /*38a0*/  IMAD.WIDE R246, R250.reuse, 0x4, R4.reuse ;  /* 0x00000004faf67825 */ /* 0x140fe200078e0204 */
[----:B------:R1:W-:Y:S03]  /*38b0*/  LDGSTS.E [R42+0x4c00], [R16.64], !P4 ;  /* 0x04c00000102a7fae */ /* 0x0003e6000e121848 */
[----:B--2---:R-:W-:Y:S01]  /*38c0*/  IMAD.WIDE R50, R43, 0x4, R4 ;  /* 0x000000042b327825 */ /* 0x004fe200078e0204 */
[----:B------:R2:W-:Y:S03]  /*38d0*/  STL.64 [R1+0x80], R12 ;  /* 0x0000800c01007387 */ /* 0x0005e60000100a00 */
[----:B------:R-:W-:Y:S01]  /*38e0*/  IMAD.WIDE R248, R250, 0x4, R6 ;  /* 0x00000004faf87825 */ /* 0x000fe200078e0206 */
[----:B------:R2:W-:Y:S01]  /*38f0*/  LDGSTS.E [R42+0x4e00], [R12.64], !P4 ;  /* 0x04e000000c2a7fae */ /* 0x0005e2000e121848 */
[----:B------:R-:W-:-:S02]  /*3900*/  ISETP.GE.U32.AND P4, PT, R0, 0x7fffff9b, PT ;  /* 0x7fffff9b0000780c */ /* 0x000fc40003f86070 */
[----:B------:R-:W-:Y:S01]  /*3910*/  IADD3 R0, R15, -0x2a, RZ ;  /* 0xffffffd60f007810 */ /* 0x000fe20007ffe0ff */
[C---:B-1----:R-:W-:Y:S01]  /*3920*/  IMAD.WIDE R16, R43.reuse, 0x4, R6 ;  /* 0x000000042b107825 */ /* 0x042fe200078e0206 */
[----:B------:R1:W-:Y:S03]  /*3930*/  STL.64 [R1+0x58], R54 ;  /* 0x0000583601007387 */ /* 0x0003e60000100a00 */
[--C-:B------:R-:W-:Y:S01]  /*3940*/  IMAD.WIDE R250, R250, 0x4, R8.reuse ;  /* 0x00000004fafa7825 */ /* 0x100fe200078e0208 */
[----:B------:R1:W-:Y:S03]  /*3950*/  LDGSTS.E [R42+0x6800], [R54.64], !P5 ;  /* 0x06800000362a7fae */ /* 0x0003e6000e921848 */
[----:B--2---:R-:W-:Y:S01]  /*3960*/  IMAD.WIDE R12, R43, 0x4, R8 ;  /* 0x000000042b0c7825 */ /* 0x004fe200078e0208 */
[----:B------:R2:W-:Y:S03]  /*3970*/  STL.64 [R1+0x50], R50 ;  /* 0x0000503201007387 */ /* 0x0005e60000100a00 */
[----:B------:R-:W-:Y:S01]  /*3980*/  IMAD R84, R252, 0x3f, RZ ;  /* 0x0000003ffc547824 */ /* 0x000fe200078e02ff */
[----:B------:R2:W-:Y:S03]  /*3990*/  LDGSTS.E [R42+0x6a00], [R50.64], !P5 ;  /* 0x06a00000322a7fae */ /* 0x0005e6000e921848 */
[C-C-:B------:R-:W-:Y:S01]  /*39a0*/  IMAD.WIDE R90, R84.reuse, 0x4, R10.reuse ;  /* 0x00000004545a7825 */ /* 0x140fe200078e020a */
[----:B------:R4:W-:Y:S03]  /*39b0*/  STL.64 [R1+0x48], R16 ;  /* 0x0000481001007387 */ /* 0x0009e60000100a00 */
[C---:B-1----:R-:W-:Y:S01]  /*39c0*/  IMAD.WIDE R54, R47.reuse, 0x4, R10 ;  /* 0x000000042f367825 */ /* 0x042fe200078e020a */
[----:B------:R4:W-:Y:S03]  /*39d0*/  LDGSTS.E [R42+0x6c00], [R16.64], !P5 ;  /* 0x06c00000102a7fae */ /* 0x0009e6000e921848 */
[--C-:B------:R-:W-:Y:S01]  /*39e0*/  IMAD.WIDE R88, R84, 0x4, R4.reuse ;  /* 0x0000000454587825 */ /* 0x100fe200078e0204 */
[----:B------:R1:W-:Y:S03]  /*39f0*/  STL.64 [R1+0x40], R12 ;  /* 0x0000400c01007387 */ /* 0x0003e60000100a00 */
[----:B--2---:R-:W-:Y:S01]  /*3a00*/  IMAD.WIDE R50, R47, 0x4, R4 ;  /* 0x000000042f327825 */ /* 0x004fe200078e0204 */
[----:B------:R1:W-:Y:S01]  /*3a10*/  LDGSTS.E [R42+0x6e00], [R12.64], !P5 ;  /* 0x06e000000c2a7fae */ /* 0x0003e2000e921848 */
[----:B------:R-:W-:-:S02]  /*3a20*/  ISETP.GE.U32.AND P5, PT, R0, 0x7fffff97, PT ;  /* 0x7fffff970000780c */ /* 0x000fc40003fa6070 */
[----:B------:R-:W-:Y:S01]  /*3a30*/  IADD3 R0, R15, -0x2e, RZ ;  /* 0xffffffd20f007810 */ /* 0x000fe20007ffe0ff */
[C-C-:B----4-:R-:W-:Y:S01]  /*3a40*/  IMAD.WIDE R16, R47.reuse, 0x4, R6.reuse ;  /* 0x000000042f107825 */ /* 0x150fe200078e0206 */
[----:B------:R2:W-:Y:S03]  /*3a50*/  LDGSTS.E [R42+0x8800], [R54.64], !P6 ;  /* 0x08800000362a7fae */ /* 0x0005e6000f121848 */
[C---:B------:R-:W-:Y:S01]  /*3a60*/  IMAD.WIDE R86, R84.reuse, 0x4, R6 ;  /* 0x0000000454567825 */ /* 0x040fe200078e0206 */
[----:B------:R4:W-:Y:S03]  /*3a70*/  LDGSTS.E [R42+0x8a00], [R50.64], !P6 ;  /* 0x08a00000322a7fae */ /* 0x0009e6000f121848 */
[--C-:B-1----:R-:W-:Y:S01]  /*3a80*/  IMAD.WIDE R12, R47, 0x4, R8.reuse ;  /* 0x000000042f0c7825 */ /* 0x102fe200078e0208 */
[----:B------:R1:W-:Y:S03]  /*3a90*/  LDGSTS.E [R42+0x8c00], [R16.64], !P6 ;  /* 0x08c00000102a7fae */ /* 0x0003e6000f121848 */
[----:B------:R-:W-:Y:S01]  /*3aa0*/  IMAD.WIDE R84, R84, 0x4, R8 ;  /* 0x0000000454547825 */ /* 0x000fe200078e0208 */
[----:B------:R1:W-:Y:S01]  /*3ab0*/  LDGSTS.E [R42+0x8e00], [R12.64], !P6 ;  /* 0x08e000000c2a7fae */ /* 0x0003e2000f121848 */
[----:B------:R-:W-:-:S02]  /*3ac0*/  ISETP.GE.U32.AND P6, PT, R0, 0x7fffff93, PT ;  /* 0x7fffff930000780c */ /* 0x000fc40003fc6070 */
[----:B------:R-:W-:Y:S01]  /*3ad0*/  IADD3 R0, R15, -0x32, RZ ;  /* 0xffffffce0f007810 */ /* 0x000fe20007ffe0ff */
[----:B------:R2:W-:Y:S04]  /*3ae0*/  LDGSTS.E [R42+0xa800], [R164.64], !P0 ;  /* 0x0a800000a42a7fae */ /* 0x0005e8000c121848 */
[----:B------:R2:W-:Y:S04]  /*3af0*/  LDGSTS.E [R42+0xaa00], [R166.64], !P0 ;  /* 0x0aa00000a62a7fae */ /* 0x0005e8000c121848 */
[----:B------:R2:W-:Y:S04]  /*3b00*/  LDGSTS.E [R42+0xac00], [R168.64], !P0 ;  /* 0x0ac00000a82a7fae */ /* 0x0005e8000c121848 */
        /* <DEDUP_REMOVED lines=55> */
[----:B------:R-:W-:Y:S01]  /*3e80*/  ISETP.GE.U32.AND P2, PT, R0, 0x7fffffaa, PT ;  /* 0x7fffffaa0000780c */ /* 0x000fe20003f46070 */
[----:B------:R-:W-:-:S02]  /*3e90*/  IMAD.SHL.U32 R0, R252, 0x2, RZ ;  /* 0x00000002fc007824 */ /* 0x000fc400078e00ff */
[----:B------:R-:W-:Y:S02]  /*3ea0*/  STL.64 [R1+0x18], R54 ;  /* 0x0000183601007387 */ /* 0x000fe40000100a00 */
[C---:B------:R-:W-:Y:S02]  /*3eb0*/  IMAD.WIDE R46, R0.reuse, 0x4, R4 ;  /* 0x00000004002e7825 */ /* 0x040fe400078e0204 */
[----:B------:R4:W-:Y:S04]  /*3ec0*/  STL.64 [R1+0x10], R50 ;  /* 0x0000103201007387 */ /* 0x0009e80000100a00 */
[----:B------:R2:W-:Y:S04]  /*3ed0*/  LDGSTS.E [R42+0x1e800], [R244.64], !P3 ;  /* 0x1e800000f42a7fae */ /* 0x0005e8000d921848 */
[----:B------:R1:W-:Y:S04]  /*3ee0*/  STL.64 [R1+0x8], R16 ;  /* 0x0000081001007387 */ /* 0x0003e80000100a00 */
[----:B------:R2:W-:Y:S01]  /*3ef0*/  LDGSTS.E [R42+0x1ea00], [R246.64], !P3 ;  /* 0x1ea00000f62a7fae */ /* 0x0005e2000d921848 */
[----:B----4-:R-:W-:-:S03]  /*3f00*/  IMAD.WIDE R50, R0, 0x4, R10 ;  /* 0x0000000400327825 */ /* 0x010fc600078e020a */
[----:B------:R4:W-:Y:S04]  /*3f10*/  STL.64 [R1], R12 ;  /* 0x0000000c01007387 */ /* 0x0009e80000100a00 */
[----:B------:R2:W-:Y:S01]  /*3f20*/  LDGSTS.E [R42+0x1ec00], [R248.64], !P3 ;  /* 0x1ec00000f82a7fae */ /* 0x0005e2000d921848 */
[----:B-1----:R-:W-:-:S03]  /*3f30*/  IMAD.WIDE R16, R0, 0x4, R8 ;  /* 0x0000000400107825 */ /* 0x002fc600078e0208 */
[----:B------:R2:W-:Y:S01]  /*3f40*/  LDGSTS.E [R42+0x1ee00], [R250.64], !P3 ;  /* 0x1ee00000fa2a7fae */ /* 0x0005e2000d921848 */
[----:B------:R-:W-:Y:S01]  /*3f50*/  ISETP.GE.U32.AND P3, PT, R38, 0x7fffffa6, PT ;  /* 0x7fffffa62600780c */ /* 0x000fe20003f66070 */
[----:B------:R-:W-:Y:S01]  /*3f60*/  IMAD R38, R252, 0x6, RZ ;  /* 0x00000006fc267824 */ /* 0x000fe200078e02ff */
[----:B----4-:R-:W-:Y:S01]  /*3f70*/  LOP3.LUT R12, R40, 0x40, RZ, 0x3c, !PT ;  /* 0x00000040280c7812 */ /* 0x010fe200078e3cff */
[----:B------:R1:W-:Y:S01]  /*3f80*/  STL.64 [R1+0x100], R50 ;  /* 0x0001003201007387 */ /* 0x0003e20000100a00 */
[----:B---3--:R-:W-:-:S03]  /*3f90*/  IMAD R40, R252, 0x2b, RZ ;  /* 0x0000002bfc287824 */ /* 0x008fc600078e02ff */
[----:B------:R1:W-:Y:S01]  /*3fa0*/  LDGSTS.E [R12+0x1000], [R50.64], !P4 ;  /* 0x01000000320c7fae */ /* 0x0003e2000e121848 */
[----:B--2---:R-:W-:Y:S01]  /*3fb0*/  IMAD.WIDE R42, R0, 0x4, R6 ;  /* 0x00000004002a7825 */ /* 0x004fe200078e0206 */
[----:B------:R-:W-:Y:S02]  /*3fc0*/  IADD3 R0, R15, -0x1f, RZ ;  /* 0xffffffe10f007810 */ /* 0x000fe40007ffe0ff */
[----:B------:R2:W-:Y:S04]  /*3fd0*/  STL.64 [R1+0x128], R46 ;  /* 0x0001282e01007387 */ /* 0x0005e80000100a00 */
[----:B------:R2:W-:Y:S01]  /*3fe0*/  LDGSTS.E [R12+0x1200], [R46.64], !P4 ;  /* 0x012000002e0c7fae */ /* 0x0005e2000e121848 */
[----:B-1----:R-:W-:-:S03]  /*3ff0*/  IMAD.WIDE R50, R38, 0x4, R10 ;  /* 0x0000000426327825 */ /* 0x002fc600078e020a */
[----:B------:R1:W-:Y:S04]  /*4000*/  STL.64 [R1+0x130], R42 ;  /* 0x0001302a01007387 */ /* 0x0003e80000100a00 */
[----:B------:R1:W-:Y:S01]  /*4010*/  LDGSTS.E [R12+0x1400], [R42.64], !P4 ;  /* 0x014000002a0c7fae */ /* 0x0003e2000e121848 */
[----:B--2---:R-:W-:-:S03]  /*4020*/  IMAD.WIDE R46, R38, 0x4, R4 ;  /* 0x00000004262e7825 */ /* 0x004fc600078e0204 */
[----:B------:R2:W-:Y:S04]  /*4030*/  STL.64 [R1+0x138], R16 ;  /* 0x0001381001007387 */ /* 0x0005e80000100a00 */
[----:B------:R2:W-:Y:S01]  /*4040*/  LDGSTS.E [R12+0x1600], [R16.64], !P4 ;  /* 0x01600000100c7fae */ /* 0x0005e2000e121848 */
[----:B------:R-:W-:Y:S01]  /*4050*/  ISETP.GE.U32.AND P4, PT, R0, 0x7fffffa2, PT ;  /* 0x7fffffa20000780c */ /* 0x000fe20003f86070 */
[----:B------:R-:W-:Y:S02]  /*4060*/  IMAD R0, R252, 0xa, RZ ;  /* 0x0000000afc007824 */ /* 0x000fe400078e02ff */
[C---:B-1----:R-:W-:Y:S01]  /*4070*/  IMAD.WIDE R42, R38.reuse, 0x4, R6 ;  /* 0x00000004262a7825 */ /* 0x042fe200078e0206 */
[----:B------:R1:W-:Y:S04]  /*4080*/  LDGSTS.E [R12+0x3000], [R50.64], !P5 ;  /* 0x03000000320c7fae */ /* 0x0003e8000e921848 */
[----:B------:R3:W-:Y:S01]  /*4090*/  LDGSTS.E [R12+0x3200], [R46.64], !P5 ;  /* 0x032000002e0c7fae */ /* 0x0007e2000e921848 */
[----:B--2---:R-:W-:Y:S01]  /*40a0*/  IMAD.WIDE R16, R38, 0x4, R8 ;  /* 0x0000000426107825 */ /* 0x004fe200078e0208 */
[----:B------:R-:W-:-:S02]  /*40b0*/  IADD3 R38, R15, -0x23, RZ ;  /* 0xffffffdd0f267810 */ /* 0x000fc40007ffe0ff */
[----:B------:R1:W-:Y:S04]  /*40c0*/  STL.64 [R1+0x140], R50 ;  /* 0x0001403201007387 */ /* 0x0003e80000100a00 */
[----:B------:R2:W-:Y:S04]  /*40d0*/  LDGSTS.E [R12+0x3400], [R42.64], !P5 ;  /* 0x034000002a0c7fae */ /* 0x0005e8000e921848 */
[----:B------:R3:W-:Y:S04]  /*40e0*/  STL.64 [R1+0x148], R46 ;  /* 0x0001482e01007387 */ /* 0x0007e80000100a00 */
[----:B------:R4:W-:Y:S01]  /*40f0*/  LDGSTS.E [R12+0x3600], [R16.64], !P5 ;  /* 0x03600000100c7fae */ /* 0x0009e2000e921848 */
[----:B-1----:R-:W-:Y:S01]  /*4100*/  IMAD.WIDE R50, R0, 0x4, R10 ;  /* 0x0000000400327825 */ /* 0x002fe200078e020a */
[----:B------:R-:W-:-:S02]  /*4110*/  ISETP.GE.U32.AND P5, PT, R38, 0x7fffff9e, PT ;  /* 0x7fffff9e2600780c */ /* 0x000fc40003fa6070 */
[----:B------:R2:W-:Y:S01]  /*4120*/  STL.64 [R1+0x150], R42 ;  /* 0x0001502a01007387 */ /* 0x0005e20000100a00 */
[----:B------:R-:W-:Y:S02]  /*4130*/  IMAD R38, R252, 0xe, RZ ;  /* 0x0000000efc267824 */ /* 0x000fe400078e02ff */
[C---:B---3--:R-:W-:Y:S01]  /*4140*/  IMAD.WIDE R46, R0.reuse, 0x4, R4 ;  /* 0x00000004002e7825 */ /* 0x048fe200078e0204 */
[----:B------:R4:W-:Y:S04]  /*4150*/  STL.64 [R1+0x158], R16 ;  /* 0x0001581001007387 */ /* 0x0009e80000100a00 */
[----:B------:R1:W-:Y:S01]  /*4160*/  STL.64 [R1+0x318], R50 ;  /* 0x0003183201007387 */ /* 0x0003e20000100a00 */
[----:B--2---:R-:W-:-:S03]  /*4170*/  IMAD.WIDE R42, R0, 0x4, R6 ;  /* 0x00000004002a7825 */ /* 0x004fc600078e0206 */
[----:B------:R1:W-:Y:S01]  /*4180*/  LDGSTS.E [R12+0x5000], [R50.64], !P6 ;  /* 0x05000000320c7fae */ /* 0x0003e2000f121848 */
[----:B----4-:R-:W-:Y:S01]  /*4190*/  IMAD.WIDE R16, R0, 0x4, R8 ;  /* 0x0000000400107825 */ /* 0x010fe200078e0208 */
        /* <DEDUP_REMOVED lines=193> */
[----:B------:R-:W-:Y:S01]  /*4db0*/  STL.64 [R1+0x178], R50 ;  /* 0x0001783201007387 */ /* 0x000fe20000100a00 */
[----:B--2---:R-:W-:Y:S01]  /*4dc0*/  IMAD.WIDE R16, R38, 0x4, R8 ;  /* 0x0000000426107825 */ /* 0x004fe200078e0208 */
[----:B------:R-:W-:-:S02]  /*4dd0*/  IADD3 R38, R15, -0x1c, RZ ;  /* 0xffffffe40f267810 */ /* 0x000fc40007ffe0ff */
[----:B------:R2:W-:Y:S04]  /*4de0*/  LDGSTS.E [R12+0x1f200], [R46.64], !P5 ;  /* 0x1f2000002e0c7fae */ /* 0x0005e8000e921848 */
[----:B------:R2:W-:Y:S04]  /*4df0*/  STL.64 [R1+0x170], R46 ;  /* 0x0001702e01007387 */ /* 0x0005e80000100a00 */
[----:B------:R3:W-:Y:S04]  /*4e00*/  LDGSTS.E [R12+0x1f400], [R42.64], !P5 ;  /* 0x1f4000002a0c7fae */ /* 0x0007e8000e921848 */
[----:B------:R3:W-:Y:S04]  /*4e10*/  STL.64 [R1+0x168], R42 ;  /* 0x0001682a01007387 */ /* 0x0007e80000100a00 */
[----:B------:R1:W-:Y:S01]  /*4e20*/  LDGSTS.E [R12+0x1f600], [R16.64], !P5 ;  /* 0x1f600000100c7fae */ /* 0x0003e2000e921848 */
[----:B--2---:R-:W-:Y:S01]  /*4e30*/  IMAD.WIDE R46, R0, 0x4, R10 ;  /* 0x00000004002e7825 */ /* 0x004fe200078e020a */
[----:B------:R-:W-:-:S02]  /*4e40*/  ISETP.GE.U32.AND P5, PT, R38, 0x7fffffa5, PT ;  /* 0x7fffffa52600780c */ /* 0x000fc40003fa6070 */
[----:B------:R2:W-:Y:S01]  /*4e50*/  STL.64 [R1+0x160], R16 ;  /* 0x0001601001007387 */ /* 0x0005e20000100a00 */
[----:B------:R-:W-:Y:S02]  /*4e60*/  IMAD R38, R252, 0x7, RZ ;  /* 0x00000007fc267824 */ /* 0x000fe400078e02ff */
[C---:B---3--:R-:W-:Y:S01]  /*4e70*/  IMAD.WIDE R42, R0.reuse, 0x4, R4 ;  /* 0x00000004002a7825 */ /* 0x048fe200078e0204 */
[----:B------:R3:W-:Y:S03]  /*4e80*/  STL.64 [R1+0x320], R46 ;  /* 0x0003202e01007387 */ /* 0x0007e60000100a00 */
[C---:B-1----:R-:W-:Y:S01]  /*4e90*/  IMAD.WIDE R12, R0.reuse, 0x4, R8 ;  /* 0x00000004000c7825 */ /* 0x042fe200078e0208 */
[----:B------:R3:W-:Y:S03]  /*4ea0*/  LDGSTS.E [R82+0x1800], [R46.64], !P6 ;  /* 0x018000002e527fae */ /* 0x0007e6000f121848 */
[----:B--2---:R-:W-:Y:S01]  /*4eb0*/  IMAD.WIDE R16, R0, 0x4, R6 ;  /* 0x0000000400107825 */ /* 0x004fe200078e0206 */
[----:B------:R-:W-:Y:S01]  /*4ec0*/  IADD3 R0, R15, -0x20, RZ ;  /* 0xffffffe00f007810 */ /* 0x000fe20007ffe0ff */
[----:B------:R1:W-:Y:S04]  /*4ed0*/  STL.64 [R1+0x328], R42 ;  /* 0x0003282a01007387 */ /* 0x0003e80000100a00 */
[----:B------:R1:W-:Y:S01]  /*4ee0*/  LDGSTS.E [R82+0x1a00], [R42.64], !P6 ;  /* 0x01a000002a527fae */ /* 0x0003e2000f121848 */
[----:B---3--:R-:W-:-:S03]  /*4ef0*/  IMAD.WIDE R46, R38, 0x4, R10 ;  /* 0x00000004262e7825 */ /* 0x008fc600078e020a */
[----:B------:R2:W-:Y:S04]  /*4f00*/  STL.64 [R1+0x330], R16 ;  /* 0x0003301001007387 */ /* 0x0005e80000100a00 */
[----:B------:R2:W-:Y:S01]  /*4f10*/  LDGSTS.E [R82+0x1c00], [R16.64], !P6 ;  /* 0x01c0000010527fae */ /* 0x0005e2000f121848 */
[----:B-1----:R-:W-:-:S03]  /*4f20*/  IMAD.WIDE R42, R38, 0x4, R4 ;  /* 0x00000004262a7825 */ /* 0x002fc600078e0204 */
[----:B------:R1:W-:Y:S04]  /*4f30*/  STL.64 [R1+0x348], R12 ;  /* 0x0003480c01007387 */ /* 0x0003e80000100a00 */
[----:B------:R1:W-:Y:S01]  /*4f40*/  LDGSTS.E [R82+0x1e00], [R12.64], !P6 ;  /* 0x01e000000c527fae */ /* 0x0003e2000f121848 */
[----:B------:R-:W-:Y:S01]  /*4f50*/  ISETP.GE.U32.AND P6, PT, R0, 0x7fffffa1, PT ;  /* 0x7fffffa10000780c */ /* 0x000fe20003fc6070 */
[----:B------:R-:W-:Y:S02]  /*4f60*/  IMAD R0, R252, 0xb, RZ ;  /* 0x0000000bfc007824 */ /* 0x000fe400078e02ff */
[C---:B--2---:R-:W-:Y:S01]  /*4f70*/  IMAD.WIDE R16, R38.reuse, 0x4, R6 ;  /* 0x0000000426107825 */ /* 0x044fe200078e0206 */
[----:B------:R2:W-:Y:S04]  /*4f80*/  LDGSTS.E [R82+0x3800], [R46.64], !P0 ;  /* 0x038000002e527fae */ /* 0x0005e8000c121848 */
[----:B------:R3:W-:Y:S01]  /*4f90*/  LDGSTS.E [R82+0x3a00], [R42.64], !P0 ;  /* 0x03a000002a527fae */ /* 0x0007e2000c121848 */
[----:B-1----:R-:W-:Y:S01]  /*4fa0*/  IMAD.WIDE R12, R38, 0x4, R8 ;  /* 0x00000004260c7825 */ /* 0x002fe200078e0208 */
[----:B------:R-:W-:-:S02]  /*4fb0*/  IADD3 R38, R15, -0x24, RZ ;  /* 0xffffffdc0f267810 */ /* 0x000fc40007ffe0ff */
        /* <DEDUP_REMOVED lines=9> */
[----:B------:R4:W-:Y:S04]  /*5050*/  STL.64 [R1+0x368], R12 ;  /* 0x0003680c01007387 */ /* 0x0009e80000100a00 */
[----:B------:R2:W-:Y:S01]  /*5060*/  STL.64 [R1+0x370], R46 ;  /* 0x0003702e01007387 */ /* 0x0005e20000100a00 */
[----:B-1----:R-:W-:-:S03]  /*5070*/  IMAD.WIDE R16, R0, 0x4, R6 ;  /* 0x0000000400107825 */ /* 0x002fc600078e0206 */
[----:B------:R2:W-:Y:S01]  /*5080*/  LDGSTS.E [R82+0x5800], [R46.64], !P1 ;  /* 0x058000002e527fae */ /* 0x0005e2000c921848 */
[----:B----4-:R-:W-:Y:S01]  /*5090*/  IMAD.WIDE R12, R0, 0x4, R8 ;  /* 0x00000004000c7825 */ /* 0x010fe200078e0208 */
[----:B------:R-:W-:Y:S02]  /*50a0*/  IADD3 R0, R15, -0x28, RZ ;  /* 0xffffffd80f007810 */ /* 0x000fe40007ffe0ff */
[----:B------:R1:W-:Y:S04]  /*50b0*/  STL.64 [R1+0x378], R42 ;  /* 0x0003782a01007387 */ /* 0x0003e80000100a00 */
[----:B------:R1:W-:Y:S01]  /*50c0*/  LDGSTS.E [R82+0x5a00], [R42.64], !P1 ;  /* 0x05a000002a527fae */ /* 0x0003e2000c921848 */
[----:B--2---:R-:W-:-:S03]  /*50d0*/  IMAD.WIDE R46, R38, 0x4, R10 ;  /* 0x00000004262e7825 */ /* 0x004fc600078e020a */
        /* <DEDUP_REMOVED lines=66> */
[C---:B--2---:R-:W-:Y:S01]  /*5500*/  IMAD.WIDE R16, R38.reuse, 0x4, R6 ;  /* 0x0000000426107825 */ /* 0x044fe200078e0206 */
[----:B------:R-:W-:Y:S01]  /*5510*/  IADD3 R0, R15, -0x3c, RZ ;  /* 0xffffffc40f007810 */ /* 0x000fe20007ffe0ff */
[----:B------:R2:W-:Y:S04]  /*5520*/  LDGSTS.E [R82+0xf800], [R46.64], !P6 ;  /* 0x0f8000002e527fae */ /* 0x0005e8000f121848 */
[----:B------:R-:W3:Y:S01]  /*5530*/  S2R R83, SR_TID.X ;  /* 0x0000000000537919 */ /* 0x000ee20000002100 */
[----:B-1----:R-:W-:-:S03]  /*5540*/  IMAD.WIDE R12, R38, 0x4, R8 ;  /* 0x00000004260c7825 */ /* 0x002fc600078e0208 */
[----:B------:R1:W-:Y:S01]  /*5550*/  LDGSTS.E [R82+0xfa00], [R42.64], !P6 ;  /* 0x0fa000002a527fae */ /* 0x0003e2000f121848 */
[----:B------:R-:W-:-:S03]  /*5560*/  IMAD R38, R252, 0x27, RZ ;  /* 0x00000027fc267824 */ /* 0x000fc600078e02ff */
[----:B------:R4:W-:Y:S01]  /*5570*/  LDGSTS.E [R82+0xfc00], [R16.64], !P6 ;  /* 0x0fc0000010527fae */ /* 0x0009e2000f121848 */
[----:B------:R-:W-:-:S03]  /*5580*/  IMAD.WIDE R54, R38, 0x4, R10 ;  /* 0x0000000426367825 */ /* 0x000fc600078e020a */
[----:B------:R3:W-:Y:S01]  /*5590*/  LDGSTS.E [R82+0xfe00], [R12.64], !P6 ;  /* 0x0fe000000c527fae */ /* 0x0007e2000f121848 */
[----:B------:R-:W-:Y:S01]  /*55a0*/  ISETP.GE.U32.AND P6, PT, R0, 0x7fffff85, PT ;  /* 0x7fffff850000780c */ /* 0x000fe20003fc6070 */
[----:B------:R-:W-:Y:S02]  /*55b0*/  IMAD R0, R252, 0x23, RZ ;  /* 0x00000023fc007824 */ /* 0x000fe400078e02ff */
[----:B------:R-:W-:Y:S01]  /*55c0*/  STL.64 [R1+0x470], R46 ;  /* 0x0004702e01007387 */ /* 0x000fe20000100a00 */
[----:B------:R-:W-:-:S03]  /*55d0*/  IMAD.WIDE R50, R38, 0x4, R4 ;  /* 0x0000000426327825 */ /* 0x000fc600078e0204 */
[----:B------:R1:W-:Y:S01]  /*55e0*/  STL.64 [R1+0x468], R42 ;  /* 0x0004682a01007387 */ /* 0x0003e20000100a00 */
[----:B------:R-:W-:-:S03]  /*55f0*/  IMAD.WIDE R70, R0, 0x4, R10 ;  /* 0x0000000400467825 */ /* 0x000fc600078e020a */
[----:B------:R4:W-:Y:S01]  /*5600*/  STL.64 [R1+0x460], R16 ;  /* 0x0004601001007387 */ /* 0x0009e20000100a00 */
[----:B------:R-:W-:-:S03]  /*5610*/  IMAD.WIDE R66, R0, 0x4, R4 ;  /* 0x0000000400427825 */ /* 0x000fc600078e0204 */
[----:B------:R3:W-:Y:S01]  /*5620*/  STL.64 [R1+0x458], R12 ;  /* 0x0004580c01007387 */ /* 0x0007e20000100a00 */
[----:B------:R-:W-:-:S03]  /*5630*/  IMAD.WIDE R62, R0, 0x4, R6 ;  /* 0x00000004003e7825 */ /* 0x000fc600078e0206 */
[----:B------:R3:W-:Y:S01]  /*5640*/  STL.64 [R1+0x450], R70 ;  /* 0x0004504601007387 */ /* 0x0007e20000100a00 */
[----:B------:R-:W-:Y:S01]  /*5650*/  IMAD.WIDE R58, R0, 0x4, R8 ;  /* 0x00000004003a7825 */ /* 0x000fe200078e0208 */
[----:B-1----:R-:W-:Y:S02]  /*5660*/  IADD3 R42, R15, -0x40, RZ ;  /* 0xffffffc00f2a7810 */ /* 0x002fe40007ffe0ff */
[----:B------:R1:W-:Y:S01]  /*5670*/  LDGSTS.E [R82+0x11800], [R70.64], !P0 ;  /* 0x1180000046527fae */ /* 0x0003e2000c121848 */
[----:B--2---:R-:W-:-:S03]  /*5680*/  IMAD.WIDE R46, R38, 0x4, R6 ;  /* 0x00000004262e7825 */ /* 0x004fc600078e0206 */
[----:B------:R-:W-:Y:S01]  /*5690*/  STL.64 [R1+0x598], R54 ;  /* 0x0005983601007387 */ /* 0x000fe20000100a00 */
[----:B----4-:R-:W-:Y:S01]  /*56a0*/  IMAD.WIDE R16, R38, 0x4, R8 ;  /* 0x0000000426107825 */ /* 0x010fe200078e0208 */
[----:B---3--:R-:W-:Y:S02]  /*56b0*/  LOP3.LUT R13, R83, 0x3f, RZ, 0xc0, !PT ;  /* 0x0000003f530d7812 */ /* 0x008fe400078ec0ff */
[----:B------:R2:W-:Y:S01]  /*56c0*/  LDGSTS.E [R82+0x11a00], [R66.64], !P0 ;  /* 0x11a0000042527fae */ /* 0x0005e2000c121848 */
[----:B------:R-:W-:Y:S01]  /*56d0*/  IMAD R0, R252, 0x2f, RZ ;  /* 0x0000002ffc007824 */ /* 0x000fe200078e02ff */
[----:B------:R-:W-:Y:S02]  /*56e0*/  IADD3 R38, R15, -0x41, RZ ;  /* 0xffffffbf0f267810 */ /* 0x000fe40007ffe0ff */
[----:B------:R2:W-:Y:S01]  /*56f0*/  STL.64 [R1+0x448], R66 ;  /* 0x0004484201007387 */ /* 0x0005e20000100a00 */
[----:B-1----:R-:W-:Y:S01]  /*5700*/  IMAD R71, R53, c[0x0][0x190], RZ ;  /* 0x0000640035477a24 */ /* 0x002fe200078e02ff */
[----:B------:R-:W-:-:S02]  /*5710*/  IADD3 R12, R79, c[0x0][0x180], RZ ;  /* 0x000060004f0c7a10 */ /* 0x000fc40007ffe0ff */
[----:B------:R1:W-:Y:S04]  /*5720*/  LDGSTS.E [R82+0x11c00], [R62.64], !P0 ;  /* 0x11c000003e527fae */ /* 0x0003e8000c121848 */
[----:B------:R1:W-:Y:S04]  /*5730*/  STL.64 [R1+0x440], R62 ;  /* 0x0004403e01007387 */ /* 0x0003e80000100a00 */
[----:B------:R3:W-:Y:S01]  /*5740*/  LDGSTS.E [R82+0x11e00], [R58.64], !P0 ;  /* 0x11e000003a527fae */ /* 0x0007e2000c121848 */
[----:B------:R-:W-:Y:S01]  /*5750*/  ISETP.GE.U32.AND P0, PT, R42, 0x7fffff81, PT ;  /* 0x7fffff812a00780c */ /* 0x000fe20003f06070 */
[----:B--2---:R-:W-:-:S02]  /*5760*/  IMAD R67, R41, c[0x0][0x190], RZ ;  /* 0x0000640029437a24 */ /* 0x004fc400078e02ff */
[----:B------:R3:W-:Y:S04]  /*5770*/  STL.64 [R1+0x438], R58 ;  /* 0x0004383a01007387 */ /* 0x0007e80000100a00 */
[----:B------:R2:W-:Y:S01]  /*5780*/  LDGSTS.E [R82+0x13800], [R54.64], !P1 ;  /* 0x1380000036527fae */ /* 0x0005e2000c921848 */
[----:B-1----:R-:W-:-:S03]  /*5790*/  IMAD.WIDE R62, R52, 0x4, R10 ;  /* 0x00000004343e7825 */ /* 0x002fc600078e020a */
[----:B------:R1:W-:Y:S04]  /*57a0*/  STL.64 [R1+0x5c8], R50 ;  /* 0x0005c83201007387 */ /* 0x0003e80000100a00 */
[----:B------:R1:W-:Y:S01]  /*57b0*/  LDGSTS.E [R82+0x13a00], [R50.64], !P1 ;  /* 0x13a0000032527fae */ /* 0x0003e2000c921848 */
[----:B---3--:R-:W-:-:S03]  /*57c0*/  IMAD.WIDE R58, R52, 0x4, R4 ;  /* 0x00000004343a7825 */ /* 0x008fc600078e0204 */
[----:B------:R3:W-:Y:S01]  /*57d0*/  STL.64 [R1+0x5d0], R46 ;  /* 0x0005d02e01007387 */ /* 0x0007e20000100a00 */
[----:B--2---:R-:W-:-:S03]  /*57e0*/  IMAD.WIDE R54, R40, 0x4, R10 ;  /* 0x0000000428367825 */ /* 0x004fc600078e020a */
[----:B------:R3:W-:Y:S01]  /*57f0*/  LDGSTS.E [R82+0x13c00], [R46.64], !P1 ;  /* 0x13c000002e527fae */ /* 0x0007e2000c921848 */
[----:B-1----:R-:W-:-:S03]  /*5800*/  IMAD.WIDE R50, R40, 0x4, R4 ;  /* 0x0000000428327825 */ /* 0x002fc600078e0204 */
[----:B------:R1:W-:Y:S04]  /*5810*/  STL.64 [R1+0x5d8], R16 ;  /* 0x0005d81001007387 */ /* 0x0003e80000100a00 */
[----:B------:R1:W-:Y:S01]  /*5820*/  LDGSTS.E [R82+0x13e00], [R16.64], !P1 ;  /* 0x13e0000010527fae */ /* 0x0003e2000c921848 */
[----:B------:R-:W-:Y:S01]  /*5830*/  ISETP.GE.AND P1, PT, R13, R42, PT ;  /* 0x0000002a0d00720c */ /* 0x000fe20003f26270 */
[--C-:B------:R-:W-:Y:S02]  /*5840*/  IMAD.WIDE R42, R0, 0x4, R6.reuse ;  /* 0x00000004002a7825 */ /* 0x100fe400078e0206 */
[----:B------:R2:W-:Y:S01]  /*5850*/  LDGSTS.E [R82+0x15800], [R54.64], !P2 ;  /* 0x1580000036527fae */ /* 0x0005e2000d121848 */
[----:B------:R-:W-:Y:S01]  /*5860*/  SEL R14, RZ, 0x4, P1 ;  /* 0x00000004ff0e7807 */ /* 0x000fe20000800000 */
[----:B---3--:R-:W-:-:S02]  /*5870*/  IMAD.WIDE R46, R40, 0x4, R6 ;  /* 0x00000004282e7825 */ /* 0x008fc400078e0206 */
[----:B------:R2:W-:Y:S02]  /*5880*/  STL.64 [R1+0x5a0], R54 ;  /* 0x0005a03601007387 */ /* 0x0005e40000100a00 */
[----:B-1----:R-:W-:Y:S02]  /*5890*/  IMAD.WIDE R16, R40, 0x4, R8 ;  /* 0x0000000428107825 */ /* 0x002fe400078e0208 */
[----:B------:R1:W-:Y:S01]  /*58a0*/  LDGSTS.E [R82+0x15a00], [R50.64], !P2 ;  /* 0x15a0000032527fae */ /* 0x0003e2000d121848 */
[----:B------:R-:W-:-:S03]  /*58b0*/  IADD3 R40, R15, -0x49, RZ ;  /* 0xffffffb70f287810 */ /* 0x000fc60007ffe0ff */
[----:B------:R1:W-:Y:S01]  /*58c0*/  STL.64 [R1+0x5f8], R50 ;  /* 0x0005f83201007387 */ /* 0x0003e20000100a00 */
[----:B------:R-:W-:Y:S01]  /*58d0*/  ISETP.GE.U32.AND P1, PT, R40, 0x7fffff78, PT ;  /* 0x7fffff782800780c */ /* 0x000fe20003f26070 */
[----:B------:R-:W-:Y:S02]  /*58e0*/  IMAD R40, R25, c[0x0][0x190], RZ ;  /* 0x0000640019287a24 */ /* 0x000fe400078e02ff */
[----:B------:R3:W-:Y:S01]  /*58f0*/  LDGSTS.E [R82+0x15c00], [R46.64], !P2 ;  /* 0x15c000002e527fae */ /* 0x0007e2000d121848 */
[----:B--2---:R-:W-:-:S03]  /*5900*/  IMAD.WIDE R54, R52, 0x4, R6 ;  /* 0x0000000434367825 */ /* 0x004fc600078e0206 */
[----:B------:R3:W-:Y:S04]  /*5910*/  STL.64 [R1+0x610], R46 ;  /* 0x0006102e01007387 */ /* 0x0007e80000100a00 */
[----:B------:R2:W-:Y:S01]  /*5920*/  LDGSTS.E [R82+0x15e00], [R16.64], !P2 ;  /* 0x15e0000010527fae */ /* 0x0005e2000d121848 */
[----:B-1----:R-:W-:Y:S01]  /*5930*/  IMAD.WIDE R50, R0, 0x4, R10 ;  /* 0x0000000400327825 */ /* 0x002fe200078e020a */
[----:B------:R-:W-:Y:S02]  /*5940*/  ISETP.GE.U32.AND P2, PT, R38, 0x7fffff80, PT ;  /* 0x7fffff802600780c */ /* 0x000fe40003f46070 */
[----:B------:R2:W-:Y:S01]  /*5950*/  STL.64 [R1+0x618], R16 ;  /* 0x0006181001007387 */ /* 0x0005e20000100a00 */
[----:B------:R-:W-:Y:S02]  /*5960*/  IMAD R38, R252, 0x33, RZ ;  /* 0x00000033fc267824 */ /* 0x000fe400078e02ff */
[C---:B---3--:R-:W-:Y:S01]  /*5970*/  IMAD.WIDE R46, R0.reuse, 0x4, R4 ;  /* 0x00000004002e7825 */ /* 0x048fe200078e0204 */
[----:B------:R1:W-:Y:S04]  /*5980*/  STL.64 [R1+0x620], R50 ;  /* 0x0006203201007387 */ /* 0x0003e80000100a00 */
[----:B------:R1:W-:Y:S01]  /*5990*/  LDGSTS.E [R82+0x17800], [R50.64], !P3 ;  /* 0x1780000032527fae */ /* 0x0003e2000d921848 */
[----:B--2---:R-:W-:-:S03]  /*59a0*/  IMAD.WIDE R16, R0, 0x4, R8 ;  /* 0x0000000400107825 */ /* 0x004fc600078e0208 */
[----:B------:R2:W-:Y:S01]  /*59b0*/  STL.64 [R1+0x688], R46 ;  /* 0x0006882e01007387 */ /* 0x0005e20000100a00 */
[----:B------:R-:W-:-:S03]  /*59c0*/  IADD3 R0, R15, -0x45, RZ ;  /* 0xffffffbb0f007810 */ /* 0x000fc60007ffe0ff */
        /* <DEDUP_REMOVED lines=8> */
[----:B------:R-:W-:Y:S02]  /*5a50*/  IMAD R0, R13, c[0x0][0x18c], RZ ;  /* 0x000063000d007a24 */ /* 0x000fe400078e02ff */
[C---:B-1----:R-:W-:Y:S01]  /*5a60*/  IMAD.WIDE R42, R38.reuse, 0x4, R6 ;  /* 0x00000004262a7825 */ /* 0x042fe200078e0206 */
[----:B------:R1:W-:Y:S04]  /*5a70*/  STL.64 [R1+0x668], R50 ;  /* 0x0006683201007387 */ /* 0x0003e80000100a00 */
[----:B------:R1:W-:Y:S01]  /*5a80*/  LDGSTS.E [R82+0x19800], [R50.64], !P4 ;  /* 0x1980000032527fae */ /* 0x0003e2000e121848 */
[----:B--2---:R-:W-:-:S03]  /*5a90*/  IMAD.WIDE R16, R38, 0x4, R8 ;  /* 0x0000000426107825 */ /* 0x004fc600078e0208 */
[----:B------:R2:W-:Y:S01]  /*5aa0*/  STL.64 [R1+0x6a0], R46 ;  /* 0x0006a02e01007387 */ /* 0x0005e20000100a00 */
[----:B------:R-:W-:-:S03]  /*5ab0*/  IMAD R38, R26, c[0x0][0x190], RZ ;  /* 0x000064001a267a24 */ /* 0x000fc600078e02ff */
[----:B------:R2:W-:Y:S04]  /*5ac0*/  LDGSTS.E [R82+0x19a00], [R46.64], !P4 ;  /* 0x19a000002e527fae */ /* 0x0005e8000e121848 */
[----:B------:R3:W-:Y:S01]  /*5ad0*/  STL.64 [R1+0x6a8], R42 ;  /* 0x0006a82a01007387 */ /* 0x0007e20000100a00 */
[----:B-1----:R-:W-:Y:S02]  /*5ae0*/  IMAD R50, R18, c[0x0][0x190], RZ ;  /* 0x0000640012327a24 */ /* 0x002fe400078e02ff */
[----:B------:R-:W-:Y:S01]  /*5af0*/  IMAD R51, R2, c[0x0][0x190], RZ ;  /* 0x0000640002337a24 */ /* 0x000fe200078e02ff */
[----:B------:R3:W-:Y:S01]  /*5b00*/  LDGSTS.E [R82+0x19c00], [R42.64], !P4 ;  /* 0x19c000002a527fae */ /* 0x0007e2000e121848 */
[----:B------:R-:W-:-:S03]  /*5b10*/  IMAD R2, R45, c[0x0][0x190], RZ ;  /* 0x000064002d027a24 */ /* 0x000fc600078e02ff */
[----:B------:R1:W-:Y:S01]  /*5b20*/  STL.64 [R1+0x6b0], R16 ;  /* 0x0006b01001007387 */ /* 0x0003e20000100a00 */
[----:B--2---:R-:W-:Y:S02]  /*5b30*/  IMAD R47, R20, c[0x0][0x190], RZ ;  /* 0x00006400142f7a24 */ /* 0x004fe400078e02ff */
[----:B------:R-:W-:Y:S01]  /*5b40*/  IMAD R46, R21, c[0x0][0x190], RZ ;  /* 0x00006400152e7a24 */ /* 0x000fe200078e02ff */
[----:B------:R1:W-:Y:S01]  /*5b50*/  LDGSTS.E [R82+0x19e00], [R16.64], !P4 ;  /* 0x19e0000010527fae */ /* 0x0003e2000e121848 */
[----:B------:R-:W-:-:S03]  /*5b60*/  LEA R80, P4, R0, c[0x0][0x168], 0x2 ;  /* 0x00005a0000507a11 */ /* 0x000fc600078810ff */
[----:B------:R2:W-:Y:S01]  /*5b70*/  LDGSTS.E [R82+0x1b800], [R62.64], !P5 ;  /* 0x1b8000003e527fae */ /* 0x0005e2000e921848 */
[----:B------:R-:W-:Y:S01]  /*5b80*/  LEA.HI.X.SX32 R0, R0, c[0x0][0x16c], 0x2, P4 ;  /* 0x00005b0000007a11 */ /* 0x000fe200020f16ff */
[----:B---3--:R-:W-:Y:S01]  /*5b90*/  IMAD R42, R24, c[0x0][0x190], RZ ;  /* 0x00006400182a7a24 */ /* 0x008fe200078e02ff */
[----:B------:R-:W-:Y:S01]  /*5ba0*/  LEA R20, P4, R29, R80, 0x2 ;  /* 0x000000501d147211 */ /* 0x000fe200078810ff */
[----:B------:R3:W-:Y:S01]  /*5bb0*/  LDGSTS.E [R82+0x1ba00], [R58.64], !P5 ;  /* 0x1ba000003a527fae */ /* 0x0007e2000e921848 */
[----:B------:R-:W-:Y:S02]  /*5bc0*/  IMAD R43, R23, c[0x0][0x190], RZ ;  /* 0x00006400172b7a24 */ /* 0x000fe400078e02ff */
[----:B------:R-:W-:Y:S01]  /*5bd0*/  LEA.HI.X.SX32 R21, R29, R0, 0x2, P4 ;  /* 0x000000001d157211 */ /* 0x000fe200020f16ff */
[----:B-1----:R-:W-:Y:S01]  /*5be0*/  IMAD.WIDE R16, R52, 0x4, R8 ;  /* 0x0000000434107825 */ /* 0x002fe200078e0208 */
[----:B------:R1:W-:Y:S01]  /*5bf0*/  LDGSTS.E [R82+0x1bc00], [R54.64], !P5 ;  /* 0x1bc0000036527fae */ /* 0x0003e2000e921848 */
[----:B------:R-:W-:-:S02]  /*5c00*/  LEA R24, P4, R27, R80, 0x2 ;  /* 0x000000501b187211 */ /* 0x000fc400078810ff */
[----:B------:R-:W-:Y:S01]  /*5c10*/  IMAD R52, R31, c[0x0][0x190], RZ ;  /* 0x000064001f347a24 */ /* 0x000fe200078e02ff */
[----:B------:R4:W-:Y:S01]  /*5c20*/  LDGSTS.E [R82+0x1be00], [R16.64], !P5 ;  /* 0x1be0000010527fae */ /* 0x0009e2000e921848 */
[C---:B------:R-:W-:Y:S02]  /*5c30*/  LEA R18, P5, R30.reuse, R80, 0x2 ;  /* 0x000000501e127211 */ /* 0x040fe400078a10ff */
[-C--:B------:R-:W-:Y:S01]  /*5c40*/  LEA.HI.X.SX32 R25, R27, R0.reuse, 0x2, P4 ;  /* 0x000000001b197211 */ /* 0x080fe200020f16ff */
[----:B------:R2:W-:Y:S01]  /*5c50*/  STL.64 [R1+0x680], R62 ;  /* 0x0006803e01007387 */ /* 0x0005e20000100a00 */
[----:B------:R-:W-:Y:S02]  /*5c60*/  LEA.HI.X.SX32 R19, R30, R0, 0x2, P5 ;  /* 0x000000001e137211 */ /* 0x000fe400028f16ff */
[C---:B------:R-:W-:Y:S01]  /*5c70*/  LEA R22, P5, R28.reuse, R80, 0x2 ;  /* 0x000000501c167211 */ /* 0x040fe200078a10ff */
[----:B------:R3:W-:Y:S03]  /*5c80*/  STL.64 [R1+0x718], R58 ;  /* 0x0007183a01007387 */ /* 0x0007e60000100a00 */
[----:B------:R-:W-:Y:S01]  /*5c90*/  LEA.HI.X.SX32 R23, R28, R0, 0x2, P5 ;  /* 0x000000001c177211 */ /* 0x000fe200028f16ff */
[----:B------:R1:W-:Y:S01]  /*5ca0*/  STL.64 [R1+0x710], R54 ;  /* 0x0007103601007387 */ /* 0x0003e20000100a00 */
[----:B------:R-:W-:-:S02]  /*5cb0*/  LEA R26, P5, R38, R80, 0x2 ;  /* 0x00000050261a7211 */ /* 0x000fc400078a10ff */
[----:B------:R-:W-:Y:S01]  /*5cc0*/  LEA R28, P4, R40, R80, 0x2 ;  /* 0x00000050281c7211 */ /* 0x000fe200078810ff */
[----:B--2---:R-:W-:Y:S01]  /*5cd0*/  IMAD R63, R39, c[0x0][0x190], RZ ;  /* 0x00006400273f7a24 */ /* 0x004fe200078e02ff */
[----:B------:R-:W-:Y:S01]  /*5ce0*/  LEA.HI.X.SX32 R27, R38, R0, 0x2, P5 ;  /* 0x00000000261b7211 */ /* 0x000fe200028f16ff */
[----:B------:R4:W-:Y:S01]  /*5cf0*/  STL.64 [R1+0x708], R16 ;  /* 0x0007081001007387 */ /* 0x0009e20000100a00 */
[----:B------:R-:W-:Y:S01]  /*5d00*/  LEA R30, P5, R42, R80, 0x2 ;  /* 0x000000502a1e7211 */ /* 0x000fe200078a10ff */
[----:B---3--:R-:W-:Y:S01]  /*5d10*/  IMAD R59, R36, c[0x0][0x190], RZ ;  /* 0x00006400243b7a24 */ /* 0x008fe200078e02ff */
[----:B------:R-:W-:Y:S02]  /*5d20*/  LEA.HI.X.SX32 R29, R40, R0, 0x2, P4 ;  /* 0x00000000281d7211 */ /* 0x000fe400020f16ff */
[----:B------:R-:W-:Y:S01]  /*5d30*/  LEA R32, P4, R43, R80, 0x2 ;  /* 0x000000502b207211 */ /* 0x000fe200078810ff */
[----:B-1----:R-:W-:Y:S01]  /*5d40*/  IMAD R55, R34, c[0x0][0x190], RZ ;  /* 0x0000640022377a24 */ /* 0x002fe200078e02ff */
[----:B------:R-:W-:Y:S01]  /*5d50*/  LEA.HI.X.SX32 R31, R42, R0, 0x2, P5 ;  /* 0x000000002a1f7211 */ /* 0x000fe200028f16ff */
[----:B------:R-:W-:Y:S01]  /*5d60*/  IMAD R54, R33, c[0x0][0x190], RZ ;  /* 0x0000640021367a24 */ /* 0x000fe200078e02ff */
[----:B------:R-:W-:-:S02]  /*5d70*/  LEA R34, P5, R44, R80, 0x2 ;  /* 0x000000502c227211 */ /* 0x000fc400078a10ff */
[----:B------:R-:W-:Y:S02]  /*5d80*/  LEA.HI.X.SX32 R33, R43, R0, 0x2, P4 ;  /* 0x000000002b217211 */ /* 0x000fe400020f16ff */
[----:B------:R-:W-:Y:S02]  /*5d90*/  LEA R36, P4, R46, R80, 0x2 ;  /* 0x000000502e247211 */ /* 0x000fe400078810ff */
[----:B------:R-:W-:Y:S02]  /*5da0*/  LEA.HI.X.SX32 R35, R44, R0, 0x2, P5 ;  /* 0x000000002c237211 */ /* 0x000fe400028f16ff */
[----:B------:R-:W-:Y:S02]  /*5db0*/  LEA R38, P5, R47, R80, 0x2 ;  /* 0x000000502f267211 */ /* 0x000fe400078a10ff */
[----:B------:R-:W-:Y:S02]  /*5dc0*/  LEA.HI.X.SX32 R37, R46, R0, 0x2, P4 ;  /* 0x000000002e257211 */ /* 0x000fe400020f16ff */
[----:B------:R-:W-:-:S02]  /*5dd0*/  LEA R40, P4, R48, R80, 0x2 ;  /* 0x0000005030287211 */ /* 0x000fc400078810ff */
[----:B------:R-:W-:Y:S02]  /*5de0*/  LEA.HI.X.SX32 R39, R47, R0, 0x2, P5 ;  /* 0x000000002f277211 */ /* 0x000fe400028f16ff */
[----:B------:R-:W-:Y:S02]  /*5df0*/  LEA R42, P5, R50, R80, 0x2 ;  /* 0x00000050322a7211 */ /* 0x000fe400078a10ff */
[----:B------:R-:W-:Y:S02]  /*5e00*/  LEA.HI.X.SX32 R41, R48, R0, 0x2, P4 ;  /* 0x0000000030297211 */ /* 0x000fe400020f16ff */
[----:B------:R-:W-:Y:S02]  /*5e10*/  LEA R44, P4, R3, R80, 0x2 ;  /* 0x00000050032c7211 */ /* 0x000fe400078810ff */
[----:B------:R-:W-:Y:S02]  /*5e20*/  LEA.HI.X.SX32 R43, R50, R0, 0x2, P5 ;  /* 0x00000000322b7211 */ /* 0x000fe400028f16ff */
[----:B------:R-:W-:-:S02]  /*5e30*/  LEA R46, P5, R51, R80, 0x2 ;  /* 0x00000050332e7211 */ /* 0x000fc400078a10ff */
[----:B------:R-:W-:Y:S01]  /*5e40*/  LEA.HI.X.SX32 R45, R3, R0, 0x2, P4 ;  /* 0x00000000032d7211 */ /* 0x000fe200020f16ff */
[----:B------:R-:W-:Y:S01]  /*5e50*/  IMAD R3, R49, c[0x0][0x190], RZ ;  /* 0x0000640031037a24 */ /* 0x000fe200078e02ff */
[----:B------:R-:W-:Y:S02]  /*5e60*/  LEA R48, P4, R52, R80, 0x2 ;  /* 0x0000005034307211 */ /* 0x000fe400078810ff */
[----:B------:R-:W-:Y:S02]  /*5e70*/  LEA.HI.X.SX32 R47, R51, R0, 0x2, P5 ;  /* 0x00000000332f7211 */ /* 0x000fe400028f16ff */
[----:B------:R-:W-:Y:S02]  /*5e80*/  LEA R50, P5, R54, R80, 0x2 ;  /* 0x0000005036327211 */ /* 0x000fe400078a10ff */
[----:B------:R-:W-:Y:S02]  /*5e90*/  LEA.HI.X.SX32 R49, R52, R0, 0x2, P4 ;  /* 0x0000000034317211 */ /* 0x000fe400020f16ff */
[----:B------:R-:W-:-:S02]  /*5ea0*/  LEA R52, P4, R56, R80, 0x2 ;  /* 0x0000005038347211 */ /* 0x000fc400078810ff */
[----:B------:R-:W-:Y:S02]  /*5eb0*/  LEA.HI.X.SX32 R51, R54, R0, 0x2, P5 ;  /* 0x0000000036337211 */ /* 0x000fe400028f16ff */
[C---:B------:R-:W-:Y:S02]  /*5ec0*/  LEA R54, P5, R55.reuse, R80, 0x2 ;  /* 0x0000005037367211 */ /* 0x040fe400078a10ff */
        /* <DEDUP_REMOVED lines=24> */
[----:B------:R-:W-:Y:S02]  /*6050*/  IADD3 R3, R15, -0x4d, RZ ;  /* 0xffffffb30f037810 */ /* 0x000fe40007ffe0ff */
[----:B------:R-:W-:Y:S02]  /*6060*/  LEA R78, P5, R2, R80, 0x2 ;  /* 0x00000050024e7211 */ /* 0x000fe400078a10ff */
[-C--:B------:R-:W-:Y:S02]  /*6070*/  LEA.HI.X.SX32 R77, R77, R0.reuse, 0x2, P4 ;  /* 0x000000004d4d7211 */ /* 0x080fe400020f16ff */
[----:B------:R-:W-:Y:S01]  /*6080*/  ISETP.GE.U32.AND P4, PT, R3, 0x7fffff74, PT ;  /* 0x7fffff740300780c */ /* 0x000fe20003f86070 */
[----:B------:R-:W-:Y:S01]  /*6090*/  IMAD R3, R252, 0x3b, RZ ;  /* 0x0000003bfc037824 */ /* 0x000fe200078e02ff */
[----:B------:R-:W-:-:S02]  /*60a0*/  LEA.HI.X.SX32 R79, R2, R0, 0x2, P5 ;  /* 0x00000000024f7211 */ /* 0x000fc400028f16ff */
[----:B------:R-:W-:Y:S01]  /*60b0*/  ISETP.GT.AND P5, PT, R12, 0x3f, PT ;  /* 0x0000003f0c00780c */ /* 0x000fe20003fa4270 */
[C---:B------:R-:W-:Y:S01]  /*60c0*/  IMAD.WIDE R98, R3.reuse, 0x4, R10 ;  /* 0x0000000403627825 */ /* 0x040fe200078e020a */
[----:B----4-:R-:W-:Y:S02]  /*60d0*/  SHF.R.S32.HI R16, RZ, 0x6, R83 ;  /* 0x00000006ff107819 */ /* 0x010fe40000011453 */
[----:B------:R-:W-:Y:S01]  /*60e0*/  SEL R2, RZ, 0x4, !P5 ;  /* 0x00000004ff027807 */ /* 0x000fe20006800000 */
[----:B------:R-:W-:Y:S01]  /*60f0*/  IMAD.WIDE R96, R3, 0x4, R4 ;  /* 0x0000000403607825 */ /* 0x000fe200078e0204 */
[----:B------:R-:W-:Y:S01]  /*6100*/  ISETP.GE.AND P5, PT, R13, c[0x0][0x180], PT ;  /* 0x000060000d007a0c */ /* 0x000fe20003fa6270 */
[----:B------:R1:W-:Y:S01]  /*6110*/  LDGSTS.E [R82+0x1d800], [R98.64], !P6 ;  /* 0x1d80000062527fae */ /* 0x0003e2000f121848 */
[----:B------:R-:W-:Y:S01]  /*6120*/  SGXT R16, R16, 0x1 ;  /* 0x000000011010781a */ /* 0x000fe20000000200 */
[----:B------:R-:W-:Y:S01]  /*6130*/  IMAD.WIDE R94, R3, 0x4, R6 ;  /* 0x00000004035e7825 */ /* 0x000fe200078e0206 */
[----:B------:R-:W-:Y:S01]  /*6140*/  SEL R2, R2, RZ, !P5 ;  /* 0x000000ff02027207 */ /* 0x000fe20006800000 */
[----:B------:R2:W-:Y:S01]  /*6150*/  LDGSTS.E [R82+0x1da00], [R96.64], !P6 ;  /* 0x1da0000060527fae */ /* 0x0005e2000f121848 */
[----:B------:R-:W-:Y:S01]  /*6160*/  SHF.L.U32 R13, R13, 0x2, RZ ;  /* 0x000000020d0d7819 */ /* 0x000fe200000006ff */
[----:B------:R-:W-:Y:S01]  /*6170*/  IMAD.WIDE R92, R3, 0x4, R8 ;  /* 0x00000004035c7825 */ /* 0x000fe200078e0208 */
[----:B------:R-:W-:Y:S01]  /*6180*/  LEA R80, P5, R81, R80, 0x2 ;  /* 0x0000005051507211 */ /* 0x000fe200078a10ff */
[----:B------:R3:W-:Y:S01]  /*6190*/  LDGSTS.E [R82+0x1dc00], [R94.64], !P6 ;  /* 0x1dc000005e527fae */ /* 0x0007e2000f121848 */
[----:B------:R-:W-:-:S02]  /*61a0*/  LOP3.LUT R16, R13, 0x110, R16, 0x78, !PT ;  /* 0x000001100d107812 */ /* 0x000fc400078e7810 */
[----:B------:R-:W-:Y:S01]  /*61b0*/  LEA.HI.X.SX32 R81, R81, R0, 0x2, P5 ;  /* 0x0000000051517211 */ /* 0x000fe200028f16ff */
[----:B------:R2:W-:Y:S01]  /*61c0*/  LDGSTS.E [R82+0x1de00], [R92.64], !P6 ;  /* 0x1de000005c527fae */ /* 0x0005e2000f121848 */
[----:B------:R-:W-:Y:S01]  /*61d0*/  ISETP.NE.U32.AND P6, PT, R2, RZ, PT ;  /* 0x000000ff0200720c */ /* 0x000fe20003fc5070 */
[----:B------:R-:W-:Y:S01]  /*61e0*/  IMAD.SHL.U32 R2, R252, 0x40, RZ ;  /* 0x00000040fc027824 */ /* 0x000fe200078e00ff */
[----:B------:R-:W-:Y:S01]  /*61f0*/  LOP3.LUT R13, R16, 0x20, RZ, 0x3c, !PT ;  /* 0x00000020100d7812 */ /* 0x000fe200078e3cff */
[----:B------:R1:W-:Y:S01]  /*6200*/  LDGSTS.E [R82+0x1f800], [R90.64], !P0 ;  /* 0x1f8000005a527fae */ /* 0x0003e2000c121848 */
[----:B------:R-:W-:Y:S02]  /*6210*/  ISETP.GT.AND P5, PT, R12, 0x7f, PT ;  /* 0x0000007f0c00780c */ /* 0x000fe40003fa4270 */
[C---:B------:R-:W-:Y:S01]  /*6220*/  LOP3.LUT R12, R16.reuse, 0x40, RZ, 0x3c, !PT ;  /* 0x00000040100c7812 */ /* 0x040fe200078e3cff */
[----:B------:R1:W-:Y:S01]  /*6230*/  LDGSTS.E [R82+0x1fa00], [R88.64], !P0 ;  /* 0x1fa0000058527fae */ /* 0x0003e2000c121848 */
[----:B------:R-:W-:-:S02]  /*6240*/  LOP3.LUT R252, R16, 0x60, RZ, 0x3c, !PT ;  /* 0x0000006010fc7812 */ /* 0x000fc400078e3cff */
[C---:B------:R-:W-:Y:S01]  /*6250*/  IADD3 R0, R15.reuse, -0x55, RZ ;  /* 0xffffffab0f007810 */ /* 0x040fe20007ffe0ff */
[----:B------:R1:W-:Y:S01]  /*6260*/  LDGSTS.E [R82+0x1fc00], [R86.64], !P0 ;  /* 0x1fc0000056527fae */ /* 0x0003e2000c121848 */
[C---:B------:R-:W-:Y:S02]  /*6270*/  IADD3 R17, R15.reuse, -0x51, RZ ;  /* 0xffffffaf0f117810 */ /* 0x040fe40007ffe0ff */
[----:B------:R-:W-:Y:S01]  /*6280*/  IADD3 R3, R15, -0x59, RZ ;  /* 0xffffffa70f037810 */ /* 0x000fe20007ffe0ff */
[----:B------:R1:W-:Y:S04]  /*6290*/  LDGSTS.E [R82+0x1fe00], [R84.64], !P0 ;  /* 0x1fe0000054527fae */ /* 0x0003e8000c121848 */
[----:B------:R1:W-:Y:S01]  /*62a0*/  STL.64 [R1+0x678], R98 ;  /* 0x0006786201007387 */ /* 0x0003e20000100a00 */
[----:B------:R-:W-:Y:S01]  /*62b0*/  IMAD.WIDE R10, R2, 0x4, R10 ;  /* 0x00000004020a7825 */ /* 0x000fe200078e020a */
[----:B------:R-:W-:-:S02]  /*62c0*/  ISETP.GE.U32.AND P0, PT, R17, 0x7fffff70, PT ;  /* 0x7fffff701100780c */ /* 0x000fc40003f06070 */
[----:B------:R-:W0:Y:S04]  /*62d0*/  LDGDEPBAR ;  /* 0x00000000000079af */ /* 0x000e280000000000 */
[----:B------:R1:W-:Y:S04]  /*62e0*/  LDGSTS.E [R16+0x40000], [R18.64], P6 ;  /* 0x4000000012107fae */ /* 0x0003e8000b121848 */
        /* <DEDUP_REMOVED lines=13> */
[----:B------:R-:W-:Y:S04]  /*63c0*/  STL.64 [R1+0x670], R90 ;  /* 0x0006705a01007387 */ /* 0x000fe80000100a00 */
[----:B------:R1:W-:Y:S04]  /*63d0*/  LDGSTS.E [R13+0x43200], [R68.64], P6 ;  /* 0x43200000440d7fae */ /* 0x0003e8000b121848 */
[----:B------:R2:W-:Y:S04]  /*63e0*/  STL.64 [R1+0x700], R96 ;  /* 0x0007006001007387 */ /* 0x0005e80000100a00 */
        /* <DEDUP_REMOVED lines=11> */
[----:B------:R2:W-:Y:S04]  /*64a0*/  LDGSTS.E [R12+0x42c00], [R62.64], P6 ;  /* 0x42c000003e0c7fae */ /* 0x0005e8000b121848 */
[----:B-1----:R-:W4:Y:S04]  /*64b0*/  LDL.LU.64 R98, [R1+0xf8] ;  /* 0x0000f80001627983 */ /* 0x002f280000300a00 */
[----:B------:R1:W-:Y:S04]  /*64c0*/  LDGSTS.E [R12+0x43400], [R70.64], P6 ;  /* 0x43400000460c7fae */ /* 0x0003e8000b121848 */
[----:B------:R1:W-:Y:S04]  /*64d0*/  LDGSTS.E [R12+0x43c00], [R78.64], P6 ;  /* 0x43c000004e0c7fae */ /* 0x0003e8000b121848 */
[----:B--2---:R-:W2:Y:S04]  /*64e0*/  LDL.LU.64 R96, [R1+0xf0] ;  /* 0x0000f00001607983 */ /* 0x004ea80000300a00 */
[----:B------:R2:W-:Y:S04]  /*64f0*/  LDGSTS.E [R252+0x40600], [R24.64], P6 ;  /* 0x4060000018fc7fae */ /* 0x0005e8000b121848 */
[----:B-1----:R-:W2:Y:S04]  /*6500*/  LDL.LU.64 R12, [R1+0xe8] ;  /* 0x0000e800010c7983 */ /* 0x002ea80000300a00 */
[----:B------:R1:W-:Y:S04]  /*6510*/  LDGSTS.E [R252+0x40e00], [R32.64], P6 ;  /* 0x40e0000020fc7fae */ /* 0x0003e8000b121848 */
[----:B------:R1:W-:Y:S04]  /*6520*/  LDGSTS.E [R252+0x41600], [R40.64], P6 ;  /* 0x4160000028fc7fae */ /* 0x0003e8000b121848 */
[----:B------:R1:W-:Y:S04]  /*6530*/  LDGSTS.E [R252+0x41e00], [R48.64], P6 ;  /* 0x41e0000030fc7fae */ /* 0x0003e8000b121848 */
[----:B------:R1:W-:Y:S04]  /*6540*/  LDGSTS.E [R252+0x42600], [R56.64], P6 ;  /* 0x4260000038fc7fae */ /* 0x0003e8000b121848 */
[----:B------:R1:W-:Y:S04]  /*6550*/  LDGSTS.E [R252+0x42e00], [R64.64], P6 ;  /* 0x42e0000040fc7fae */ /* 0x0003e8000b121848 */
[----:B------:R1:W-:Y:S04]  /*6560*/  LDGSTS.E [R252+0x43600], [R72.64], P6 ;  /* 0x4360000048fc7fae */ /* 0x0003e8000b121848 */
[----:B------:R1:W-:Y:S04]  /*6570*/  LDGSTS.E [R252+0x43e00], [R80.64], P6 ;  /* 0x43e0000050fc7fae */ /* 0x0003e8000b121848 */
[----:B------:R-:W0:Y:S04]  /*6580*/  LDGDEPBAR ;  /* 0x00000000000079af */ /* 0x000e280000000000 */
[----:B------:R-:W-:Y:S01]  /*6590*/  BAR.SYNC.DEFER_BLOCKING 0x0 ;  /* 0x0000000000007b1d */ /* 0x000fe20000010000 */
[----:B------:R-:W-:Y:S01]  /*65a0*/  ISETP.GE.U32.AND P6, PT, R0, 0x7fffff6c, PT ;  /* 0x7fffff6c0000780c */ /* 0x000fe20003fc6070 */
[----:B------:R-:W-:Y:S01]  /*65b0*/  IMAD.WIDE R16, R2, 0x4, R4 ;  /* 0x0000000402107825 */ /* 0x000fe200078e0204 */
[----:B------:R-:W-:-:S02]  /*65c0*/  SEL R0, R14, RZ, P5 ;  /* 0x000000ff0e007207 */ /* 0x000fc40002800000 */
[----:B------:R-:W-:Y:S01]  /*65d0*/  ISETP.GE.U32.AND P5, PT, R3, 0x7fffff68, PT ;  /* 0x7fffff680300780c */ /* 0x000fe20003fa6070 */
[----:B---3--:R-:W3:Y:S01]  /*65e0*/  LDL.LU.64 R94, [R1+0xe0] ;  /* 0x0000e000015e7983 */ /* 0x008ee20000300a00 */
[----:B------:R-:W-:Y:S01]  /*65f0*/  IADD3 R3, R15, -0x5d, RZ ;  /* 0xffffffa30f037810 */ /* 0x000fe20007ffe0ff */
[C---:B------:R-:W-:Y:S01]  /*6600*/  IMAD.WIDE R14, R2.reuse, 0x4, R6 ;  /* 0x00000004020e7825 */ /* 0x040fe200078e0206 */
[----:B------:R-:W-:Y:S01]  /*6610*/  LOP3.LUT R6, R83, 0x7f, RZ, 0xc0, !PT ;  /* 0x0000007f53067812 */ /* 0x000fe200078ec0ff */
[----:B------:R-:W-:Y:S04]  /*6620*/  STL.64 [R1+0x7c0], R10 ;  /* 0x0007c00a01007387 */ /* 0x000fe80000100a00 */
[----:B------:R-:W3:Y:S01]  /*6630*/  LDL.LU.64 R92, [R1+0xb8] ;  /* 0x0000b800015c7983 */ /* 0x000ee20000300a00 */
[----:B------:R-:W-:-:S03]  /*6640*/  IMAD.WIDE R4, R2, 0x4, R8 ;  /* 0x0000000402047825 */ /* 0x000fc600078e0208 */
[----:B------:R1:W-:Y:S01]  /*6650*/  STL.64 [R1+0x7e8], R16 ;  /* 0x0007e81001007387 */ /* 0x0003e20000100a00 */
[----:B------:R-:W-:-:S03]  /*6660*/  IMAD.SHL.U32 R7, R6, 0x4, RZ ;  /* 0x0000000406077824 */ /* 0x000fc600078e00ff */
[----:B------:R-:W3:Y:S04]  /*6670*/  LDL.LU.64 R90, [R1+0xb0] ;  /* 0x0000b000015a7983 */ /* 0x000ee80000300a00 */
[----:B------:R1:W-:Y:S04]  /*6680*/  STL.64 [R1+0x7f0], R14 ;  /* 0x0007f00e01007387 */ /* 0x0003e80000100a00 */
[----:B------:R-:W3:Y:S04]  /*6690*/  LDL.LU.64 R88, [R1+0xa8] ;  /* 0x0000a80001587983 */ /* 0x000ee80000300a00 */
[----:B------:R-:W3:Y:S04]  /*66a0*/  LDL.LU.64 R86, [R1+0xa0] ;  /* 0x0000a00001567983 */ /* 0x000ee80000300a00 */
[----:B------:R1:W-:Y:S04]  /*66b0*/  STL.64 [R1+0x7f8], R4 ;  /* 0x0007f80401007387 */ /* 0x0003e80000100a00 */
[----:B------:R-:W3:Y:S04]  /*66c0*/  LDL.LU.64 R84, [R1+0x78] ;  /* 0x0000780001547983 */ /* 0x000ee80000300a00 */
[----:B------:R-:W-:Y:S01]  /*66d0*/  @!PT LDS RZ, [RZ] ;  /* 0x00000000fffff984 */ /* 0x000fe20000000800 */
[----:B------:R-:W-:Y:S01]  /*66e0*/  @!PT LDS RZ, [RZ] ;  /* 0x00000000fffff984 */ /* 0x000fe20000000800 */
[----:B------:R-:W-:Y:S01]  /*66f0*/  @!PT LDS RZ, [RZ] ;  /* 0x00000000fffff984 */ /* 0x000fe20000000800 */
[----:B------:R1:W-:Y:S04]  /*6700*/  LDGSTS.E [R7+0x20000], [R10.64], !P2 ;  /* 0x200000000a077fae */ /* 0x0003e8000d121848 */
[----:B------:R-:W3:Y:S04]  /*6710*/  LDL.LU.64 R82, [R1+0x70] ;  /* 0x0000700001527983 */ /* 0x000ee80000300a00 */
[----:B------:R1:W-:Y:S04]  /*6720*/  LDGSTS.E [R7+0x20200], [R16.64], !P2 ;  /* 0x2020000010077fae */ /* 0x0003e8000d121848 */
[----:B------:R1:W-:Y:S04]  /*6730*/  LDGSTS.E [R7+0x20400], [R14.64], !P2 ;  /* 0x204000000e077fae */ /* 0x0003e8000d121848 */
[----:B------:R2:W-:Y:S04]  /*6740*/  LDGSTS.E [R7+0x20600], [R4.64], !P2 ;  /* 0x2060000004077fae */ /* 0x0005e8000d121848 */
[----:B-1----:R-:W3:Y:S04]  /*6750*/  LDL.LU.64 R16, [R1+0x68] ;  /* 0x0000680001107983 */ /* 0x002ee80000300a00 */
[----:B------:R-:W3:Y:S01]  /*6760*/  LDL.LU.64 R14, [R1+0x60] ;  /* 0x00006000010e7983 */ /* 0x000ee20000300a00 */
[----:B----4-:R-:W-:-:S05]  /*6770*/  IMAD.WIDE R100, R2, 0x4, R98 ;  /* 0x0000000402647825 */ /* 0x010fca00078e0262 */
[----:B------:R1:W-:Y:S01]  /*6780*/  LDGSTS.E [R7+0x22000], [R100.64], !P3 ;  /* 0x2200000064077fae */ /* 0x0003e2000d921848 */
[----:B--2---:R-:W-:-:S05]  /*6790*/  IMAD.WIDE R98, R2, 0x4, R96 ;  /* 0x0000000402627825 */ /* 0x004fca00078e0260 */
[----:B------:R2:W-:Y:S01]  /*67a0*/  LDGSTS.E [R7+0x22200], [R98.64], !P3 ;  /* 0x2220000062077fae */ /* 0x0005e2000d921848 */
[----:B------:R-:W-:-:S03]  /*67b0*/  IMAD.WIDE R96, R2, 0x4, R12 ;  /* 0x0000000402607825 */ /* 0x000fc600078e020c */
[----:B------:R-:W4:Y:S04]  /*67c0*/  LDL.LU.64 R12, [R1+0x38] ;  /* 0x00003800010c7983 */ /* 0x000f280000300a00 */
[----:B------:R1:W-:Y:S04]  /*67d0*/  STL.64 [R1+0x4c0], R100 ;  /* 0x0004c06401007387 */ /* 0x0003e80000100a00 */
[----:B------:R-:W4:Y:S04]  /*67e0*/  LDL.LU.64 R10, [R1+0x30] ;  /* 0x00003000010a7983 */ /* 0x000f280000300a00 */
[----:B------:R2:W-:Y:S04]  /*67f0*/  STL.64 [R1+0x4d0], R98 ;  /* 0x0004d06201007387 */ /* 0x0005e80000100a00 */
[----:B------:R1:W-:Y:S04]  /*6800*/  STL.64 [R1+0x4e0], R96 ;  /* 0x0004e06001007387 */ /* 0x0003e80000100a00 */
[----:B------:R-:W4:Y:S04]  /*6810*/  LDL.LU.64 R8, [R1+0x28] ;  /* 0x0000280001087983 */ /* 0x000f280000300a00 */
[----:B------:R-:W4:Y:S04]  /*6820*/  LDL.LU.64 R4, [R1+0x20] ;  /* 0x0000200001047983 */ /* 0x000f280000300a00 */
[----:B------:R1:W-:Y:S01]  /*6830*/  LDGSTS.E [R7+0x22400], [R96.64], !P3 ;  /* 0x2240000060077fae */ /* 0x0003e2000d921848 */
[----:B---3--:R-:W-:-:S05]  /*6840*/  IMAD.WIDE R94, R2, 0x4, R94 ;  /* 0x00000004025e7825 */ /* 0x008fca00078e025e */
[----:B------:R3:W-:Y:S01]  /*6850*/  STL.64 [R1+0x4f0], R94 ;  /* 0x0004f05e01007387 */ /* 0x0007e20000100a00 */
[----:B------:R-:W-:-:S03]  /*6860*/  IMAD.WIDE R92, R2, 0x4, R92 ;  /* 0x00000004025c7825 */ /* 0x000fc600078e025c */
[----:B-1----:R-:W4:Y:S04]  /*6870*/  LDL.LU.64 R100, [R1+0xe28] ;  /* 0x000e280001647983 */ /* 0x002f280000300a00 */
[----:B--2---:R-:W2:Y:S01]  /*6880*/  LDL.LU.64 R98, [R1+0xe20] ;  /* 0x000e200001627983 */ /* 0x004ea20000300a00 */
[----:B------:R-:W-:-:S03]  /*6890*/  IMAD.WIDE R90, R2, 0x4, R90 ;  /* 0x00000004025a7825 */ /* 0x000fc600078e025a */
[----:B------:R-:W2:Y:S04]  /*68a0*/  LDL.LU.64 R96, [R1+0xe18] ;  /* 0x000e180001607983 */ /* 0x000ea80000300a00 */
[----:B------:R3:W-:Y:S01]  /*68b0*/  LDGSTS.E [R7+0x22600], [R94.64], !P3 ;  /* 0x226000005e077fae */ /* 0x0007e2000d921848 */
[----:B------:R-:W-:-:S03]  /*68c0*/  IMAD.WIDE R88, R2, 0x4, R88 ;  /* 0x0000000402587825 */ /* 0x000fc600078e0258 */
[----:B------:R1:W-:Y:S01]  /*68d0*/  LDGSTS.E [R7+0x24000], [R92.64], !P1 ;  /* 0x240000005c077fae */ /* 0x0003e2000c921848 */
[----:B------:R-:W-:-:S03]  /*68e0*/  IMAD.WIDE R86, R2, 0x4, R86 ;  /* 0x0000000402567825 */ /* 0x000fc600078e0256 */
[----:B------:R1:W-:Y:S04]  /*68f0*/  LDGSTS.E [R7+0x24200], [R90.64], !P1 ;  /* 0x242000005a077fae */ /* 0x0003e8000c921848 */
[----:B---3--:R-:W3:Y:S04]  /*6900*/  LDL.LU.64 R94, [R1+0xe10] ;  /* 0x000e1000015e7983 */ /* 0x008ee80000300a00 */
[----:B------:R1:W-:Y:S01]  /*6910*/  STL.64 [R1+0x500], R92 ;  /* 0x0005005c01007387 */ /* 0x0003e20000100a00 */
[----:B------:R-:W-:-:S03]  /*6920*/  IMAD.WIDE R84, R2, 0x4, R84 ;  /* 0x0000000402547825 */ /* 0x000fc600078e0254 */
[----:B------:R1:W-:Y:S01]  /*6930*/  STL.64 [R1+0x510], R90 ;  /* 0x0005105a01007387 */ /* 0x0003e20000100a00 */
[----:B------:R-:W-:-:S03]  /*6940*/  IMAD.WIDE R82, R2, 0x4, R82 ;  /* 0x0000000402527825 */ /* 0x000fc600078e0252 */
[----:B------:R1:W-:Y:S04]  /*6950*/  LDGSTS.E [R7+0x24400], [R88.64], !P1 ;  /* 0x2440000058077fae */ /* 0x0003e8000c921848 */
[----:B-1----:R-:W2:Y:S04]  /*6960*/  LDL.LU.64 R92, [R1+0xe08] ;  /* 0x000e0800015c7983 */ /* 0x002ea80000300a00 */
[----:B------:R1:W-:Y:S04]  /*6970*/  STL.64 [R1+0x520], R88 ;  /* 0x0005205801007387 */ /* 0x0003e80000100a00 */
[----:B------:R-:W2:Y:S01]  /*6980*/  LDL.LU.64 R90, [R1+0xe00] ;  /* 0x000e0000015a7983 */ /* 0x000ea20000300a00 */
[----:B------:R-:W-:-:S03]  /*6990*/  IMAD.WIDE R16, R2, 0x4, R16 ;  /* 0x0000000402107825 */ /* 0x000fc600078e0210 */
[----:B------:R1:W-:Y:S04]  /*69a0*/  STL.64 [R1+0x530], R86 ;  /* 0x0005305601007387 */ /* 0x0003e80000100a00 */
[----:B-1----:R-:W2:Y:S01]  /*69b0*/  LDL.LU.64 R88, [R1+0xdf8] ;  /* 0x000df80001587983 */ /* 0x002ea20000300a00 */
[----:B------:R-:W-:-:S03]  /*69c0*/  IMAD.WIDE R14, R2, 0x4, R14 ;  /* 0x00000004020e7825 */ /* 0x000fc600078e020e */
[----:B------:R1:W-:Y:S04]  /*69d0*/  LDGSTS.E [R7+0x24600], [R86.64], !P1 ;  /* 0x2460000056077fae */ /* 0x0003e8000c921848 */
[----:B------:R1:W-:Y:S04]  /*69e0*/  LDGSTS.E [R7+0x26000], [R84.64], !P4 ;  /* 0x2600000054077fae */ /* 0x0003e8000e121848 */
[----:B------:R1:W-:Y:S04]  /*69f0*/  LDGSTS.E [R7+0x26200], [R82.64], !P4 ;  /* 0x2620000052077fae */ /* 0x0003e8000e121848 */
[----:B-1----:R-:W2:Y:S04]  /*6a00*/  LDL.LU.64 R86, [R1+0xdf0] ;  /* 0x000df00001567983 */ /* 0x002ea80000300a00 */
[----:B------:R1:W-:Y:S04]  /*6a10*/  STL.64 [R1+0x540], R84 ;  /* 0x0005405401007387 */ /* 0x0003e80000100a00 */
[----:B------:R1:W-:Y:S04]  /*6a20*/  STL.64 [R1+0x550], R82 ;  /* 0x0005505201007387 */ /* 0x0003e80000100a00 */
[----:B------:R1:W-:Y:S04]  /*6a30*/  LDGSTS.E [R7+0x26400], [R16.64], !P4 ;  /* 0x2640000010077fae */ /* 0x0003e8000e121848 */
[----:B-1----:R-:W2:Y:S04]  /*6a40*/  LDL.LU.64 R84, [R1+0xde8] ;  /* 0x000de80001547983 */ /* 0x002ea80000300a00 */
[----:B------:R1:W-:Y:S04]  /*6a50*/  STL.64 [R1+0x560], R16 ;  /* 0x0005601001007387 */ /* 0x0003e80000100a00 */
[----:B------:R-:W2:Y:S04]  /*6a60*/  LDL.LU.64 R82, [R1+0xde0] ;  /* 0x000de00001527983 */ /* 0x000ea80000300a00 */
[----:B------:R1:W-:Y:S04]  /*6a70*/  STL.64 [R1+0x570], R14 ;  /* 0x0005700e01007387 */ /* 0x0003e80000100a00 */
[----:B-1----:R-:W3:Y:S04]  /*6a80*/  LDL.LU.64 R16, [R1+0xdd8] ;  /* 0x000dd80001107983 */ /* 0x002ee80000300a00 */
[----:B------:R1:W-:Y:S04]  /*6a90*/  LDGSTS.E [R7+0x26600], [R14.64], !P4 ;  /* 0x266000000e077fae */ /* 0x0003e8000e121848 */
[----:B-1----:R-:W3:Y:S01]  /*6aa0*/  LDL.LU.64 R14, [R1+0xdd0] ;  /* 0x000dd000010e7983 */ /* 0x002ee20000300a00 */
[----:B----4-:R-:W-:-:S04]  /*6ab0*/  IMAD.WIDE R12, R2, 0x4, R12 ;  /* 0x00000004020c7825 */ /* 0x010fc800078e020c */
[----:B------:R-:W-:Y:S01]  /*6ac0*/  IMAD.WIDE R10, R2, 0x4, R10 ;  /* 0x00000004020a7825 */ /* 0x000fe200078e020a */
[----:B------:R1:W-:Y:S04]  /*6ad0*/  STL.64 [R1+0x578], R12 ;  /* 0x0005780c01007387 */ /* 0x0003e80000100a00 */
[----:B------:R-:W-:Y:S04]  /*6ae0*/  STL.64 [R1+0x580], R10 ;  /* 0x0005800a01007387 */ /* 0x000fe80000100a00 */
[----:B------:R1:W-:Y:S01]  /*6af0*/  LDGSTS.E [R7+0x28000], [R12.64], !P0 ;  /* 0x280000000c077fae */ /* 0x0003e2000c121848 */
[----:B------:R-:W-:-:S03]  /*6b00*/  ISETP.GE.U32.AND P2, PT, R3, 0x7fffff64, PT ;  /* 0x7fffff640300780c */ /* 0x000fc60003f46070 */
[----:B-1----:R-:W4:Y:S01]  /*6b10*/  LDL.LU.64 R12, [R1+0xdc8] ;  /* 0x000dc800010c7983 */ /* 0x002f220000300a00 */
[----:B------:R-:W-:Y:S01]  /*6b20*/  MOV R3, c[0x0][0x180] ;  /* 0x0000600000037a02 */ /* 0x000fe20000000f00 */
[C---:B------:R-:W-:Y:S02]  /*6b30*/  IMAD.WIDE R8, R2.reuse, 0x4, R8 ;  /* 0x0000000402087825 */ /* 0x040fe400078e0208 */
[----:B------:R1:W-:Y:S01]  /*6b40*/  LDGSTS.E [R7+0x28200], [R10.64], !P0 ;  /* 0x282000000a077fae */ /* 0x0003e2000c121848 */
[----:B------:R-:W-:Y:S01]  /*6b50*/  IADD3 R3, R3, -0x61, RZ ;  /* 0xffffff9f03037810 */ /* 0x000fe20007ffe0ff */
[----:B------:R-:W-:Y:S02]  /*6b60*/  IMAD.WIDE R4, R2, 0x4, R4 ;  /* 0x0000000402047825 */ /* 0x000fe400078e0204 */
[----:B------:R-:W-:Y:S01]  /*6b70*/  STL.64 [R1+0x588], R8 ;  /* 0x0005880801007387 */ /* 0x000fe20000100a00 */
[----:B------:R-:W-:Y:S01]  /*6b80*/  ISETP.GE.U32.AND P3, PT, R3, 0x7fffff60, PT ;  /* 0x7fffff600300780c */ /* 0x000fe20003f66070 */
[----:B------:R-:W-:-:S02]  /*6b90*/  IMAD.MOV.U32 R3, RZ, RZ, c[0x0][0x180] ;  /* 0x00006000ff037624 */ /* 0x000fc400078e00ff */
[----:B------:R3:W-:Y:S04]  /*6ba0*/  LDGSTS.E [R7+0x28400], [R8.64], !P0 ;  /* 0x2840000008077fae */ /* 0x0007e8000c121848 */
[----:B------:R2:W-:Y:S01]  /*6bb0*/  STL.64 [R1+0x590], R4 ;  /* 0x0005900401007387 */ /* 0x0005e20000100a00 */
[----:B------:R-:W-:-:S03]  /*6bc0*/  IADD3 R3, R3, -0x65, RZ ;  /* 0xffffff9b03037810 */ /* 0x000fc60007ffe0ff */
[----:B------:R2:W-:Y:S01]  /*6bd0*/  LDGSTS.E [R7+0x28600], [R4.64], !P0 ;  /* 0x2860000004077fae */ /* 0x0005e2000c121848 */
[----:B------:R-:W-:Y:S01]  /*6be0*/  ISETP.GE.U32.AND P1, PT, R3, 0x7fffff5c, PT ;  /* 0x7fffff5c0300780c */ /* 0x000fe20003f26070 */
[----:B------:R-:W-:-:S05]  /*6bf0*/  IMAD.MOV.U32 R3, RZ, RZ, c[0x0][0x180] ;  /* 0x00006000ff037624 */ /* 0x000fca00078e00ff */
[----:B------:R-:W-:-:S04]  /*6c00*/  IADD3 R3, R3, -0x69, RZ ;  /* 0xffffff9703037810 */ /* 0x000fc80007ffe0ff */
[----:B------:R-:W-:Y:S02]  /*6c10*/  ISETP.GE.U32.AND P4, PT, R3, 0x7fffff58, PT ;  /* 0x7fffff580300780c */ /* 0x000fe40003f86070 */
[----:B------:R-:W-:-:S04]  /*6c20*/  MOV R3, c[0x0][0x180] ;  /* 0x0000600000037a02 */ /* 0x000fc80000000f00 */
[----:B------:R-:W-:-:S04]  /*6c30*/  IADD3 R3, R3, -0x6d, RZ ;  /* 0xffffff9303037810 */ /* 0x000fc80007ffe0ff */
[----:B------:R-:W-:Y:S01]  /*6c40*/  ISETP.GE.U32.AND P0, PT, R3, 0x7fffff54, PT ;  /* 0x7fffff540300780c */ /* 0x000fe20003f06070 */
[----:B--2---:R-:W-:-:S04]  /*6c50*/  IMAD.WIDE R4, R2, 0x4, R82 ;  /* 0x0000000402047825 */ /* 0x004fc800078e0252 */
[----:B---3--:R-:W-:-:S04]  /*6c60*/  IMAD.WIDE R8, R2, 0x4, R16 ;  /* 0x0000000402087825 */ /* 0x008fc800078e0210 */
[----:B-1----:R-:W-:-:S04]  /*6c70*/  IMAD.WIDE R10, R2, 0x4, R14 ;  /* 0x00000004020a7825 */ /* 0x002fc800078e020e */
[----:B------:R-:W-:-:S05]  /*6c80*/  IMAD.MOV.U32 R15, RZ, RZ, c[0x0][0x180] ;  /* 0x00006000ff0f7624 */ /* 0x000fca00078e00ff */
[----:B------:R-:W-:Y:S01]  /*6c90*/  IADD3 R3, R15, -0x71, RZ ;  /* 0xffffff8f0f037810 */ /* 0x000fe20007ffe0ff */
[----:B----4-:R-:W-:-:S05]  /*6ca0*/  IMAD.WIDE R12, R2, 0x4, R12 ;  /* 0x00000004020c7825 */ /* 0x010fca00078e020c */
[----:B------:R1:W-:Y:S04]  /*6cb0*/  STL.64 [R1+0x5e8], R12 ;  /* 0x0005e80c01007387 */ /* 0x0003e80000100a00 */
[----:B------:R1:W-:Y:S04]  /*6cc0*/  LDGSTS.E [R7+0x2a000], [R12.64], !P6 ;  /* 0x2a0000000c077fae */ /* 0x0003e8000f121848 */
        /* <DEDUP_REMOVED lines=51> */
[----:B------:R1:W-:Y:S01]  /*7000*/  STL.64 [R1+0x888], R8 ;  /* 0x0008880801007387 */ /* 0x0003e20000100a00 */
[----:B------:R-:W-:-:S03]  /*7010*/  ISETP.GE.U32.AND P6, PT, R3, 0x7fffff50, PT ;  /* 0x7fffff500300780c */ /* 0x000fc60003fc6070 */
        /* <DEDUP_REMOVED lines=21> */
[----:B------:R2:W-:Y:S01]  /*7170*/  STL.64 [R1+0x908], R10 ;  /* 0x0009080a01007387 */ /* 0x0005e20000100a00 */
[----:B------:R-:W-:-:S03]  /*7180*/  ISETP.GE.U32.AND P5, PT, R3, 0x7fffff4c, PT ;  /* 0x7fffff4c0300780c */ /* 0x000fc60003fa6070 */
        /* <DEDUP_REMOVED lines=9> */
[----:B------:R-:W-:-:S03]  /*7220*/  IADD3 R3, R15, -0x79, RZ ;  /* 0xffffff870f037810 */ /* 0x000fc60007ffe0ff */
        /* <DEDUP_REMOVED lines=12> */
[----:B------:R-:W-:Y:S04]  /*72f0*/  STL.64 [R1+0x980], R12 ;  /* 0x0009800c01007387 */ /* 0x000fe80000100a00 */
[----:B------:R1:W-:Y:S01]  /*7300*/  STL.64 [R1+0x988], R10 ;  /* 0x0009880a01007387 */ /* 0x0003e20000100a00 */
[----:B--2---:R-:W-:-:S03]  /*7310*/  IMAD.WIDE R4, R2, 0x4, R146 ;  /* 0x0000000402047825 */ /* 0x004fc600078e0292 */
[----:B------:R2:W-:Y:S04]  /*7320*/  STL.64 [R1+0x990], R8 ;  /* 0x0009900801007387 */ /* 0x0005e80000100a00 */
[----:B------:R3:W-:Y:S01]  /*7330*/  STL.64 [R1+0x998], R4 ;  /* 0x0009980401007387 */ /* 0x0007e20000100a00 */
[----:B------:R-:W-:-:S03]  /*7340*/  IMAD.WIDE R86, R2, 0x4, R148 ;  /* 0x0000000402567825 */ /* 0x000fc600078e0294 */
[----:B------:R-:W4:Y:S04]  /*7350*/  LDL.LU.64 R82, [R1+0x120] ;  /* 0x0001200001527983 */ /* 0x000f280000300a00 */
[----:B------:R1:W-:Y:S04]  /*7360*/  LDGSTS.E [R7+0x3a000], [R12.64], !P5 ;  /* 0x3a0000000c077fae */ /* 0x0003e8000e921848 */
[----:B------:R1:W-:Y:S04]  /*7370*/  LDGSTS.E [R7+0x3a200], [R10.64], !P5 ;  /* 0x3a2000000a077fae */ /* 0x0003e8000e921848 */
[----:B------:R-:W4:Y:S04]  /*7380*/  LDL.LU.64 R16, [R1+0x118] ;  /* 0x0001180001107983 */ /* 0x000f280000300a00 */
[----:B------:R2:W-:Y:S01]  /*7390*/  LDGSTS.E [R7+0x3a400], [R8.64], !P5 ;  /* 0x3a40000008077fae */ /* 0x0005e2000e921848 */
[----:B-1----:R-:W-:-:S03]  /*73a0*/  IMAD.WIDE R10, R2, 0x4, R150 ;  /* 0x00000004020a7825 */ /* 0x002fc600078e0296 */
[----:B------:R3:W-:Y:S04]  /*73b0*/  LDGSTS.E [R7+0x3a600], [R4.64], !P5 ;  /* 0x3a60000004077fae */ /* 0x0007e8000e921848 */
[----:B------:R-:W4:Y:S01]  /*73c0*/  LDL.LU.64 R84, [R1+0x110] ;  /* 0x0001100001547983 */ /* 0x000f220000300a00 */
[----:B--2---:R-:W-:-:S03]  /*73d0*/  IMAD.WIDE R8, R2, 0x4, R152 ;  /* 0x0000000402087825 */ /* 0x004fc600078e0298 */
[----:B------:R-:W2:Y:S01]  /*73e0*/  LDL.LU.64 R12, [R1+0x108] ;  /* 0x00010800010c7983 */ /* 0x000ea20000300a00 */
[----:B---3--:R-:W-:-:S03]  /*73f0*/  IMAD.WIDE R4, R2, 0x4, R154 ;  /* 0x0000000402047825 */ /* 0x008fc600078e029a */
[----:B------:R-:W-:Y:S04]  /*7400*/  STL.64 [R1+0x9a0], R86 ;  /* 0x0009a05601007387 */ /* 0x000fe80000100a00 */
[----:B------:R-:W-:Y:S04]  /*7410*/  STL.64 [R1+0x9e8], R10 ;  /* 0x0009e80a01007387 */ /* 0x000fe80000100a00 */
[----:B------:R1:W-:Y:S04]  /*7420*/  LDGSTS.E [R7+0x3c000], [R86.64], !P2 ;  /* 0x3c00000056077fae */ /* 0x0003e8000d121848 */
[----:B------:R3:W-:Y:S04]  /*7430*/  STL.64 [R1+0x9f0], R8 ;  /* 0x0009f00801007387 */ /* 0x0007e80000100a00 */
[----:B------:R1:W-:Y:S04]  /*7440*/  LDGSTS.E [R7+0x3c200], [R10.64], !P2 ;  /* 0x3c2000000a077fae */ /* 0x0003e8000d121848 */
[----:B------:R1:W-:Y:S04]  /*7450*/  STL.64 [R1+0x9f8], R4 ;  /* 0x0009f80401007387 */ /* 0x0003e80000100a00 */
[----:B------:R3:W-:Y:S04]  /*7460*/  LDGSTS.E [R7+0x3c400], [R8.64], !P2 ;  /* 0x3c40000008077fae */ /* 0x0007e8000d121848 */
[----:B------:R1:W-:Y:S04]  /*7470*/  LDGSTS.E [R7+0x3c600], [R4.64], !P2 ;  /* 0x3c60000004077fae */ /* 0x0003e8000d121848 */
[----:B---3--:R-:W3:Y:S04]  /*7480*/  LDL.LU.64 R8, [R1+0xd8] ;  /* 0x0000d80001087983 */ /* 0x008ee80000300a00 */
[----:B-1----:R-:W3:Y:S04]  /*7490*/  LDL.LU.64 R4, [R1+0xd0] ;  /* 0x0000d00001047983 */ /* 0x002ee80000300a00 */
[----:B------:R-:W3:Y:S04]  /*74a0*/  LDL.LU.64 R10, [R1+0xc8] ;  /* 0x0000c800010a7983 */ /* 0x000ee80000300a00 */
[----:B------:R-:W1:Y:S01]  /*74b0*/  S2R R14, SR_TID.X ;  /* 0x00000000000e7919 */ /* 0x000e620000002100 */
[----:B------:R-:W-:-:S04]  /*74c0*/  IADD3 R3, R15, -0x7d, RZ ;  /* 0xffffff830f037810 */ /* 0x000fc80007ffe0ff */
[----:B------:R-:W-:Y:S01]  /*74d0*/  ISETP.GE.U32.AND P3, PT, R3, 0x7fffff44, PT ;  /* 0x7fffff440300780c */ /* 0x000fe20003f66070 */
[----:B------:R-:W-:Y:S01]  /*74e0*/  IMAD.WIDE R92, R2, 0x4, R156 ;  /* 0x00000004025c7825 */ /* 0x000fe200078e029c */
[----:B------:R-:W-:-:S03]  /*74f0*/  IADD3 R3, R15, -0x42, RZ ;  /* 0xffffffbe0f037810 */ /* 0x000fc60007ffe0ff */
[----:B------:R-:W-:Y:S01]  /*7500*/  IMAD.WIDE R90, R2, 0x4, R158 ;  /* 0x00000004025a7825 */ /* 0x000fe200078e029e */
[----:B------:R-:W-:-:S03]  /*7510*/  ISETP.GE.U32.AND P1, PT, R3, 0x7fffff7f, PT ;  /* 0x7fffff7f0300780c */ /* 0x000fc60003f26070 */
[C---:B------:R-:W-:Y:S01]  /*7520*/  IMAD.WIDE R88, R2.reuse, 0x4, R160 ;  /* 0x0000000402587825 */ /* 0x040fe200078e02a0 */
[----:B------:R-:W-:Y:S03]  /*7530*/  STL.64 [R1+0xa08], R92 ;  /* 0x000a085c01007387 */ /* 0x000fe60000100a00 */
[----:B------:R-:W-:Y:S01]  /*7540*/  IMAD.WIDE R86, R2, 0x4, R162 ;  /* 0x0000000402567825 */ /* 0x000fe200078e02a2 */
[----:B------:R-:W-:Y:S01]  /*7550*/  STL.64 [R1+0xa10], R90 ;  /* 0x000a105a01007387 */ /* 0x000fe20000100a00 */
[----:B-1----:R-:W-:-:S03]  /*7560*/  LOP3.LUT R14, R14, 0x7f, RZ, 0xc0, !PT ;  /* 0x0000007f0e0e7812 */ /* 0x002fc600078ec0ff */
[----:B------:R-:W-:Y:S04]  /*7570*/  STL.64 [R1+0xa18], R88 ;  /* 0x000a185801007387 */ /* 0x000fe80000100a00 */
[----:B------:R1:W-:Y:S01]  /*7580*/  STL.64 [R1+0xa20], R86 ;  /* 0x000a205601007387 */ /* 0x0003e20000100a00 */
[----:B------:R-:W-:-:S03]  /*7590*/  IMAD.SHL.U32 R14, R14, 0x4, RZ ;  /* 0x000000040e0e7824 */ /* 0x000fc600078e00ff */
[----:B------:R1:W-:Y:S04]  /*75a0*/  LDGSTS.E [R7+0x3e000], [R92.64], !P3 ;  /* 0x3e0000005c077fae */ /* 0x0003e8000d921848 */
[----:B------:R-:W3:Y:S04]  /*75b0*/  LDL.LU.64 R98, [R1+0xc0] ;  /* 0x0000c00001627983 */ /* 0x000ee80000300a00 */
[----:B------:R1:W-:Y:S04]  /*75c0*/  LDGSTS.E [R7+0x3e200], [R90.64], !P3 ;  /* 0x3e2000005a077fae */ /* 0x0003e8000d921848 */
[----:B------:R-:W3:Y:S04]  /*75d0*/  LDL.LU.64 R96, [R1+0x98] ;  /* 0x0000980001607983 */ /* 0x000ee80000300a00 */
[----:B------:R1:W-:Y:S04]  /*75e0*/  LDGSTS.E [R7+0x3e400], [R88.64], !P3 ;  /* 0x3e40000058077fae */ /* 0x0003e8000d921848 */
[----:B------:R-:W3:Y:S04]  /*75f0*/  LDL.LU.64 R94, [R1+0x90] ;  /* 0x00009000015e7983 */ /* 0x000ee80000300a00 */
[----:B------:R1:W-:Y:S02]  /*7600*/  LDGSTS.E [R7+0x3e600], [R86.64], !P3 ;  /* 0x3e60000056077fae */ /* 0x0003e4000d921848 */
[----:B-1----:R-:W-:Y:S01]  /*7610*/  LOP3.LUT R87, R14, 0x20, RZ, 0x3c, !PT ;  /* 0x000000200e577812 */ /* 0x002fe200078e3cff */
[----:B----4-:R-:W-:-:S05]  /*7620*/  IMAD.WIDE R82, R2, 0x4, R82 ;  /* 0x0000000402527825 */ /* 0x010fca00078e0252 */
[----:B------:R1:W-:Y:S04]  /*7630*/  STL.64 [R1+0x30], R82 ;  /* 0x0000305201007387 */ /* 0x0003e80000100a00 */
[----:B------:R-:W4:Y:S01]  /*7640*/  LDL.LU.64 R92, [R1+0x88] ;  /* 0x00008800015c7983 */ /* 0x000f220000300a00 */
[----:B------:R-:W-:-:S03]  /*7650*/  IMAD.WIDE R16, R2, 0x4, R16 ;  /* 0x0000000402107825 */ /* 0x000fc600078e0210 */
[----:B------:R1:W-:Y:S04]  /*7660*/  LDGSTS.E [R87+0x20800], [R82.64], !P1 ;  /* 0x2080000052577fae */ /* 0x0003e8000c921848 */
[----:B------:R1:W-:Y:S04]  /*7670*/  STL.64 [R1+0x38], R16 ;  /* 0x0000381001007387 */ /* 0x0003e80000100a00 */
[----:B------:R-:W4:Y:S01]  /*7680*/  LDL.LU.64 R90, [R1+0x80] ;  /* 0x00008000015a7983 */ /* 0x000f220000300a00 */
[----:B------:R-:W-:-:S03]  /*7690*/  IMAD.WIDE R100, R2, 0x4, R84 ;  /* 0x0000000402647825 */ /* 0x000fc600078e0254 */
[----:B------:R1:W-:Y:S01]  /*76a0*/  LDGSTS.E [R87+0x20a00], [R16.64], !P1 ;  /* 0x20a0000010577fae */ /* 0x0003e2000c921848 */
[----:B--2---:R-:W-:-:S03]  /*76b0*/  IMAD.WIDE R12, R2, 0x4, R12 ;  /* 0x00000004020c7825 */ /* 0x004fc600078e020c */
[----:B------:R-:W-:Y:S04]  /*76c0*/  STL.64 [R1+0x338], R100 ;  /* 0x0003386401007387 */ /* 0x000fe80000100a00 */
[----:B------:R2:W-:Y:S04]  /*76d0*/  STL.64 [R1+0x340], R12 ;  /* 0x0003400c01007387 */ /* 0x0005e80000100a00 */
[----:B------:R-:W4:Y:S04]  /*76e0*/  LDL.LU.64 R88, [R1+0x58] ;  /* 0x0000580001587983 */ /* 0x000f280000300a00 */
[----:B------:R-:W4:Y:S04]  /*76f0*/  LDL.LU.64 R84, [R1+0x50] ;  /* 0x0000500001547983 */ /* 0x000f280000300a00 */
[----:B-1----:R-:W4:Y:S04]  /*7700*/  LDL.LU.64 R82, [R1+0x48] ;  /* 0x0000480001527983 */ /* 0x002f280000300a00 */
[----:B------:R1:W-:Y:S04]  /*7710*/  LDGSTS.E [R87+0x20c00], [R100.64], !P1 ;  /* 0x20c0000064577fae */ /* 0x0003e8000c921848 */
[----:B------:R-:W4:Y:S04]  /*7720*/  LDL.LU.64 R16, [R1+0x40] ;  /* 0x0000400001107983 */ /* 0x000f280000300a00 */
[----:B------:R2:W-:Y:S01]  /*7730*/  LDGSTS.E [R87+0x20e00], [R12.64], !P1 ;  /* 0x20e000000c577fae */ /* 0x0005e2000c921848 */
[----:B---3--:R-:W-:-:S03]  /*7740*/  IMAD.WIDE R104, R2, 0x4, R8 ;  /* 0x0000000402687825 */ /* 0x008fc600078e0208 */
[----:B--2---:R-:W2:Y:S01]  /*7750*/  LDL.LU.64 R12, [R1+0x18] ;  /* 0x00001800010c7983 */ /* 0x004ea20000300a00 */
[----:B------:R-:W-:-:S03]  /*7760*/  IMAD.WIDE R102, R2, 0x4, R4 ;  /* 0x0000000402667825 */ /* 0x000fc600078e0204 */
[----:B------:R-:W-:Y:S01]  /*7770*/  STL.64 [R1+0x3d0], R104 ;  /* 0x0003d06801007387 */ /* 0x000fe20000100a00 */
[----:B-1----:R-:W-:-:S03]  /*7780*/  IMAD.WIDE R100, R2, 0x4, R10 ;  /* 0x0000000402647825 */ /* 0x002fc600078e020a */
[----:B------:R-:W3:Y:S04]  /*7790*/  LDL.LU.64 R10, [R1+0x10] ;  /* 0x00001000010a7983 */ /* 0x000ee80000300a00 */
[----:B------:R-:W-:Y:S04]  /*77a0*/  STL.64 [R1+0x408], R102 ;  /* 0x0004086601007387 */ /* 0x000fe80000100a00 */
[----:B------:R-:W3:Y:S04]  /*77b0*/  LDL.LU.64 R8, [R1+0x8] ;  /* 0x0000080001087983 */ /* 0x000ee80000300a00 */
[----:B------:R-:W-:Y:S04]  /*77c0*/  STL.64 [R1+0x410], R100 ;  /* 0x0004106401007387 */ /* 0x000fe80000100a00 */
[----:B------:R-:W3:Y:S01]  /*77d0*/  LDL.LU.64 R4, [R1] ;  /* 0x0000000001047983 */ /* 0x000ee20000300a00 */
[----:B------:R-:W-:-:S04]  /*77e0*/  IADD3 R3, R15, -0x46, RZ ;  /* 0xffffffba0f037810 */ /* 0x000fc80007ffe0ff */
[----:B------:R-:W-:Y:S02]  /*77f0*/  ISETP.GE.U32.AND P4, PT, R3, 0x7fffff7b, PT ;  /* 0x7fffff7b0300780c */ /* 0x000fe40003f86070 */
[----:B------:R-:W-:-:S04]  /*7800*/  IADD3 R3, R15, -0x4a, RZ ;  /* 0xffffffb60f037810 */ /* 0x000fc80007ffe0ff */
[----:B------:R-:W-:Y:S02]  /*7810*/  ISETP.GE.U32.AND P0, PT, R3, 0x7fffff77, PT ;  /* 0x7fffff770300780c */ /* 0x000fe40003f06070 */
[----:B------:R-:W-:-:S04]  /*7820*/  IADD3 R3, R15, -0x4e, RZ ;  /* 0xffffffb20f037810 */ /* 0x000fc80007ffe0ff */
[----:B------:R-:W-:Y:S01]  /*7830*/  ISETP.GE.U32.AND P6, PT, R3, 0x7fffff73, PT ;  /* 0x7fffff730300780c */ /* 0x000fe20003fc6070 */
[----:B------:R1:W-:Y:S01]  /*7840*/  LDGSTS.E [R87+0x22800], [R104.64], !P4 ;  /* 0x2280000068577fae */ /* 0x0003e2000e121848 */
[----:B------:R-:W-:-:S03]  /*7850*/  IADD3 R3, R15, -0x52, RZ ;  /* 0xffffffae0f037810 */ /* 0x000fc60007ffe0ff */
[----:B------:R1:W-:Y:S01]  /*7860*/  LDGSTS.E [R87+0x22a00], [R102.64], !P4 ;  /* 0x22a0000066577fae */ /* 0x0003e2000e121848 */
[----:B------:R-:W-:Y:S02]  /*7870*/  ISETP.GE.U32.AND P5, PT, R3, 0x7fffff6f, PT ;  /* 0x7fffff6f0300780c */ /* 0x000fe40003fa6070 */
[----:B------:R-:W-:Y:S01]  /*7880*/  IADD3 R3, R15, -0x56, RZ ;  /* 0xffffffaa0f037810 */ /* 0x000fe20007ffe0ff */
[C---:B------:R-:W-:Y:S01]  /*7890*/  IMAD.WIDE R98, R2.reuse, 0x4, R98 ;  /* 0x0000000402627825 */ /* 0x040fe200078e0262 */
[----:B------:R1:W-:Y:S02]  /*78a0*/  LDGSTS.E [R87+0x22c00], [R100.64], !P4 ;  /* 0x22c0000064577fae */ /* 0x0003e4000e121848 */
[----:B------:R-:W-:Y:S02]  /*78b0*/  ISETP.GE.U32.AND P2, PT, R3, 0x7fffff6b, PT ;  /* 0x7fffff6b0300780c */ /* 0x000fe40003f46070 */
[----:B------:R-:W-:Y:S01]  /*78c0*/  IADD3 R3, R15, -0x5a, RZ ;  /* 0xffffffa60f037810 */ /* 0x000fe20007ffe0ff */
[----:B------:R-:W-:Y:S01]  /*78d0*/  IMAD.WIDE R96, R2, 0x4, R96 ;  /* 0x0000000402607825 */ /* 0x000fe200078e0260 */
[----:B------:R-:W-:Y:S02]  /*78e0*/  STL.64 [R1+0x420], R98 ;  /* 0x0004206201007387 */ /* 0x000fe40000100a00 */
[----:B------:R-:W-:-:S02]  /*78f0*/  ISETP.GE.U32.AND P3, PT, R3, 0x7fffff67, PT ;  /* 0x7fffff670300780c */ /* 0x000fc40003f66070 */
[----:B------:R1:W-:Y:S01]  /*7900*/  LDGSTS.E [R87+0x22e00], [R98.64], !P4 ;  /* 0x22e0000062577fae */ /* 0x0003e2000e121848 */
[----:B------:R-:W-:Y:S01]  /*7910*/  IMAD.WIDE R94, R2, 0x4, R94 ;  /* 0x00000004025e7825 */ /* 0x000fe200078e025e */
[----:B------:R-:W-:Y:S02]  /*7920*/  IADD3 R3, R15, -0x5e, RZ ;  /* 0xffffffa20f037810 */ /* 0x000fe40007ffe0ff */
[----:B------:R-:W-:Y:S04]  /*7930*/  STL.64 [R1+0x498], R96 ;  /* 0x0004986001007387 */ /* 0x000fe80000100a00 */
[----:B------:R1:W-:Y:S01]  /*7940*/  LDGSTS.E [R87+0x24800], [R96.64], !P0 ;  /* 0x2480000060577fae */ /* 0x0003e2000c121848 */
[----:B------:R-:W-:-:S03]  /*7950*/  ISETP.GE.U32.AND P1, PT, R3, 0x7fffff63, PT ;  /* 0x7fffff630300780c */ /* 0x000fc60003f26070 */
[----:B------:R-:W-:Y:S04]  /*7960*/  STL.64 [R1+0x4a0], R94 ;  /* 0x0004a05e01007387 */ /* 0x000fe80000100a00 */
[----:B------:R1:W-:Y:S01]  /*7970*/  LDGSTS.E [R87+0x24a00], [R94.64], !P0 ;  /* 0x24a000005e577fae */ /* 0x0003e2000c121848 */
[----:B------:R-:W-:-:S04]  /*7980*/  IADD3 R3, R15, -0x62, RZ ;  /* 0xffffff9e0f037810 */ /* 0x000fc80007ffe0ff */
[----:B------:R-:W-:Y:S02]  /*7990*/  ISETP.GE.U32.AND P4, PT, R3, 0x7fffff5f, PT ;  /* 0x7fffff5f0300780c */ /* 0x000fe40003f86070 */
[----:B------:R-:W-:Y:S01]  /*79a0*/  IADD3 R3, R15, -0x66, RZ ;  /* 0xffffff9a0f037810 */ /* 0x000fe20007ffe0ff */
[----:B----4-:R-:W-:-:S05]  /*79b0*/  IMAD.WIDE R92, R2, 0x4, R92 ;  /* 0x00000004025c7825 */ /* 0x010fca00078e025c */
[----:B------:R-:W-:Y:S04]  /*79c0*/  STL.64 [R1+0x4a8], R92 ;  /* 0x0004a85c01007387 */ /* 0x000fe80000100a00 */
[----:B------:R2:W-:Y:S01]  /*79d0*/  LDGSTS.E [R87+0x24c00], [R92.64], !P0 ;  /* 0x24c000005c577fae */ /* 0x0005e2000c121848 */
[----:B------:R-:W-:-:S05]  /*79e0*/  IMAD.WIDE R90, R2, 0x4, R90 ;  /* 0x00000004025a7825 */ /* 0x000fca00078e025a */
[----:B------:R-:W-:Y:S04]  /*79f0*/  STL.64 [R1+0x4b0], R90 ;  /* 0x0004b05a01007387 */ /* 0x000fe80000100a00 */
[----:B------:R1:W-:Y:S01]  /*7a00*/  LDGSTS.E [R87+0x24e00], [R90.64], !P0 ;  /* 0x24e000005a577fae */ /* 0x0003e2000c121848 */
[----:B------:R-:W-:-:S04]  /*7a10*/  IMAD.WIDE R88, R2, 0x4, R88 ;  /* 0x0000000402587825 */ /* 0x000fc800078e0258 */
[C---:B------:R-:W-:Y:S01]  /*7a20*/  IMAD.WIDE R84, R2.reuse, 0x4, R84 ;  /* 0x0000000402547825 */ /* 0x040fe200078e0254 */
[----:B------:R-:W-:Y:S03]  /*7a30*/  STL.64 [R1+0x4b8], R88 ;  /* 0x0004b85801007387 */ /* 0x000fe60000100a00 */
[C---:B------:R-:W-:Y:S01]  /*7a40*/  IMAD.WIDE R82, R2.reuse, 0x4, R82 ;  /* 0x0000000402527825 */ /* 0x040fe200078e0252 */
[----:B------:R1:W-:Y:S04]  /*7a50*/  LDGSTS.E [R87+0x26800], [R88.64], !P6 ;  /* 0x2680000058577fae */ /* 0x0003e8000f121848 */
[----:B------:R-:W-:Y:S01]  /*7a60*/  STL.64 [R1+0x4c8], R84 ;  /* 0x0004c85401007387 */ /* 0x000fe20000100a00 */
[----:B------:R-:W-:-:S03]  /*7a70*/  IMAD.WIDE R16, R2, 0x4, R16 ;  /* 0x0000000402107825 */ /* 0x000fc600078e0210 */
[----:B------:R1:W-:Y:S04]  /*7a80*/  LDGSTS.E [R87+0x26a00], [R84.64], !P6 ;  /* 0x26a0000054577fae */ /* 0x0003e8000f121848 */
[----:B------:R-:W-:Y:S04]  /*7a90*/  STL.64 [R1+0x4d8], R82 ;  /* 0x0004d85201007387 */ /* 0x000fe80000100a00 */
[----:B------:R1:W-:Y:S04]  /*7aa0*/  LDGSTS.E [R87+0x26c00], [R82.64], !P6 ;  /* 0x26c0000052577fae */ /* 0x0003e8000f121848 */
[----:B------:R-:W-:Y:S01]  /*7ab0*/  STL.64 [R1+0x4e8], R16 ;  /* 0x0004e81001007387 */ /* 0x000fe20000100a00 */
[----:B--2---:R-:W-:-:S03]  /*7ac0*/  IMAD.WIDE R12, R2, 0x4, R12 ;  /* 0x00000004020c7825 */ /* 0x004fc600078e020c */
[----:B------:R2:W-:Y:S04]  /*7ad0*/  LDGSTS.E [R87+0x26e00], [R16.64], !P6 ;  /* 0x26e0000010577fae */ /* 0x0005e8000f121848 */
[----:B------:R1:W-:Y:S01]  /*7ae0*/  STL.64 [R1+0x4f8], R12 ;  /* 0x0004f80c01007387 */ /* 0x0003e20000100a00 */
[----:B---3--:R-:W-:-:S03]  /*7af0*/  IMAD.WIDE R10, R2, 0x4, R10 ;  /* 0x00000004020a7825 */ /* 0x008fc600078e020a */
[----:B------:R1:W-:Y:S01]  /*7b00*/  LDGSTS.E [R87+0x28800], [R12.64], !P5 ;  /* 0x288000000c577fae */ /* 0x0003e2000e921848 */
[----:B------:R-:W-:-:S03]  /*7b10*/  IMAD.WIDE R8, R2, 0x4, R8 ;  /* 0x0000000402087825 */ /* 0x000fc600078e0208 */
[----:B------:R3:W-:Y:S04]  /*7b20*/  STL.64 [R1+0x508], R10 ;  /* 0x0005080a01007387 */ /* 0x0007e80000100a00 */
[----:B------:R3:W-:Y:S01]  /*7b30*/  LDGSTS.E [R87+0x28a00], [R10.64], !P5 ;  /* 0x28a000000a577fae */ /* 0x0007e2000e921848 */
[----:B------:R-:W-:-:S03]  /*7b40*/  IMAD.WIDE R4, R2, 0x4, R4 ;  /* 0x0000000402047825 */ /* 0x000fc600078e0204 */
[----:B------:R2:W-:Y:S01]  /*7b50*/  STL.64 [R1+0x518], R8 ;  /* 0x0005180801007387 */ /* 0x0005e20000100a00 */
[----:B-1----:R-:W-:-:S03]  /*7b60*/  IMAD.WIDE R12, R2, 0x4, R164 ;  /* 0x00000004020c7825 */ /* 0x002fc600078e02a4 */
[----:B------:R2:W-:Y:S01]  /*7b70*/  LDGSTS.E [R87+0x28c00], [R8.64], !P5 ;  /* 0x28c0000008577fae */ /* 0x0005e2000e921848 */
[----:B---3--:R-:W-:-:S03]  /*7b80*/  IMAD.WIDE R10, R2, 0x4, R166 ;  /* 0x00000004020a7825 */ /* 0x008fc600078e02a6 */
[----:B------:R1:W-:Y:S01]  /*7b90*/  STL.64 [R1+0x528], R4 ;  /* 0x0005280401007387 */ /* 0x0003e20000100a00 */
[----:B------:R-:W-:-:S03]  /*7ba0*/  ISETP.GE.U32.AND P0, PT, R3, 0x7fffff5b, PT ;  /* 0x7fffff5b0300780c */ /* 0x000fc60003f06070 */
        /* <DEDUP_REMOVED lines=119> */
[----:B------:R-:W-:Y:S01]  /*8320*/  STL.64 [R1+0x930], R10 ;  /* 0x0009300a01007387 */ /* 0x000fe20000100a00 */
[----:B-1----:R-:W-:-:S03]  /*8330*/  IMAD.WIDE R4, R2, 0x4, R234 ;  /* 0x0000000402047825 */ /* 0x002fc600078e02ea */
[----:B------:R1:W-:Y:S01]  /*8340*/  STL.64 [R1+0x938], R8 ;  /* 0x0009380801007387 */ /* 0x0003e20000100a00 */
[----:B------:R-:W-:Y:S01]  /*8350*/  IADD3 R3, R15, -0x53, RZ ;  /* 0xffffffad0f037810 */ /* 0x000fe20007ffe0ff */
[C---:B------:R-:W-:Y:S02]  /*8360*/  IMAD.WIDE R84, R2.reuse, 0x4, R236 ;  /* 0x0000000402547825 */ /* 0x040fe400078e02ec */
[----:B------:R2:W-:Y:S04]  /*8370*/  LDGSTS.E [R87+0x3a800], [R12.64], !P3 ;  /* 0x3a8000000c577fae */ /* 0x0005e8000d921848 */
[----:B------:R3:W-:Y:S01]  /*8380*/  STL.64 [R1+0x940], R4 ;  /* 0x0009400401007387 */ /* 0x0007e20000100a00 */
[----:B------:R-:W-:-:S03]  /*8390*/  IMAD.WIDE R82, R2, 0x4, R238 ;  /* 0x0000000402527825 */ /* 0x000fc600078e02ee */
[----:B------:R1:W-:Y:S01]  /*83a0*/  LDGSTS.E [R87+0x3aa00], [R10.64], !P3 ;  /* 0x3aa000000a577fae */ /* 0x0003e2000d921848 */
[----:B------:R-:W-:-:S03]  /*83b0*/  IMAD.WIDE R16, R2, 0x4, R240 ;  /* 0x0000000402107825 */ /* 0x000fc600078e02f0 */
[----:B------:R-:W4:Y:S04]  /*83c0*/  LDL.LU.64 R14, [R1+0x100] ;  /* 0x00010000010e7983 */ /* 0x000f280000300a00 */
[----:B------:R1:W-:Y:S04]  /*83d0*/  LDGSTS.E [R87+0x3ac00], [R8.64], !P3 ;  /* 0x3ac0000008577fae */ /* 0x0003e8000d921848 */
[----:B--2---:R-:W2:Y:S04]  /*83e0*/  LDL.LU.64 R12, [R1+0x128] ;  /* 0x00012800010c7983 */ /* 0x004ea80000300a00 */
[----:B------:R3:W-:Y:S04]  /*83f0*/  LDGSTS.E [R87+0x3ae00], [R4.64], !P3 ;  /* 0x3ae0000004577fae */ /* 0x0007e8000d921848 */
[----:B-1----:R-:W2:Y:S04]  /*8400*/  LDL.LU.64 R8, [R1+0x130] ;  /* 0x0001300001087983 */ /* 0x002ea80000300a00 */
[----:B------:R-:W2:Y:S01]  /*8410*/  LDL.LU.64 R10, [R1+0x138] ;  /* 0x00013800010a7983 */ /* 0x000ea20000300a00 */
[----:B---3--:R-:W-:-:S03]  /*8420*/  IMAD.WIDE R4, R2, 0x4, R242 ;  /* 0x0000000402047825 */ /* 0x008fc600078e02f2 */
[----:B------:R1:W-:Y:S04]  /*8430*/  STL.64 [R1+0x9a8], R84 ;  /* 0x0009a85401007387 */ /* 0x0003e80000100a00 */
[----:B------:R3:W-:Y:S04]  /*8440*/  STL.64 [R1+0x9b0], R82 ;  /* 0x0009b05201007387 */ /* 0x0007e80000100a00 */
[----:B------:R1:W-:Y:S04]  /*8450*/  STL.64 [R1+0x9b8], R16 ;  /* 0x0009b81001007387 */ /* 0x0003e80000100a00 */
[----:B------:R1:W-:Y:S04]  /*8460*/  LDGSTS.E [R87+0x3c800], [R84.64], !P1 ;  /* 0x3c80000054577fae */ /* 0x0003e8000c921848 */
[----:B------:R3:W-:Y:S04]  /*8470*/  STL.64 [R1+0x9c0], R4 ;  /* 0x0009c00401007387 */ /* 0x0007e80000100a00 */
[----:B------:R3:W-:Y:S04]  /*8480*/  LDGSTS.E [R87+0x3ca00], [R82.64], !P1 ;  /* 0x3ca0000052577fae */ /* 0x0007e8000c921848 */
[----:B-1----:R-:W2:Y:S04]  /*8490*/  LDL.LU.64 R84, [R1+0x140] ;  /* 0x0001400001547983 */ /* 0x002ea80000300a00 */
[----:B------:R1:W-:Y:S04]  /*84a0*/  LDGSTS.E [R87+0x3cc00], [R16.64], !P1 ;  /* 0x3cc0000010577fae */ /* 0x0003e8000c921848 */
[----:B---3--:R-:W3:Y:S04]  /*84b0*/  LDL.LU.64 R82, [R1+0x148] ;  /* 0x0001480001527983 */ /* 0x008ee80000300a00 */
[----:B------:R1:W-:Y:S04]  /*84c0*/  LDGSTS.E [R87+0x3ce00], [R4.64], !P1 ;  /* 0x3ce0000004577fae */ /* 0x0003e8000c921848 */
[----:B-1----:R-:W3:Y:S04]  /*84d0*/  LDL.LU.64 R16, [R1+0x150] ;  /* 0x0001500001107983 */ /* 0x002ee80000300a00 */
[----:B------:R-:W3:Y:S01]  /*84e0*/  LDL.LU.64 R4, [R1+0x158] ;  /* 0x0001580001047983 */ /* 0x000ee20000300a00 */
[----:B------:R-:W-:-:S04]  /*84f0*/  IMAD.WIDE R94, R2, 0x4, R244 ;  /* 0x00000004025e7825 */ /* 0x000fc800078e02f4 */
[C---:B------:R-:W-:Y:S01]  /*8500*/  IMAD.WIDE R92, R2.reuse, 0x4, R246 ;  /* 0x00000004025c7825 */ /* 0x040fe200078e02f6 */
[----:B------:R-:W-:Y:S03]  /*8510*/  STL.64 [R1+0xa28], R94 ;  /* 0x000a285e01007387 */ /* 0x000fe60000100a00 */
[C---:B------:R-:W-:Y:S01]  /*8520*/  IMAD.WIDE R90, R2.reuse, 0x4, R248 ;  /* 0x00000004025a7825 */ /* 0x040fe200078e02f8 */
[----:B------:R-:W-:Y:S03]  /*8530*/  STL.64 [R1+0xa30], R92 ;  /* 0x000a305c01007387 */ /* 0x000fe60000100a00 */
[C---:B------:R-:W-:Y:S01]  /*8540*/  IMAD.WIDE R88, R2.reuse, 0x4, R250 ;  /* 0x0000000402587825 */ /* 0x040fe200078e02fa */
[----:B------:R3:W-:Y:S04]  /*8550*/  STL.64 [R1+0xa38], R90 ;  /* 0x000a385a01007387 */ /* 0x0007e80000100a00 */
[----:B------:R1:W-:Y:S04]  /*8560*/  STL.64 [R1+0xa40], R88 ;  /* 0x000a405801007387 */ /* 0x0003e80000100a00 */
[----:B------:R1:W-:Y:S04]  /*8570*/  LDGSTS.E [R87+0x3e800], [R94.64], !P4 ;  /* 0x3e8000005e577fae */ /* 0x0003e8000e121848 */
[----:B------:R1:W-:Y:S04]  /*8580*/  LDGSTS.E [R87+0x3ea00], [R92.64], !P4 ;  /* 0x3ea000005c577fae */ /* 0x0003e8000e121848 */
[----:B------:R1:W-:Y:S04]  /*8590*/  LDGSTS.E [R87+0x3ec00], [R90.64], !P4 ;  /* 0x3ec000005a577fae */ /* 0x0003e8000e121848 */
[----:B------:R1:W-:Y:S01]  /*85a0*/  LDGSTS.E [R87+0x3ee00], [R88.64], !P4 ;  /* 0x3ee0000058577fae */ /* 0x0003e2000e121848 */
[----:B----4-:R-:W-:-:S03]  /*85b0*/  IMAD.WIDE R112, R2, 0x4, R14 ;  /* 0x0000000402707825 */ /* 0x010fc600078e020e */
[----:B------:R-:W4:Y:S01]  /*85c0*/  LDL.LU.64 R14, [R1+0x318] ;  /* 0x00031800010e7983 */ /* 0x000f220000300a00 */
[----:B--2---:R-:W-:-:S03]  /*85d0*/  IMAD.WIDE R110, R2, 0x4, R12 ;  /* 0x00000004026e7825 */ /* 0x004fc600078e020c */
[----:B------:R-:W2:Y:S01]  /*85e0*/  LDL.LU.64 R12, [R1+0x310] ;  /* 0x00031000010c7983 */ /* 0x000ea20000300a00 */
[----:B------:R-:W-:-:S03]  /*85f0*/  IMAD.WIDE R108, R2, 0x4, R8 ;  /* 0x00000004026c7825 */ /* 0x000fc600078e0208 */
[----:B------:R-:W2:Y:S01]  /*8600*/  LDL.LU.64 R8, [R1+0x308] ;  /* 0x0003080001087983 */ /* 0x000ea20000300a00 */
[----:B------:R-:W-:-:S03]  /*8610*/  IMAD.WIDE R106, R2, 0x4, R10 ;  /* 0x00000004026a7825 */ /* 0x000fc600078e020a */
[----:B------:R-:W2:Y:S04]  /*8620*/  LDL.LU.64 R10, [R1+0x300] ;  /* 0x00030000010a7983 */ /* 0x000ea80000300a00 */
[----:B------:R-:W-:Y:S04]  /*8630*/  STL.64 [R1+0xd28], R112 ;  /* 0x000d287001007387 */ /* 0x000fe80000100a00 */
[----:B------:R-:W-:Y:S04]  /*8640*/  STL.64 [R1+0xd30], R110 ;  /* 0x000d306e01007387 */ /* 0x000fe80000100a00 */
[----:B------:R-:W-:Y:S04]  /*8650*/  STL.64 [R1+0xd38], R108 ;  /* 0x000d386c01007387 */ /* 0x000fe80000100a00 */
[----:B------:R-:W-:Y:S04]  /*8660*/  STL.64 [R1+0xd40], R106 ;  /* 0x000d406a01007387 */ /* 0x000fe80000100a00 */
[----:B-1----:R-:W2:Y:S01]  /*8670*/  LDL.LU.64 R86, [R1+0x2f8] ;  /* 0x0002f80001567983 */ /* 0x002ea20000300a00 */
[----:B------:R-:W-:-:S03]  /*8680*/  IMAD.WIDE R96, R2, 0x4, R84 ;  /* 0x0000000402607825 */ /* 0x000fc600078e0254 */
[----:B------:R-:W2:Y:S01]  /*8690*/  LDL.LU.64 R84, [R1+0x2f0] ;  /* 0x0002f00001547983 */ /* 0x000ea20000300a00 */
[----:B---3--:R-:W-:-:S03]  /*86a0*/  IMAD.WIDE R90, R2, 0x4, R4 ;  /* 0x00000004025a7825 */ /* 0x008fc600078e0204 */
[----:B------:R-:W3:Y:S01]  /*86b0*/  LDL.LU.64 R4, [R1+0x2e8] ;  /* 0x0002e80001047983 */ /* 0x000ee20000300a00 */
[----:B------:R-:W-:Y:S02]  /*86c0*/  IMAD.SHL.U32 R6, R6, 0x4, RZ ;  /* 0x0000000406067824 */ /* 0x000fe400078e00ff */
[C---:B------:R-:W-:Y:S02]  /*86d0*/  IMAD.WIDE R94, R2.reuse, 0x4, R82 ;  /* 0x00000004025e7825 */ /* 0x040fe400078e0252 */
[----:B------:R-:W3:Y:S02]  /*86e0*/  LDL.LU.64 R82, [R1+0x2e0] ;  /* 0x0002e00001527983 */ /* 0x000ee40000300a00 */
[----:B------:R-:W-:Y:S01]  /*86f0*/  IMAD.WIDE R92, R2, 0x4, R16 ;  /* 0x00000004025c7825 */ /* 0x000fe200078e0210 */
[----:B------:R-:W-:Y:S01]  /*8700*/  LOP3.LUT R6, R6, 0x40, RZ, 0x3c, !PT ;  /* 0x0000004006067812 */ /* 0x000fe200078e3cff */
[----:B------:R-:W-:Y:S04]  /*8710*/  STL.64 [R1+0xd48], R96 ;  /* 0x000d486001007387 */ /* 0x000fe80000100a00 */
[----:B------:R-:W-:Y:S04]  /*8720*/  STL.64 [R1+0xd50], R94 ;  /* 0x000d505e01007387 */ /* 0x000fe80000100a00 */
[----:B------:R-:W-:Y:S04]  /*8730*/  STL.64 [R1+0xd58], R92 ;  /* 0x000d585c01007387 */ /* 0x000fe80000100a00 */
[----:B------:R1:W-:Y:S04]  /*8740*/  STL.64 [R1+0xd60], R90 ;  /* 0x000d605a01007387 */ /* 0x0003e80000100a00 */
[----:B------:R-:W3:Y:S04]  /*8750*/  LDL.LU.64 R16, [R1+0x2d8] ;  /* 0x0002d80001107983 */ /* 0x000ee80000300a00 */
[----:B------:R1:W-:Y:S04]  /*8760*/  LDGSTS.E [R6+0x21000], [R112.64], !P0 ;  /* 0x2100000070067fae */ /* 0x0003e8000c121848 */
[----:B------:R1:W-:Y:S04]  /*8770*/  LDGSTS.E [R6+0x21200], [R110.64], !P0 ;  /* 0x212000006e067fae */ /* 0x0003e8000c121848 */
[----:B------:R1:W-:Y:S04]  /*8780*/  LDGSTS.E [R6+0x21400], [R108.64], !P0 ;  /* 0x214000006c067fae */ /* 0x0003e8000c121848 */
[----:B------:R1:W-:Y:S04]  /*8790*/  LDGSTS.E [R6+0x21600], [R106.64], !P0 ;  /* 0x216000006a067fae */ /* 0x0003e8000c121848 */
[----:B------:R1:W-:Y:S04]  /*87a0*/  LDGSTS.E [R6+0x23000], [R96.64], !P6 ;  /* 0x2300000060067fae */ /* 0x0003e8000f121848 */
[----:B------:R1:W-:Y:S04]  /*87b0*/  LDGSTS.E [R6+0x23200], [R94.64], !P6 ;  /* 0x232000005e067fae */ /* 0x0003e8000f121848 */
[----:B------:R1:W-:Y:S04]  /*87c0*/  LDGSTS.E [R6+0x23400], [R92.64], !P6 ;  /* 0x234000005c067fae */ /* 0x0003e8000f121848 */
[----:B------:R1:W-:Y:S01]  /*87d0*/  LDGSTS.E [R6+0x23600], [R90.64], !P6 ;  /* 0x236000005a067fae */ /* 0x0003e2000f121848 */
[----:B----4-:R-:W-:-:S03]  /*87e0*/  IMAD.WIDE R166, R2, 0x4, R14 ;  /* 0x0000000402a67825 */ /* 0x010fc600078e020e */
[----:B------:R-:W4:Y:S01]  /*87f0*/  LDL.LU.64 R14, [R1+0x2d0] ;  /* 0x0002d000010e7983 */ /* 0x000f220000300a00 */
[----:B------:R-:W-:-:S03]  /*8800*/  ISETP.GE.U32.AND P3, PT, R3, 0x7fffff6e, PT ;  /* 0x7fffff6e0300780c */ /* 0x000fc60003f66070 */
[----:B------:R1:W-:Y:S01]  /*8810*/  LDGSTS.E [R6+0x25000], [R166.64], !P5 ;  /* 0x25000000a6067fae */ /* 0x0003e2000e921848 */
[----:B--2---:R-:W-:-:S03]  /*8820*/  IMAD.WIDE R168, R2, 0x4, R12 ;  /* 0x0000000402a87825 */ /* 0x004fc600078e020c */
[----:B------:R-:W2:Y:S04]  /*8830*/  LDL.LU.64 R12, [R1+0x2c8] ;  /* 0x0002c800010c7983 */ /* 0x000ea80000300a00 */
[----:B------:R-:W2:Y:S01]  /*8840*/  LDL.LU.64 R98, [R1+0x2c0] ;  /* 0x0002c00001627983 */ /* 0x000ea20000300a00 */
[----:B------:R-:W-:-:S03]  /*8850*/  IMAD.WIDE R170, R2, 0x4, R8 ;  /* 0x0000000402aa7825 */ /* 0x000fc600078e0208 */
[----:B------:R-:W2:Y:S01]  /*8860*/  LDL.LU.64 R88, [R1+0x2b8] ;  /* 0x0002b80001587983 */ /* 0x000ea20000300a00 */
[----:B------:R-:W-:-:S03]  /*8870*/  IMAD.WIDE R172, R2, 0x4, R10 ;  /* 0x0000000402ac7825 */ /* 0x000fc600078e020a */
[----:B------:R-:W2:Y:S04]  /*8880*/  LDL.LU.64 R8, [R1+0x2b0] ;  /* 0x0002b00001087983 */ /* 0x000ea80000300a00 */
[----:B------:R-:W2:Y:S04]  /*8890*/  LDL.LU.64 R10, [R1+0x2a8] ;  /* 0x0002a800010a7983 */ /* 0x000ea80000300a00 */
[----:B------:R-:W-:Y:S04]  /*88a0*/  STL.64 [R1+0xd68], R166 ;  /* 0x000d68a601007387 */ /* 0x000fe80000100a00 */
[----:B------:R-:W-:Y:S04]  /*88b0*/  STL.64 [R1+0xd70], R168 ;  /* 0x000d70a801007387 */ /* 0x000fe80000100a00 */
[----:B------:R-:W-:Y:S01]  /*88c0*/  STL.64 [R1+0xd78], R170 ;  /* 0x000d78aa01007387 */ /* 0x000fe20000100a00 */
[----:B-1----:R-:W-:-:S03]  /*88d0*/  IMAD.WIDE R90, R2, 0x4, R86 ;  /* 0x00000004025a7825 */ /* 0x002fc600078e0256 */
[----:B------:R-:W-:Y:S01]  /*88e0*/  STL.64 [R1+0xd80], R172 ;  /* 0x000d80ac01007387 */ /* 0x000fe20000100a00 */
[----:B------:R-:W-:-:S03]  /*88f0*/  MOV R236, c[0x0][0x180] ;  /* 0x0000600000ec7a02 */ /* 0x000fc60000000f00 */
[----:B------:R1:W-:Y:S01]  /*8900*/  LDGSTS.E [R6+0x25200], [R168.64], !P5 ;  /* 0x25200000a8067fae */ /* 0x0003e2000e921848 */
[----:B------:R-:W-:-:S03]  /*8910*/  IMAD.WIDE R86, R2, 0x4, R84 ;  /* 0x0000000402567825 */ /* 0x000fc600078e0254 */
[----:B------:R1:W-:Y:S01]  /*8920*/  LDGSTS.E [R6+0x25400], [R170.64], !P5 ;  /* 0x25400000aa067fae */ /* 0x0003e2000e921848 */
[----:B------:R-:W-:-:S03]  /*8930*/  IADD3 R3, R236, -0x57, RZ ;  /* 0xffffffa9ec037810 */ /* 0x000fc60007ffe0ff */
[----:B------:R1:W-:Y:S04]  /*8940*/  LDGSTS.E [R6+0x25600], [R172.64], !P5 ;  /* 0x25600000ac067fae */ /* 0x0003e8000e921848 */
[----:B------:R1:W-:Y:S04]  /*8950*/  LDGSTS.E [R6+0x27000], [R90.64], !P2 ;  /* 0x270000005a067fae */ /* 0x0003e8000d121848 */
[----:B------:R1:W-:Y:S01]  /*8960*/  LDGSTS.E [R6+0x27200], [R86.64], !P2 ;  /* 0x2720000056067fae */ /* 0x0003e2000d121848 */
[----:B---3--:R-:W-:-:S03]  /*8970*/  IMAD.WIDE R84, R2, 0x4, R4 ;  /* 0x0000000402547825 */ /* 0x008fc600078e0204 */
[----:B------:R-:W3:Y:S01]  /*8980*/  LDL.LU.64 R4, [R1+0x2a0] ;  /* 0x0002a00001047983 */ /* 0x000ee20000300a00 */
[----:B------:R-:W-:-:S03]  /*8990*/  IMAD.WIDE R82, R2, 0x4, R82 ;  /* 0x0000000402527825 */ /* 0x000fc600078e0252 */
[----:B------:R-:W-:Y:S04]  /*89a0*/  STL.64 [R1+0x18], R90 ;  /* 0x0000185a01007387 */ /* 0x000fe80000100a00 */
[----:B------:R1:W-:Y:S04]  /*89b0*/  STL.64 [R1+0x148], R86 ;  /* 0x0001485601007387 */ /* 0x0003e80000100a00 */
[----:B------:R-:W-:Y:S04]  /*89c0*/  STL.64 [R1+0x2e8], R84 ;  /* 0x0002e85401007387 */ /* 0x000fe80000100a00 */
[----:B------:R1:W-:Y:S04]  /*89d0*/  STL.64 [R1+0x2e0], R82 ;  /* 0x0002e05201007387 */ /* 0x0003e80000100a00 */
[----:B------:R1:W-:Y:S01]  /*89e0*/  LDGSTS.E [R6+0x27400], [R84.64], !P2 ;  /* 0x2740000054067fae */ /* 0x0003e2000d121848 */
[----:B------:R-:W-:-:S03]  /*89f0*/  IMAD.WIDE R92, R2, 0x4, R16 ;  /* 0x00000004025c7825 */ /* 0x000fc600078e0210 */
[----:B------:R1:W-:Y:S01]  /*8a00*/  LDGSTS.E [R6+0x27600], [R82.64], !P2 ;  /* 0x2760000052067fae */ /* 0x0003e2000d121848 */
[----:B------:R-:W-:-:S03]  /*8a10*/  ISETP.GE.U32.AND P1, PT, R3, 0x7fffff6a, PT ;  /* 0x7fffff6a0300780c */ /* 0x000fc60003f26070 */
[----:B-1----:R-:W3:Y:S04]  /*8a20*/  LDL.LU.64 R86, [R1+0x298] ;  /* 0x0002980001567983 */ /* 0x002ee80000300a00 */
[----:B------:R1:W-:Y:S04]  /*8a30*/  LDGSTS.E [R6+0x29000], [R92.64], !P3 ;  /* 0x290000005c067fae */ /* 0x0003e8000d921848 */
[----:B------:R-:W3:Y:S04]  /*8a40*/  LDL.LU.64 R82, [R1+0x290] ;  /* 0x0002900001527983 */ /* 0x000ee80000300a00 */
[----:B------:R-:W3:Y:S04]  /*8a50*/  LDL.LU.64 R84, [R1+0x288] ;  /* 0x0002880001547983 */ /* 0x000ee80000300a00 */
[----:B------:R-:W3:Y:S04]  /*8a60*/  LDL.LU.64 R16, [R1+0x280] ;  /* 0x0002800001107983 */ /* 0x000ee80000300a00 */
[----:B------:R-:W-:Y:S01]  /*8a70*/  STL.64 [R1+0x2d8], R92 ;  /* 0x0002d85c01007387 */ /* 0x000fe20000100a00 */
[----:B----4-:R-:W-:-:S04]  /*8a80*/  IMAD.WIDE R14, R2, 0x4, R14 ;  /* 0x00000004020e7825 */ /* 0x010fc800078e020e */
[C---:B--2---:R-:W-:Y:S01]  /*8a90*/  IMAD.WIDE R12, R2.reuse, 0x4, R12 ;  /* 0x00000004020c7825 */ /* 0x044fe200078e020c */
[----:B------:R2:W-:Y:S03]  /*8aa0*/  STL.64 [R1+0x2d0], R14 ;  /* 0x0002d00e01007387 */ /* 0x0005e60000100a00 */
[C---:B------:R-:W-:Y:S01]  /*8ab0*/  IMAD.WIDE R90, R2.reuse, 0x4, R98 ;  /* 0x00000004025a7825 */ /* 0x040fe200078e0262 */
[----:B------:R2:W-:Y:S04]  /*8ac0*/  LDGSTS.E [R6+0x29200], [R14.64], !P3 ;  /* 0x292000000e067fae */ /* 0x0005e8000d921848 */
[----:B------:R4:W-:Y:S04]  /*8ad0*/  STL.64 [R1+0x2c8], R12 ;  /* 0x0002c80c01007387 */ /* 0x0009e80000100a00 */
[----:B------:R4:W-:Y:S04]  /*8ae0*/  LDGSTS.E [R6+0x29400], [R12.64], !P3 ;  /* 0x294000000c067fae */ /* 0x0009e8000d921848 */
[----:B------:R1:W-:Y:S04]  /*8af0*/  STL.64 [R1+0x2c0], R90 ;  /* 0x0002c05a01007387 */ /* 0x0003e80000100a00 */
[----:B------:R1:W-:Y:S04]  /*8b00*/  LDGSTS.E [R6+0x29600], [R90.64], !P3 ;  /* 0x296000005a067fae */ /* 0x0003e8000d921848 */
[----:B--2---:R-:W2:Y:S04]  /*8b10*/  LDL.LU.64 R14, [R1+0x278] ;  /* 0x00027800010e7983 */ /* 0x004ea80000300a00 */
[----:B----4-:R-:W4:Y:S01]  /*8b20*/  LDL.LU.64 R12, [R1+0x270] ;  /* 0x00027000010c7983 */ /* 0x010f220000300a00 */
[----:B-1----:R-:W-:-:S04]  /*8b30*/  IMAD.WIDE R90, R2, 0x4, R88 ;  /* 0x00000004025a7825 */ /* 0x002fc800078e0258 */
[C---:B------:R-:W-:Y:S01]  /*8b40*/  IMAD.WIDE R88, R2.reuse, 0x4, R8 ;  /* 0x0000000402587825 */ /* 0x040fe200078e0208 */
[----:B------:R1:W-:Y:S03]  /*8b50*/  LDGSTS.E [R6+0x2b000], [R90.64], !P1 ;  /* 0x2b0000005a067fae */ /* 0x0003e6000c921848 */
[C---:B------:R-:W-:Y:S01]  /*8b60*/  IMAD.WIDE R8, R2.reuse, 0x4, R10 ;  /* 0x0000000402087825 */ /* 0x040fe200078e020a */
[----:B------:R1:W-:Y:S04]  /*8b70*/  LDGSTS.E [R6+0x2b200], [R88.64], !P1 ;  /* 0x2b20000058067fae */ /* 0x0003e8000c921848 */
[----:B------:R-:W4:Y:S04]  /*8b80*/  LDL.LU.64 R10, [R1+0x268] ;  /* 0x00026800010a7983 */ /* 0x000f280000300a00 */
[----:B------:R-:W-:Y:S04]  /*8b90*/  STL.64 [R1+0x2b8], R90 ;  /* 0x0002b85a01007387 */ /* 0x000fe80000100a00 */
[----:B------:R-:W4:Y:S04]  /*8ba0*/  LDL.LU.64 R98, [R1+0x260] ;  /* 0x0002600001627983 */ /* 0x000f280000300a00 */
[----:B------:R1:W-:Y:S01]  /*8bb0*/  STL.64 [R1+0x2b0], R88 ;  /* 0x0002b05801007387 */ /* 0x0003e20000100a00 */
[----:B---3--:R-:W-:-:S03]  /*8bc0*/  IMAD.WIDE R4, R2, 0x4, R4 ;  /* 0x0000000402047825 */ /* 0x008fc600078e0204 */
[----:B------:R3:W-:Y:S04]  /*8bd0*/  STL.64 [R1+0x2a8], R8 ;  /* 0x0002a80801007387 */ /* 0x0007e80000100a00 */
[----:B------:R3:W-:Y:S04]  /*8be0*/  STL.64 [R1+0x2a0], R4 ;  /* 0x0002a00401007387 */ /* 0x0007e80000100a00 */
[----:B-1----:R-:W4:Y:S04]  /*8bf0*/  LDL.LU.64 R88, [R1+0x258] ;  /* 0x0002580001587983 */ /* 0x002f280000300a00 */
[----:B------:R3:W-:Y:S04]  /*8c00*/  LDGSTS.E [R6+0x2b400], [R8.64], !P1 ;  /* 0x2b40000008067fae */ /* 0x0007e8000c921848 */
[----:B------:R1:W-:Y:S04]  /*8c10*/  LDGSTS.E [R6+0x2b600], [R4.64], !P1 ;  /* 0x2b60000004067fae */ /* 0x0003e8000c921848 */
[----:B---3--:R-:W3:Y:S04]  /*8c20*/  LDL.LU.64 R8, [R1+0x250] ;  /* 0x0002500001087983 */ /* 0x008ee80000300a00 */
[----:B-1----:R-:W3:Y:S01]  /*8c30*/  LDL.LU.64 R4, [R1+0x248] ;  /* 0x0002480001047983 */ /* 0x002ee20000300a00 */
[----:B------:R-:W-:-:S04]  /*8c40*/  IADD3 R3, R236, -0x5b, RZ ;  /* 0xffffffa5ec037810 */ /* 0x000fc80007ffe0ff */
[----:B------:R-:W-:Y:S02]  /*8c50*/  ISETP.GE.U32.AND P4, PT, R3, 0x7fffff66, PT ;  /* 0x7fffff660300780c */ /* 0x000fe40003f86070 */
[----:B------:R-:W-:Y:S01]  /*8c60*/  IADD3 R3, R236, -0x5f, RZ ;  /* 0xffffffa1ec037810 */ /* 0x000fe20007ffe0ff */
[C---:B------:R-:W-:Y:S02]  /*8c70*/  IMAD.WIDE R90, R2.reuse, 0x4, R86 ;  /* 0x00000004025a7825 */ /* 0x040fe400078e0256 */
[----:B------:R-:W3:Y:S01]  /*8c80*/  LDL.LU.64 R86, [R1+0x240] ;  /* 0x0002400001567983 */ /* 0x000ee20000300a00 */
[----:B------:R-:W-:Y:S01]  /*8c90*/  ISETP.GE.U32.AND P0, PT, R3, 0x7fffff62, PT ;  /* 0x7fffff620300780c */ /* 0x000fe20003f06070 */
[----:B------:R-:W-:-:S04]  /*8ca0*/  IMAD.WIDE R82, R2, 0x4, R82 ;  /* 0x0000000402527825 */ /* 0x000fc800078e0252 */
[C---:B------:R-:W-:Y:S01]  /*8cb0*/  IMAD.WIDE R84, R2.reuse, 0x4, R84 ;  /* 0x0000000402547825 */ /* 0x040fe200078e0254 */
[----:B------:R-:W-:Y:S03]  /*8cc0*/  STL.64 [R1+0x2f0], R90 ;  /* 0x0002f05a01007387 */ /* 0x000fe60000100a00 */
[C---:B------:R-:W-:Y:S01]  /*8cd0*/  IMAD.WIDE R16, R2.reuse, 0x4, R16 ;  /* 0x0000000402107825 */ /* 0x040fe200078e0210 */
[----:B------:R1:W-:Y:S04]  /*8ce0*/  STL.64 [R1+0x300], R82 ;  /* 0x0003005201007387 */ /* 0x0003e80000100a00 */
[----:B------:R-:W-:Y:S04]  /*8cf0*/  STL.64 [R1+0x310], R84 ;  /* 0x0003105401007387 */ /* 0x000fe80000100a00 */
[----:B------:R1:W-:Y:S04]  /*8d00*/  LDGSTS.E [R6+0x2d000], [R90.64], !P4 ;  /* 0x2d0000005a067fae */ /* 0x0003e8000e121848 */
[----:B------:R1:W-:Y:S04]  /*8d10*/  LDGSTS.E [R6+0x2d200], [R82.64], !P4 ;  /* 0x2d20000052067fae */ /* 0x0003e8000e121848 */
[----:B------:R1:W-:Y:S04]  /*8d20*/  STL.64 [R1+0x5e0], R16 ;  /* 0x0005e01001007387 */ /* 0x0003e80000100a00 */
[----:B------:R1:W-:Y:S04]  /*8d30*/  LDGSTS.E [R6+0x2d400], [R84.64], !P4 ;  /* 0x2d40000054067fae */ /* 0x0003e8000e121848 */
[----:B-1----:R-:W3:Y:S04]  /*8d40*/  LDL.LU.64 R82, [R1+0x238] ;  /* 0x0002380001527983 */ /* 0x002ee80000300a00 */
[----:B------:R1:W-:Y:S04]  /*8d50*/  LDGSTS.E [R6+0x2d600], [R16.64], !P4 ;  /* 0x2d60000010067fae */ /* 0x0003e8000e121848 */
[----:B-1----:R-:W3:Y:S04]  /*8d60*/  LDL.LU.64 R16, [R1+0x230] ;  /* 0x0002300001107983 */ /* 0x002ee80000300a00 */
[----:B------:R-:W3:Y:S01]  /*8d70*/  LDL.LU.64 R84, [R1+0x228] ;  /* 0x0002280001547983 */ /* 0x000ee20000300a00 */
[----:B--2---:R-:W-:-:S04]  /*8d80*/  IMAD.WIDE R92, R2, 0x4, R14 ;  /* 0x00000004025c7825 */ /* 0x004fc800078e020e */
[C---:B----4-:R-:W-:Y:S01]  /*8d90*/  IMAD.WIDE R12, R2.reuse, 0x4, R12 ;  /* 0x00000004020c7825 */ /* 0x050fe200078e020c */
[----:B------:R-:W-:Y:S04]  /*8da0*/  STL.64 [R1+0x648], R92 ;  /* 0x0006485c01007387 */ /* 0x000fe80000100a00 */
[----:B------:R-:W2:Y:S04]  /*8db0*/  LDL.LU.64 R14, [R1+0x220] ;  /* 0x00022000010e7983 */ /* 0x000ea80000300a00 */
[----:B------:R1:W-:Y:S04]  /*8dc0*/  STL.64 [R1+0x650], R12 ;  /* 0x0006500c01007387 */ /* 0x0003e80000100a00 */
[----:B------:R4:W-:Y:S01]  /*8dd0*/  LDGSTS.E [R6+0x2f000], [R92.64], !P0 ;  /* 0x2f0000005c067fae */ /* 0x0009e2000c121848 */
[----:B------:R-:W-:-:S03]  /*8de0*/  IMAD.WIDE R10, R2, 0x4, R10 ;  /* 0x00000004020a7825 */ /* 0x000fc600078e020a */
[----:B------:R1:W-:Y:S01]  /*8df0*/  LDGSTS.E [R6+0x2f200], [R12.64], !P0 ;  /* 0x2f2000000c067fae */ /* 0x0003e2000c121848 */
[----:B------:R-:W-:-:S03]  /*8e00*/  IMAD.WIDE R90, R2, 0x4, R98 ;  /* 0x00000004025a7825 */ /* 0x000fc600078e0262 */
[----:B------:R1:W-:Y:S04]  /*8e10*/  STL.64 [R1+0x658], R10 ;  /* 0x0006580a01007387 */ /* 0x0003e80000100a00 */
[----:B------:R3:W-:Y:S04]  /*8e20*/  STL.64 [R1+0x660], R90 ;  /* 0x0006605a01007387 */ /* 0x0007e80000100a00 */
[----:B------:R4:W-:Y:S04]  /*8e30*/  LDGSTS.E [R6+0x2f400], [R10.64], !P0 ;  /* 0x2f4000000a067fae */ /* 0x0009e8000c121848 */
[----:B-1----:R-:W2:Y:S04]  /*8e40*/  LDL.LU.64 R12, [R1+0x218] ;  /* 0x00021800010c7983 */ /* 0x002ea80000300a00 */
[----:B------:R3:W-:Y:S01]  /*8e50*/  LDGSTS.E [R6+0x2f600], [R90.64], !P0 ;  /* 0x2f6000005a067fae */ /* 0x0007e2000c121848 */
[----:B----4-:R-:W-:-:S03]  /*8e60*/  IMAD.WIDE R92, R2, 0x4, R88 ;  /* 0x00000004025c7825 */ /* 0x010fc600078e0258 */
[----:B------:R-:W4:Y:S01]  /*8e70*/  LDL.LU.64 R10, [R1+0x210] ;  /* 0x00021000010a7983 */ /* 0x000f220000300a00 */
[----:B---3--:R-:W-:-:S03]  /*8e80*/  IMAD.WIDE R90, R2, 0x4, R8 ;  /* 0x00000004025a7825 */ /* 0x008fc600078e0208 */
[----:B------:R-:W4:Y:S01]  /*8e90*/  LDL.LU.64 R8, [R1+0x208] ;  /* 0x0002080001087983 */ /* 0x000f220000300a00 */
[----:B------:R-:W-:-:S03]  /*8ea0*/  IMAD.WIDE R88, R2, 0x4, R4 ;  /* 0x0000000402587825 */ /* 0x000fc600078e0204 */
[----:B------:R-:W-:Y:S04]  /*8eb0*/  STL.64 [R1+0x6c8], R92 ;  /* 0x0006c85c01007387 */ /* 0x000fe80000100a00 */
[----:B------:R-:W4:Y:S01]  /*8ec0*/  LDL.LU.64 R4, [R1+0x200] ;  /* 0x0002000001047983 */ /* 0x000f220000300a00 */
[----:B------:R-:W-:-:S04]  /*8ed0*/  IADD3 R3, R236, -0x63, RZ ;  /* 0xffffff9dec037810 */ /* 0x000fc80007ffe0ff */
[----:B------:R-:W-:Y:S02]  /*8ee0*/  ISETP.GE.U32.AND P6, PT, R3, 0x7fffff5e, PT ;  /* 0x7fffff5e0300780c */ /* 0x000fe40003fc6070 */
[----:B------:R-:W-:Y:S01]  /*8ef0*/  IADD3 R3, R236, -0x67, RZ ;  /* 0xffffff99ec037810 */ /* 0x000fe20007ffe0ff */
[----:B------:R-:W-:-:S03]  /*8f00*/  IMAD.WIDE R86, R2, 0x4, R86 ;  /* 0x0000000402567825 */ /* 0x000fc600078e0256 */
[----:B------:R-:W-:Y:S01]  /*8f10*/  ISETP.GE.U32.AND P5, PT, R3, 0x7fffff5a, PT ;  /* 0x7fffff5a0300780c */ /* 0x000fe20003fa6070 */
[----:B------:R-:W-:Y:S01]  /*8f20*/  STL.64 [R1+0x6d0], R90 ;  /* 0x0006d05a01007387 */ /* 0x000fe20000100a00 */
[----:B------:R-:W-:-:S03]  /*8f30*/  IADD3 R3, R236, -0x6b, RZ ;  /* 0xffffff95ec037810 */ /* 0x000fc60007ffe0ff */
[----:B------:R-:W-:Y:S04]  /*8f40*/  STL.64 [R1+0x6d8], R88 ;  /* 0x0006d85801007387 */ /* 0x000fe80000100a00 */
[----:B------:R1:W-:Y:S04]  /*8f50*/  LDGSTS.E [R6+0x31000], [R92.64], !P6 ;  /* 0x310000005c067fae */ /* 0x0003e8000f121848 */
[----:B------:R1:W-:Y:S04]  /*8f60*/  LDGSTS.E [R6+0x31200], [R90.64], !P6 ;  /* 0x312000005a067fae */ /* 0x0003e8000f121848 */
[----:B------:R1:W-:Y:S04]  /*8f70*/  LDGSTS.E [R6+0x31400], [R88.64], !P6 ;  /* 0x3140000058067fae */ /* 0x0003e8000f121848 */
[----:B------:R1:W-:Y:S04]  /*8f80*/  STL.64 [R1+0x6e0], R86 ;  /* 0x0006e05601007387 */ /* 0x0003e80000100a00 */
[----:B------:R1:W-:Y:S01]  /*8f90*/  LDGSTS.E [R6+0x31600], [R86.64], !P6 ;  /* 0x3160000056067fae */ /* 0x0003e2000f121848 */
[----:B------:R-:W-:-:S03]  /*8fa0*/  ISETP.GE.U32.AND P2, PT, R3, 0x7fffff56, PT ;  /* 0x7fffff560300780c */ /* 0x000fc60003f46070 */
[----:B------:R-:W4:Y:S04]  /*8fb0*/  LDL.LU.64 R100, [R1+0x1f8] ;  /* 0x0001f80001647983 */ /* 0x000f280000300a00 */
[----:B------:R-:W4:Y:S01]  /*8fc0*/  LDL.LU.64 R98, [R1+0x1f0] ;  /* 0x0001f00001627983 */ /* 0x000f220000300a00 */
[----:B-1----:R-:W-:-:S03]  /*8fd0*/  IMAD.WIDE R86, R2, 0x4, R82 ;  /* 0x0000000402567825 */ /* 0x002fc600078e0252 */
[----:B------:R-:W4:Y:S01]  /*8fe0*/  LDL.LU.64 R88, [R1+0x1e8] ;  /* 0x0001e80001587983 */ /* 0x000f220000300a00 */
[----:B------:R-:W-:-:S03]  /*8ff0*/  IMAD.WIDE R16, R2, 0x4, R16 ;  /* 0x0000000402107825 */ /* 0x000fc600078e0210 */
[----:B------:R-:W-:Y:S01]  /*9000*/  STL.64 [R1+0x748], R86 ;  /* 0x0007485601007387 */ /* 0x000fe20000100a00 */
[----:B------:R-:W-:-:S03]  /*9010*/  IMAD.WIDE R84, R2, 0x4, R84 ;  /* 0x0000000402547825 */ /* 0x000fc600078e0254 */
[----:B------:R-:W4:Y:S04]  /*9020*/  LDL.LU.64 R82, [R1+0x1e0] ;  /* 0x0001e00001527983 */ /* 0x000f280000300a00 */
[----:B------:R1:W-:Y:S04]  /*9030*/  LDGSTS.E [R6+0x33000], [R86.64], !P5 ;  /* 0x3300000056067fae */ /* 0x0003e8000e921848 */
[----:B------:R1:W-:Y:S04]  /*9040*/  STL.64 [R1+0x750], R16 ;  /* 0x0007501001007387 */ /* 0x0003e80000100a00 */
[----:B------:R1:W-:Y:S04]  /*9050*/  LDGSTS.E [R6+0x33200], [R16.64], !P5 ;  /* 0x3320000010067fae */ /* 0x0003e8000e921848 */
[----:B------:R-:W-:Y:S04]  /*9060*/  STL.64 [R1+0x758], R84 ;  /* 0x0007585401007387 */ /* 0x000fe80000100a00 */
[----:B------:R1:W-:Y:S01]  /*9070*/  LDGSTS.E [R6+0x33400], [R84.64], !P5 ;  /* 0x3340000054067fae */ /* 0x0003e2000e921848 */
[----:B--2---:R-:W-:-:S05]  /*9080*/  IMAD.WIDE R14, R2, 0x4, R14 ;  /* 0x00000004020e7825 */ /* 0x004fca00078e020e */
[----:B------:R2:W-:Y:S04]  /*9090*/  STL.64 [R1+0x760], R14 ;  /* 0x0007600e01007387 */ /* 0x0005e80000100a00 */
[----:B-1----:R-:W3:Y:S04]  /*90a0*/  LDL.LU.64 R16, [R1+0x1d8] ;  /* 0x0001d80001107983 */ /* 0x002ee80000300a00 */
[----:B------:R2:W-:Y:S04]  /*90b0*/  LDGSTS.E [R6+0x33600], [R14.64], !P5 ;  /* 0x336000000e067fae */ /* 0x0005e8000e921848 */
[----:B--2---:R-:W2:Y:S01]  /*90c0*/  LDL.LU.64 R14, [R1+0x1d0] ;  /* 0x0001d000010e7983 */ /* 0x004ea20000300a00 */
[----:B------:R-:W-:-:S03]  /*90d0*/  IMAD.WIDE R84, R2, 0x4, R12 ;  /* 0x0000000402547825 */ /* 0x000fc600078e020c */
[----:B------:R-:W2:Y:S01]  /*90e0*/  LDL.LU.64 R12, [R1+0x1c8] ;  /* 0x0001c800010c7983 */ /* 0x000ea20000300a00 */
[----:B----4-:R-:W-:-:S03]  /*90f0*/  IMAD.WIDE R10, R2, 0x4, R10 ;  /* 0x00000004020a7825 */ /* 0x010fc600078e020a */
[----:B------:R-:W-:Y:S04]  /*9100*/  STL.64 [R1+0x7c8], R84 ;  /* 0x0007c85401007387 */ /* 0x000fe80000100a00 */
[----:B------:R-:W4:Y:S04]  /*9110*/  LDL.LU.64 R86, [R1+0x1c0] ;  /* 0x0001c00001567983 */ /* 0x000f280000300a00 */
[----:B------:R1:W-:Y:S04]  /*9120*/  STL.64 [R1+0x7d0], R10 ;  /* 0x0007d00a01007387 */ /* 0x0003e80000100a00 */
[----:B------:R1:W-:Y:S01]  /*9130*/  LDGSTS.E [R6+0x35000], [R84.64], !P2 ;  /* 0x3500000054067fae */ /* 0x0003e2000d121848 */
[----:B------:R-:W-:-:S03]  /*9140*/  IMAD.WIDE R8, R2, 0x4, R8 ;  /* 0x0000000402087825 */ /* 0x000fc600078e0208 */
[----:B------:R1:W-:Y:S01]  /*9150*/  LDGSTS.E [R6+0x35200], [R10.64], !P2 ;  /* 0x352000000a067fae */ /* 0x0003e2000d121848 */
[----:B------:R-:W-:-:S03]  /*9160*/  IMAD.WIDE R4, R2, 0x4, R4 ;  /* 0x0000000402047825 */ /* 0x000fc600078e0204 */
[----:B------:R1:W-:Y:S04]  /*9170*/  STL.64 [R1+0x7d8], R8 ;  /* 0x0007d80801007387 */ /* 0x0003e80000100a00 */
[----:B------:R1:W-:Y:S04]  /*9180*/  STL.64 [R1+0x7e0], R4 ;  /* 0x0007e00401007387 */ /* 0x0003e80000100a00 */
[----:B-1----:R-:W4:Y:S04]  /*9190*/  LDL.LU.64 R10, [R1+0x1b8] ;  /* 0x0001b800010a7983 */ /* 0x002f280000300a00 */
[----:B------:R1:W-:Y:S04]  /*91a0*/  LDGSTS.E [R6+0x35400], [R8.64], !P2 ;  /* 0x3540000008067fae */ /* 0x0003e8000d121848 */
[----:B------:R1:W-:Y:S04]  /*91b0*/  LDGSTS.E [R6+0x35600], [R4.64], !P2 ;  /* 0x3560000004067fae */ /* 0x0003e8000d121848 */
[----:B-1----:R-:W4:Y:S04]  /*91c0*/  LDL.LU.64 R8, [R1+0x1b0] ;  /* 0x0001b00001087983 */ /* 0x002f280000300a00 */
[----:B------:R-:W4:Y:S04]  /*91d0*/  LDL.LU.64 R4, [R1+0x1a8] ;  /* 0x0001a80001047983 */ /* 0x000f280000300a00 */
[----:B------:R-:W4:Y:S01]  /*91e0*/  LDL.LU.64 R84, [R1+0x1a0] ;  /* 0x0001a00001547983 */ /* 0x000f220000300a00 */
[----:B------:R-:W-:-:S04]  /*91f0*/  IADD3 R3, R236, -0x6f, RZ ;  /* 0xffffff91ec037810 */ /* 0x000fc80007ffe0ff */
[----:B------:R-:W-:Y:S02]  /*9200*/  ISETP.GE.U32.AND P3, PT, R3, 0x7fffff52, PT ;  /* 0x7fffff520300780c */ /* 0x000fe40003f66070 */
[----:B------:R-:W-:Y:S01]  /*9210*/  IADD3 R3, R236, -0x73, RZ ;  /* 0xffffff8dec037810 */ /* 0x000fe20007ffe0ff */
[----:B------:R-:W-:-:S04]  /*9220*/  IMAD.WIDE R92, R2, 0x4, R100 ;  /* 0x00000004025c7825 */ /* 0x000fc800078e0264 */
[----:B------:R-:W-:Y:S01]  /*9230*/  IMAD.WIDE R90, R2, 0x4, R98 ;  /* 0x00000004025a7825 */ /* 0x000fe200078e0262 */
[----:B------:R-:W-:-:S03]  /*9240*/  ISETP.GE.U32.AND P1, PT, R3, 0x7fffff4e, PT ;  /* 0x7fffff4e0300780c */ /* 0x000fc60003f26070 */
[----:B------:R-:W-:Y:S01]  /*9250*/  IMAD.WIDE R88, R2, 0x4, R88 ;  /* 0x0000000402587825 */ /* 0x000fe200078e0258 */
[----:B------:R-:W-:Y:S01]  /*9260*/  STL.64 [R1+0x848], R92 ;  /* 0x0008485c01007387 */ /* 0x000fe20000100a00 */
[----:B------:R-:W-:-:S03]  /*9270*/  IADD3 R3, R236, -0x77, RZ ;  /* 0xffffff89ec037810 */ /* 0x000fc60007ffe0ff */
[----:B------:R-:W-:Y:S01]  /*9280*/  STL.64 [R1+0x850], R90 ;  /* 0x0008505a01007387 */ /* 0x000fe20000100a00 */
[----:B------:R-:W-:-:S03]  /*9290*/  IMAD.WIDE R82, R2, 0x4, R82 ;  /* 0x0000000402527825 */ /* 0x000fc600078e0252 */
[----:B------:R1:W-:Y:S01]  /*92a0*/  STL.64 [R1+0x858], R88 ;  /* 0x0008585801007387 */ /* 0x0003e20000100a00 */
[----:B------:R-:W-:-:S03]  /*92b0*/  ISETP.GE.U32.AND P4, PT, R3, 0x7fffff4a, PT ;  /* 0x7fffff4a0300780c */ /* 0x000fc60003f86070 */
[----:B------:R1:W-:Y:S04]  /*92c0*/  LDGSTS.E [R6+0x37000], [R92.64], !P3 ;  /* 0x370000005c067fae */ /* 0x0003e8000d921848 */
[----:B------:R1:W-:Y:S04]  /*92d0*/  STL.64 [R1+0x860], R82 ;  /* 0x0008605201007387 */ /* 0x0003e80000100a00 */
[----:B------:R1:W-:Y:S04]  /*92e0*/  LDGSTS.E [R6+0x37200], [R90.64], !P3 ;  /* 0x372000005a067fae */ /* 0x0003e8000d921848 */
[----:B------:R-:W4:Y:S04]  /*92f0*/  LDL.LU.64 R100, [R1+0x198] ;  /* 0x0001980001647983 */ /* 0x000f280000300a00 */
[----:B------:R1:W-:Y:S04]  /*9300*/  LDGSTS.E [R6+0x37400], [R88.64], !P3 ;  /* 0x3740000058067fae */ /* 0x0003e8000d921848 */
[----:B------:R-:W4:Y:S04]  /*9310*/  LDL.LU.64 R98, [R1+0x190] ;  /* 0x0001900001627983 */ /* 0x000f280000300a00 */
[----:B------:R3:W-:Y:S04]  /*9320*/  LDGSTS.E [R6+0x37600], [R82.64], !P3 ;  /* 0x3760000052067fae */ /* 0x0007e8000d921848 */
[----:B-1----:R-:W4:Y:S01]  /*9330*/  LDL.LU.64 R88, [R1+0x188] ;  /* 0x0001880001587983 */ /* 0x002f220000300a00 */
[----:B---3--:R-:W-:-:S05]  /*9340*/  IMAD.WIDE R16, R2, 0x4, R16 ;  /* 0x0000000402107825 */ /* 0x008fca00078e0210 */
[----:B------:R1:W-:Y:S04]  /*9350*/  STL.64 [R1+0x8c8], R16 ;  /* 0x0008c81001007387 */ /* 0x0003e80000100a00 */
[----:B------:R-:W3:Y:S04]  /*9360*/  LDL.LU.64 R82, [R1+0x180] ;  /* 0x0001800001527983 */ /* 0x000ee80000300a00 */
[----:B------:R1:W-:Y:S01]  /*9370*/  LDGSTS.E [R6+0x39000], [R16.64], !P1 ;  /* 0x3900000010067fae */ /* 0x0003e2000c921848 */
[----:B--2---:R-:W-:-:S05]  /*9380*/  IMAD.WIDE R14, R2, 0x4, R14 ;  /* 0x00000004020e7825 */ /* 0x004fca00078e020e */
[----:B------:R2:W-:Y:S04]  /*9390*/  STL.64 [R1+0x8d0], R14 ;  /* 0x0008d00e01007387 */ /* 0x0005e80000100a00 */
[----:B------:R2:W-:Y:S01]  /*93a0*/  LDGSTS.E [R6+0x39200], [R14.64], !P1 ;  /* 0x392000000e067fae */ /* 0x0005e2000c921848 */
[----:B------:R-:W-:-:S05]  /*93b0*/  IMAD.WIDE R12, R2, 0x4, R12 ;  /* 0x00000004020c7825 */ /* 0x000fca00078e020c */
[----:B------:R1:W-:Y:S04]  /*93c0*/  STL.64 [R1+0x8d8], R12 ;  /* 0x0008d80c01007387 */ /* 0x0003e80000100a00 */
[----:B------:R2:W-:Y:S01]  /*93d0*/  LDGSTS.E [R6+0x39400], [R12.64], !P1 ;  /* 0x394000000c067fae */ /* 0x0005e2000c921848 */
[----:B----4-:R-:W-:-:S05]  /*93e0*/  IMAD.WIDE R86, R2, 0x4, R86 ;  /* 0x0000000402567825 */ /* 0x010fca00078e0256 */
[----:B------:R4:W-:Y:S04]  /*93f0*/  STL.64 [R1+0x8e0], R86 ;  /* 0x0008e05601007387 */ /* 0x0009e80000100a00 */
[----:B-1----:R-:W3:Y:S04]  /*9400*/  LDL.LU.64 R16, [R1+0x178] ;  /* 0x0001780001107983 */ /* 0x002ee80000300a00 */
[----:B--2---:R-:W2:Y:S04]  /*9410*/  LDL.LU.64 R14, [R1+0x170] ;  /* 0x00017000010e7983 */ /* 0x004ea80000300a00 */
[----:B------:R-:W2:Y:S04]  /*9420*/  LDL.LU.64 R12, [R1+0x168] ;  /* 0x00016800010c7983 */ /* 0x000ea80000300a00 */
[----:B------:R4:W-:Y:S01]  /*9430*/  LDGSTS.E [R6+0x39600], [R86.64], !P1 ;  /* 0x3960000056067fae */ /* 0x0009e2000c921848 */
[----:B------:R-:W-:-:S05]  /*9440*/  IMAD.WIDE R10, R2, 0x4, R10 ;  /* 0x00000004020a7825 */ /* 0x000fca00078e020a */
[----:B------:R-:W-:Y:S04]  /*9450*/  STL.64 [R1+0x948], R10 ;  /* 0x0009480a01007387 */ /* 0x000fe80000100a00 */
[----:B----4-:R-:W4:Y:S04]  /*9460*/  LDL.LU.64 R86, [R1+0x160] ;  /* 0x0001600001567983 */ /* 0x010f280000300a00 */
[----:B------:R1:W-:Y:S01]  /*9470*/  LDGSTS.E [R6+0x3b000], [R10.64], !P4 ;  /* 0x3b0000000a067fae */ /* 0x0003e2000e121848 */
[----:B------:R-:W-:-:S04]  /*9480*/  IMAD.WIDE R8, R2, 0x4, R8 ;  /* 0x0000000402087825 */ /* 0x000fc800078e0208 */
[C---:B------:R-:W-:Y:S01]  /*9490*/  IMAD.WIDE R4, R2.reuse, 0x4, R4 ;  /* 0x0000000402047825 */ /* 0x040fe200078e0204 */
[----:B------:R1:W-:Y:S03]  /*94a0*/  STL.64 [R1+0x950], R8 ;  /* 0x0009500801007387 */ /* 0x0003e60000100a00 */
[----:B------:R-:W-:Y:S01]  /*94b0*/  IMAD.WIDE R90, R2, 0x4, R84 ;  /* 0x00000004025a7825 */ /* 0x000fe200078e0254 */
[----:B------:R1:W-:Y:S04]  /*94c0*/  STL.64 [R1+0x958], R4 ;  /* 0x0009580401007387 */ /* 0x0003e80000100a00 */
[----:B------:R1:W-:Y:S04]  /*94d0*/  STL.64 [R1+0x960], R90 ;  /* 0x0009605a01007387 */ /* 0x0003e80000100a00 */
[----:B------:R1:W-:Y:S04]  /*94e0*/  LDGSTS.E [R6+0x3b200], [R8.64], !P4 ;  /* 0x3b20000008067fae */ /* 0x0003e8000e121848 */
[----:B------:R-:W4:Y:S04]  /*94f0*/  LDL.LU.64 R84, [R1+0x320] ;  /* 0x0003200001547983 */ /* 0x000f280000300a00 */
[----:B------:R1:W-:Y:S04]  /*9500*/  LDGSTS.E [R6+0x3b400], [R4.64], !P4 ;  /* 0x3b40000004067fae */ /* 0x0003e8000e121848 */
[----:B-1----:R-:W4:Y:S01]  /*9510*/  LDL.LU.64 R8, [R1+0x328] ;  /* 0x0003280001087983 */ /* 0x002f220000300a00 */
[----:B------:R-:W-:-:S03]  /*9520*/  IADD3 R3, R236, -0x7b, RZ ;  /* 0xffffff85ec037810 */ /* 0x000fc60007ffe0ff */
[----:B------:R1:W-:Y:S04]  /*9530*/  LDGSTS.E [R6+0x3b600], [R90.64], !P4 ;  /* 0x3b6000005a067fae */ /* 0x0003e8000e121848 */
[----:B------:R-:W4:Y:S04]  /*9540*/  LDL.LU.64 R4, [R1+0x330] ;  /* 0x0003300001047983 */ /* 0x000f280000300a00 */
[----:B------:R-:W4:Y:S01]  /*9550*/  LDL.LU.64 R10, [R1+0x348] ;  /* 0x00034800010a7983 */ /* 0x000f220000300a00 */
[----:B------:R-:W-:Y:S02]  /*9560*/  ISETP.GE.U32.AND P0, PT, R3, 0x7fffff46, PT ;  /* 0x7fffff460300780c */ /* 0x000fe40003f06070 */
[----:B------:R-:W-:-:S04]  /*9570*/  IADD3 R3, R236, -0x7f, RZ ;  /* 0xffffff81ec037810 */ /* 0x000fc80007ffe0ff */
[----:B------:R-:W-:Y:S01]  /*9580*/  ISETP.GE.U32.AND P6, PT, R3, 0x7fffff42, PT ;  /* 0x7fffff420300780c */ /* 0x000fe20003fc6070 */
[----:B------:R-:W-:-:S05]  /*9590*/  IMAD.WIDE R92, R2, 0x4, R100 ;  /* 0x00000004025c7825 */ /* 0x000fca00078e0264 */
[----:B------:R-:W-:Y:S01]  /*95a0*/  STL.64 [R1+0x9c8], R92 ;  /* 0x0009c85c01007387 */ /* 0x000fe20000100a00 */
[----:B-1----:R-:W-:-:S03]  /*95b0*/  IMAD.WIDE R90, R2, 0x4, R98 ;  /* 0x00000004025a7825 */ /* 0x002fc600078e0262 */
[----:B------:R1:W-:Y:S01]  /*95c0*/  LDGSTS.E [R6+0x3d000], [R92.64], !P0 ;  /* 0x3d0000005c067fae */ /* 0x0003e2000c121848 */
[----:B------:R-:W-:-:S03]  /*95d0*/  IMAD.WIDE R88, R2, 0x4, R88 ;  /* 0x0000000402587825 */ /* 0x000fc600078e0258 */
[----:B------:R-:W-:Y:S04]  /*95e0*/  STL.64 [R1+0x9d0], R90 ;  /* 0x0009d05a01007387 */ /* 0x000fe80000100a00 */
[----:B------:R2:W-:Y:S04]  /*95f0*/  LDGSTS.E [R6+0x3d200], [R90.64], !P0 ;  /* 0x3d2000005a067fae */ /* 0x0005e8000c121848 */
[----:B------:R-:W-:Y:S04]  /*9600*/  STL.64 [R1+0x9d8], R88 ;  /* 0x0009d85801007387 */ /* 0x000fe80000100a00 */
[----:B------:R1:W-:Y:S01]  /*9610*/  LDGSTS.E [R6+0x3d400], [R88.64], !P0 ;  /* 0x3d40000058067fae */ /* 0x0003e2000c121848 */
[----:B------:R-:W-:Y:S01]  /*9620*/  LOP3.LUT R237, R7, 0x60, RZ, 0x3c, !PT ;  /* 0x0000006007ed7812 */ /* 0x000fe200078e3cff */
[----:B---3--:R-:W-:-:S05]  /*9630*/  IMAD.WIDE R82, R2, 0x4, R82 ;  /* 0x0000000402527825 */ /* 0x008fca00078e0252 */
[----:B------:R3:W-:Y:S04]  /*9640*/  STL.64 [R1+0x9e0], R82 ;  /* 0x0009e05201007387 */ /* 0x0007e80000100a00 */
[----:B------:R3:W-:Y:S04]  /*9650*/  LDGSTS.E [R6+0x3d600], [R82.64], !P0 ;  /* 0x3d60000052067fae */ /* 0x0007e8000c121848 */
[----:B---3--:R-:W3:Y:S01]  /*9660*/  LDL.LU.64 R82, [R1+0x350] ;  /* 0x0003500001527983 */ /* 0x008ee20000300a00 */
[----:B-1----:R-:W-:-:S04]  /*9670*/  IMAD.WIDE R92, R2, 0x4, R16 ;  /* 0x00000004025c7825 */ /* 0x002fc800078e0210 */
[C---:B--2---:R-:W-:Y:S01]  /*9680*/  IMAD.WIDE R90, R2.reuse, 0x4, R14 ;  /* 0x00000004025a7825 */ /* 0x044fe200078e020e */
[----:B------:R-:W-:Y:S03]  /*9690*/  STL.64 [R1+0xa48], R92 ;  /* 0x000a485c01007387 */ /* 0x000fe60000100a00 */
[C---:B------:R-:W-:Y:S01]  /*96a0*/  IMAD.WIDE R88, R2.reuse, 0x4, R12 ;  /* 0x0000000402587825 */ /* 0x040fe200078e020c */
[----:B------:R-:W2:Y:S04]  /*96b0*/  LDL.LU.64 R16, [R1+0x358] ;  /* 0x0003580001107983 */ /* 0x000ea80000300a00 */
[----:B------:R-:W-:Y:S04]  /*96c0*/  STL.64 [R1+0xa50], R90 ;  /* 0x000a505a01007387 */ /* 0x000fe80000100a00 */
[----:B------:R-:W2:Y:S04]  /*96d0*/  LDL.LU.64 R14, [R1+0x360] ;  /* 0x00036000010e7983 */ /* 0x000ea80000300a00 */
[----:B------:R-:W2:Y:S04]  /*96e0*/  LDL.LU.64 R12, [R1+0x368] ;  /* 0x00036800010c7983 */ /* 0x000ea80000300a00 */
[----:B------:R3:W-:Y:S01]  /*96f0*/  STL.64 [R1+0xa58], R88 ;  /* 0x000a585801007387 */ /* 0x0007e20000100a00 */
[----:B----4-:R-:W-:-:S03]  /*9700*/  IMAD.WIDE R86, R2, 0x4, R86 ;  /* 0x0000000402567825 */ /* 0x010fc600078e0256 */
[----:B------:R1:W-:Y:S04]  /*9710*/  LDGSTS.E [R6+0x3f000], [R92.64], !P6 ;  /* 0x3f0000005c067fae */ /* 0x0003e8000f121848 */
[----:B------:R1:W-:Y:S04]  /*9720*/  LDGSTS.E [R6+0x3f200], [R90.64], !P6 ;  /* 0x3f2000005a067fae */ /* 0x0003e8000f121848 */
[----:B------:R4:W-:Y:S04]  /*9730*/  STL.64 [R1+0xa60], R86 ;  /* 0x000a605601007387 */ /* 0x0009e80000100a00 */
[----:B------:R1:W-:Y:S04]  /*9740*/  LDGSTS.E [R6+0x3f400], [R88.64], !P6 ;  /* 0x3f40000058067fae */ /* 0x0003e8000f121848 */
[----:B------:R1:W-:Y:S01]  /*9750*/  LDGSTS.E [R6+0x3f600], [R86.64], !P6 ;  /* 0x3f60000056067fae */ /* 0x0003e2000f121848 */
[----:B------:R-:W-:-:S04]  /*9760*/  IMAD.WIDE R104, R2, 0x4, R84 ;  /* 0x0000000402687825 */ /* 0x000fc800078e0254 */
[----:B------:R-:W-:-:S04]  /*9770*/  IMAD.WIDE R102, R2, 0x4, R8 ;  /* 0x0000000402667825 */ /* 0x000fc800078e0208 */
[----:B------:R-:W-:-:S04]  /*9780*/  IMAD.WIDE R100, R2, 0x4, R4 ;  /* 0x0000000402647825 */ /* 0x000fc800078e0204 */
[C---:B------:R-:W-:Y:S02]  /*9790*/  IMAD.WIDE R98, R2.reuse, 0x4, R10 ;  /* 0x0000000402627825 */ /* 0x040fe400078e020a */
[----:B------:R-:W4:Y:S04]  /*97a0*/  LDL.LU.64 R10, [R1+0x370] ;  /* 0x00037000010a7983 */ /* 0x000f280000300a00 */
[----:B------:R-:W4:Y:S04]  /*97b0*/  LDL.LU.64 R8, [R1+0x378] ;  /* 0x0003780001087983 */ /* 0x000f280000300a00 */
[----:B-1----:R-:W4:Y:S04]  /*97c0*/  LDL.LU.64 R6, [R1+0x380] ;  /* 0x0003800001067983 */ /* 0x002f280000300a00 */
[----:B------:R-:W4:Y:S04]  /*97d0*/  LDL.LU.64 R4, [R1+0x388] ;  /* 0x0003880001047983 */ /* 0x000f280000300a00 */
[----:B------:R-:W-:Y:S04]  /*97e0*/  STL.64 [R1+0xd88], R104 ;  /* 0x000d886801007387 */ /* 0x000fe80000100a00 */
[----:B------:R-:W-:Y:S04]  /*97f0*/  STL.64 [R1+0xd90], R102 ;  /* 0x000d906601007387 */ /* 0x000fe80000100a00 */
[----:B------:R-:W-:Y:S04]  /*9800*/  STL.64 [R1+0xd98], R100 ;  /* 0x000d986401007387 */ /* 0x000fe80000100a00 */
[----:B------:R-:W-:Y:S04]  /*9810*/  STL.64 [R1+0xda0], R98 ;  /* 0x000da06201007387 */ /* 0x000fe80000100a00 */
[----:B------:R-:W4:Y:S04]  /*9820*/  LDL.LU.64 R84, [R1+0x390] ;  /* 0x0003900001547983 */ /* 0x000f280000300a00 */
[----:B------:R-:W4:Y:S04]  /*9830*/  LDL.LU.64 R116, [R1+0x398] ;  /* 0x0003980001747983 */ /* 0x000f280000300a00 */
[----:B------:R-:W4:Y:S04]  /*9840*/  LDL.LU.64 R118, [R1+0x3a0] ;  /* 0x0003a00001767983 */ /* 0x000f280000300a00 */
[----:B------:R-:W4:Y:S04]  /*9850*/  LDL.LU.64 R130, [R1+0x3a8] ;  /* 0x0003a80001827983 */ /* 0x000f280000300a00 */
[----:B------:R-:W4:Y:S04]  /*9860*/  LDL.LU.64 R128, [R1+0x3b0] ;  /* 0x0003b00001807983 */ /* 0x000f280000300a00 */
[----:B------:R-:W4:Y:S01]  /*9870*/  LDL.LU.64 R126, [R1+0x3b8] ;  /* 0x0003b800017e7983 */ /* 0x000f220000300a00 */
[----:B---3--:R-:W-:-:S05]  /*9880*/  IMAD.WIDE R88, R2, 0x4, R82 ;  /* 0x0000000402587825 */ /* 0x008fca00078e0252 */
[----:B------:R-:W-:Y:S01]  /*9890*/  STL.64 [R1+0xda8], R88 ;  /* 0x000da85801007387 */ /* 0x000fe20000100a00 */
[----:B--2---:R-:W-:-:S04]  /*98a0*/  IMAD.WIDE R16, R2, 0x4, R16 ;  /* 0x0000000402107825 */ /* 0x004fc800078e0210 */
[C---:B------:R-:W-:Y:S01]  /*98b0*/  IMAD.WIDE R14, R2.reuse, 0x4, R14 ;  /* 0x00000004020e7825 */ /* 0x040fe200078e020e */
[----:B------:R-:W-:Y:S03]  /*98c0*/  STL.64 [R1+0xdb0], R16 ;  /* 0x000db01001007387 */ /* 0x000fe60000100a00 */
[C---:B------:R-:W-:Y:S01]  /*98d0*/  IMAD.WIDE R12, R2.reuse, 0x4, R12 ;  /* 0x00000004020c7825 */ /* 0x040fe200078e020c */
[----:B------:R-:W-:Y:S04]  /*98e0*/  STL.64 [R1+0xdb8], R14 ;  /* 0x000db80e01007387 */ /* 0x000fe80000100a00 */
[----:B------:R1:W-:Y:S04]  /*98f0*/  STL.64 [R1+0xdc0], R12 ;  /* 0x000dc00c01007387 */ /* 0x0003e80000100a00 */
[----:B------:R-:W2:Y:S04]  /*9900*/  LDL.LU.64 R124, [R1+0x3c0] ;  /* 0x0003c000017c7983 */ /* 0x000ea80000300a00 */
[----:B------:R-:W1:Y:S01]  /*9910*/  LDL.LU.64 R82, [R1+0x3c8] ;  /* 0x0003c80001527983 */ /* 0x000e620000300a00 */
[----:B----4-:R-:W-:-:S03]  /*9920*/  IMAD.WIDE R114, R2, 0x4, R84 ;  /* 0x0000000402727825 */ /* 0x010fc600078e0254 */
[----:B------:R-:W3:Y:S04]  /*9930*/  LDL.LU.64 R84, [R1+0x400] ;  /* 0x0004000001547983 */ /* 0x000ee80000300a00 */
[----:B------:R-:W2:Y:S04]  /*9940*/  LDL.LU.64 R122, [R1+0x418] ;  /* 0x00041800017a7983 */ /* 0x000ea80000300a00 */
[----:B------:R-:W2:Y:S04]  /*9950*/  LDL.LU.64 R120, [R1+0x428] ;  /* 0x0004280001787983 */ /* 0x000ea80000300a00 */
[----:B------:R-:W2:Y:S01]  /*9960*/  LDL.LU.64 R86, [R1+0x430] ;  /* 0x0004300001567983 */ /* 0x000ea20000300a00 */
[----:B------:R-:W-:Y:S01]  /*9970*/  IADD3 R3, R236, -0x44, RZ ;  /* 0xffffffbcec037810 */ /* 0x000fe20007ffe0ff */
[----:B------:R-:W-:-:S02]  /*9980*/  IMAD.WIDE R10, R2, 0x4, R10 ;  /* 0x00000004020a7825 */ /* 0x000fc400078e020a */
[----:B------:R-:W2:Y:S01]  /*9990*/  LDL.LU.64 R136, [R1+0x490] ;  /* 0x0004900001887983 */ /* 0x000ea20000300a00 */
[----:B------:R-:W-:Y:S02]  /*99a0*/  ISETP.GE.U32.AND P5, PT, R3, 0x7fffff7d, PT ;  /* 0x7fffff7d0300780c */ /* 0x000fe40003fa6070 */
[----:B------:R-:W-:Y:S01]  /*99b0*/  IADD3 R3, R236, -0x48, RZ ;  /* 0xffffffb8ec037810 */ /* 0x000fe20007ffe0ff */
[----:B------:R-:W-:Y:S01]  /*99c0*/  IMAD.WIDE R8, R2, 0x4, R8 ;  /* 0x0000000402087825 */ /* 0x000fe200078e0208 */
[----:B------:R-:W2:Y:S02]  /*99d0*/  LDL.LU.64 R134, [R1+0x488] ;  /* 0x0004880001867983 */ /* 0x000ea40000300a00 */
[----:B------:R-:W-:Y:S02]  /*99e0*/  ISETP.GE.U32.AND P2, PT, R3, 0x7fffff79, PT ;  /* 0x7fffff790300780c */ /* 0x000fe40003f46070 */
[----:B------:R-:W-:Y:S01]  /*99f0*/  IADD3 R3, R236, -0x4c, RZ ;  /* 0xffffffb4ec037810 */ /* 0x000fe20007ffe0ff */
[----:B------:R-:W-:Y:S01]  /*9a00*/  IMAD.WIDE R6, R2, 0x4, R6 ;  /* 0x0000000402067825 */ /* 0x000fe200078e0206 */
[----:B------:R-:W2:Y:S02]  /*9a10*/  LDL.LU.64 R132, [R1+0x480] ;  /* 0x0004800001847983 */ /* 0x000ea40000300a00 */
[----:B------:R-:W-:-:S02]  /*9a20*/  ISETP.GE.U32.AND P3, PT, R3, 0x7fffff75, PT ;  /* 0x7fffff750300780c */ /* 0x000fc40003f66070 */
[C---:B------:R-:W-:Y:S01]  /*9a30*/  IADD3 R3, R236.reuse, -0x50, RZ ;  /* 0xffffffb0ec037810 */ /* 0x040fe20007ffe0ff */
[----:B------:R1:W-:Y:S03]  /*9a40*/  LDGSTS.E [R237+0x21800], [R104.64], !P5 ;  /* 0x2180000068ed7fae */ /* 0x0003e6000e921848 */
[----:B------:R-:W-:Y:S01]  /*9a50*/  ISETP.GE.U32.AND P1, PT, R3, 0x7fffff71, PT ;  /* 0x7fffff710300780c */ /* 0x000fe20003f26070 */
[----:B------:R1:W-:Y:S01]  /*9a60*/  LDGSTS.E [R237+0x21a00], [R102.64], !P5 ;  /* 0x21a0000066ed7fae */ /* 0x0003e2000e921848 */
[----:B------:R-:W-:-:S03]  /*9a70*/  IADD3 R3, R236, -0x54, RZ ;  /* 0xffffffacec037810 */ /* 0x000fc60007ffe0ff */
[----:B------:R1:W-:Y:S01]  /*9a80*/  LDGSTS.E [R237+0x21c00], [R100.64], !P5 ;  /* 0x21c0000064ed7fae */ /* 0x0003e2000e921848 */
[----:B------:R-:W-:-:S03]  /*9a90*/  ISETP.GE.U32.AND P4, PT, R3, 0x7fffff6d, PT ;  /* 0x7fffff6d0300780c */ /* 0x000fc60003f86070 */
[----:B------:R1:W-:Y:S01]  /*9aa0*/  LDGSTS.E [R237+0x21e00], [R98.64], !P5 ;  /* 0x21e0000062ed7fae */ /* 0x0003e2000e921848 */
[----:B------:R-:W-:Y:S01]  /*9ab0*/  IADD3 R3, R236, -0x58, RZ ;  /* 0xffffffa8ec037810 */ /* 0x000fe20007ffe0ff */
[C---:B------:R-:W-:Y:S02]  /*9ac0*/  IMAD.WIDE R4, R2.reuse, 0x4, R4 ;  /* 0x0000000402047825 */ /* 0x040fe400078e0204 */
[----:B------:R1:W-:Y:S04]  /*9ad0*/  LDGSTS.E [R237+0x23800], [R88.64], !P2 ;  /* 0x2380000058ed7fae */ /* 0x0003e8000d121848 */
[----:B------:R2:W-:Y:S01]  /*9ae0*/  LDGSTS.E [R237+0x23a00], [R16.64], !P2 ;  /* 0x23a0000010ed7fae */ /* 0x0005e2000d121848 */
[----:B------:R-:W-:-:S03]  /*9af0*/  IMAD.WIDE R116, R2, 0x4, R116 ;  /* 0x0000000402747825 */ /* 0x000fc600078e0274 */
[----:B------:R1:W-:Y:S01]  /*9b00*/  LDGSTS.E [R237+0x23c00], [R14.64], !P2 ;  /* 0x23c000000eed7fae */ /* 0x0003e2000d121848 */
[----:B------:R-:W-:-:S03]  /*9b10*/  IMAD.WIDE R118, R2, 0x4, R118 ;  /* 0x0000000402767825 */ /* 0x000fc600078e0276 */
[----:B------:R1:W-:Y:S01]  /*9b20*/  LDGSTS.E [R237+0x23e00], [R12.64], !P2 ;  /* 0x23e000000ced7fae */ /* 0x0003e2000d121848 */
[----:B------:R-:W-:Y:S01]  /*9b30*/  ISETP.GE.U32.AND P0, PT, R3, 0x7fffff69, PT ;  /* 0x7fffff690300780c */ /* 0x000fe20003f06070 */
[C---:B------:R-:W-:Y:S02]  /*9b40*/  IMAD.WIDE R164, R2.reuse, 0x4, R130 ;  /* 0x0000000402a47825 */ /* 0x040fe400078e0282 */
[----:B------:R1:W-:Y:S02]  /*9b50*/  LDGSTS.E [R237+0x25800], [R10.64], !P3 ;  /* 0x258000000aed7fae */ /* 0x0003e4000d921848 */
[C---:B------:R-:W-:Y:S02]  /*9b60*/  IMAD.WIDE R174, R2.reuse, 0x4, R128 ;  /* 0x0000000402ae7825 */ /* 0x040fe400078e0280 */
[----:B------:R1:W-:Y:S02]  /*9b70*/  LDGSTS.E [R237+0x25a00], [R8.64], !P3 ;  /* 0x25a0000008ed7fae */ /* 0x0003e4000d921848 */
[----:B------:R-:W-:-:S02]  /*9b80*/  IMAD.WIDE R244, R2, 0x4, R126 ;  /* 0x0000000402f47825 */ /* 0x000fc400078e027e */
[----:B------:R1:W-:Y:S04]  /*9b90*/  LDGSTS.E [R237+0x25c00], [R6.64], !P3 ;  /* 0x25c0000006ed7fae */ /* 0x0003e8000d921848 */
[----:B------:R1:W-:Y:S04]  /*9ba0*/  LDGSTS.E [R237+0x25e00], [R4.64], !P3 ;  /* 0x25e0000004ed7fae */ /* 0x0003e8000d921848 */
[----:B------:R1:W-:Y:S04]  /*9bb0*/  LDGSTS.E [R237+0x27800], [R114.64], !P1 ;  /* 0x2780000072ed7fae */ /* 0x0003e8000c921848 */
[----:B------:R1:W-:Y:S04]  /*9bc0*/  LDGSTS.E [R237+0x27a00], [R116.64], !P1 ;  /* 0x27a0000074ed7fae */ /* 0x0003e8000c921848 */
[----:B------:R1:W-:Y:S04]  /*9bd0*/  LDGSTS.E [R237+0x27c00], [R118.64], !P1 ;  /* 0x27c0000076ed7fae */ /* 0x0003e8000c921848 */
[----:B------:R1:W-:Y:S04]  /*9be0*/  LDGSTS.E [R237+0x27e00], [R164.64], !P1 ;  /* 0x27e00000a4ed7fae */ /* 0x0003e8000c921848 */
[----:B------:R-:W2:Y:S04]  /*9bf0*/  LDL.LU.64 R130, [R1+0x478] ;  /* 0x0004780001827983 */ /* 0x000ea80000300a00 */
[----:B------:R1:W-:Y:S04]  /*9c00*/  LDGSTS.E [R237+0x29800], [R174.64], !P4 ;  /* 0x29800000aeed7fae */ /* 0x0003e8000e121848 */
[----:B------:R1:W-:Y:S01]  /*9c10*/  LDGSTS.E [R237+0x29a00], [R244.64], !P4 ;  /* 0x29a00000f4ed7fae */ /* 0x0003e2000e121848 */
[----:B--2---:R-:W-:-:S04]  /*9c20*/  IMAD.WIDE R246, R2, 0x4, R124 ;  /* 0x0000000402f67825 */ /* 0x004fc800078e027c */
[C---:B-1----:R-:W-:Y:S01]  /*9c30*/  IMAD.WIDE R12, R2.reuse, 0x4, R82 ;  /* 0x00000004020c7825 */ /* 0x042fe200078e0252 */
[----:B------:R1:W-:Y:S04]  /*9c40*/  LDGSTS.E [R237+0x29c00], [R246.64], !P4 ;  /* 0x29c00000f6ed7fae */ /* 0x0003e8000e121848 */
[----:B------:R2:W-:Y:S04]  /*9c50*/  STL.64 [R1+0x10], R12 ;  /* 0x0000100c01007387 */ /* 0x0005e80000100a00 */
[----:B------:R-:W4:Y:S04]  /*9c60*/  LDL.LU.64 R82, [R1+0x470] ;  /* 0x0004700001527983 */ /* 0x000f280000300a00 */
[----:B------:R-:W4:Y:S04]  /*9c70*/  LDL.LU.64 R128, [R1+0x468] ;  /* 0x0004680001807983 */ /* 0x000f280000300a00 */
[----:B------:R1:W-:Y:S04]  /*9c80*/  LDGSTS.E [R237+0x29e00], [R12.64], !P4 ;  /* 0x29e000000ced7fae */ /* 0x0003e8000e121848 */
[----:B------:R-:W4:Y:S04]  /*9c90*/  LDL.LU.64 R126, [R1+0x460] ;  /* 0x00046000017e7983 */ /* 0x000f280000300a00 */
[----:B------:R-:W4:Y:S01]  /*9ca0*/  LDL.LU.64 R124, [R1+0x458] ;  /* 0x00045800017c7983 */ /* 0x000f220000300a00 */
[----:B---3--:R-:W-:-:S04]  /*9cb0*/  IMAD.WIDE R84, R2, 0x4, R84 ;  /* 0x0000000402547825 */ /* 0x008fc800078e0254 */
[C---:B--2---:R-:W-:Y:S01]  /*9cc0*/  IMAD.WIDE R16, R2.reuse, 0x4, R122 ;  /* 0x0000000402107825 */ /* 0x044fe200078e027a */
[----:B------:R2:W-:Y:S03]  /*9cd0*/  STL.64 [R1+0x140], R84 ;  /* 0x0001405401007387 */ /* 0x0005e60000100a00 */
[C---:B------:R-:W-:Y:S01]  /*9ce0*/  IMAD.WIDE R14, R2.reuse, 0x4, R120 ;  /* 0x00000004020e7825 */ /* 0x040fe200078e0278 */
[----:B------:R3:W-:Y:S03]  /*9cf0*/  STL.64 [R1+0x1f0], R16 ;  /* 0x0001f01001007387 */ /* 0x0007e60000100a00 */
[----:B-1----:R-:W-:Y:S01]  /*9d00*/  IMAD.WIDE R12, R2, 0x4, R86 ;  /* 0x00000004020c7825 */ /* 0x002fe200078e0256 */
[----:B------:R2:W-:Y:S04]  /*9d10*/  LDGSTS.E [R237+0x2b800], [R84.64], !P0 ;  /* 0x2b80000054ed7fae */ /* 0x0005e8000c121848 */
[----:B------:R1:W-:Y:S01]  /*9d20*/  STL.64 [R1+0x1f8], R14 ;  /* 0x0001f80e01007387 */ /* 0x0003e20000100a00 */
[----:B------:R-:W-:Y:S01]  /*9d30*/  IADD3 R3, R236, -0x5c, RZ ;  /* 0xffffffa4ec037810 */ /* 0x000fe20007ffe0ff */
[----:B------:R-:W-:-:S02]  /*9d40*/  IMAD.WIDE R88, R2, 0x4, R136 ;  /* 0x0000000402587825 */ /* 0x000fc400078e0288 */
[----:B------:R3:W-:Y:S04]  /*9d50*/  LDGSTS.E [R237+0x2ba00], [R16.64], !P0 ;  /* 0x2ba0000010ed7fae */ /* 0x0007e8000c121848 */
[----:B--2---:R-:W2:Y:S04]  /*9d60*/  LDL.LU.64 R84, [R1+0x450] ;  /* 0x0004500001547983 */ /* 0x004ea80000300a00 */
[----:B------:R1:W-:Y:S04]  /*9d70*/  STL.64 [R1+0x200], R12 ;  /* 0x0002000c01007387 */ /* 0x0003e80000100a00 */
[----:B------:R-:W2:Y:S04]  /*9d80*/  LDL.LU.64 R122, [R1+0x448] ;  /* 0x00044800017a7983 */ /* 0x000ea80000300a00 */
[----:B------:R-:W2:Y:S04]  /*9d90*/  LDL.LU.64 R120, [R1+0x440] ;  /* 0x0004400001787983 */ /* 0x000ea80000300a00 */
[----:B------:R-:W2:Y:S01]  /*9da0*/  LDL.LU.64 R86, [R1+0x438] ;  /* 0x0004380001567983 */ /* 0x000ea20000300a00 */
[----:B------:R-:W-:-:S02]  /*9db0*/  ISETP.GE.U32.AND P6, PT, R3, 0x7fffff65, PT ;  /* 0x7fffff650300780c */ /* 0x000fc40003fc6070 */
[----:B------:R-:W-:Y:S01]  /*9dc0*/  IADD3 R3, R236, -0x60, RZ ;  /* 0xffffffa0ec037810 */ /* 0x000fe20007ffe0ff */
[----:B------:R1:W-:Y:S03]  /*9dd0*/  LDGSTS.E [R237+0x2bc00], [R14.64], !P0 ;  /* 0x2bc000000eed7fae */ /* 0x0003e6000c121848 */
[----:B------:R-:W-:Y:S01]  /*9de0*/  ISETP.GE.U32.AND P5, PT, R3, 0x7fffff61, PT ;  /* 0x7fffff610300780c */ /* 0x000fe20003fa6070 */
[----:B---3--:R-:W-:Y:S01]  /*9df0*/  IMAD.WIDE R16, R2, 0x4, R134 ;  /* 0x0000000402107825 */ /* 0x008fe200078e0286 */
[C---:B------:R-:W-:Y:S01]  /*9e00*/  IADD3 R3, R236.reuse, -0x64, RZ ;  /* 0xffffff9cec037810 */ /* 0x040fe20007ffe0ff */
[----:B------:R3:W-:Y:S03]  /*9e10*/  LDGSTS.E [R237+0x2be00], [R12.64], !P0 ;  /* 0x2be000000ced7fae */ /* 0x0007e6000c121848 */
[----:B------:R-:W-:Y:S01]  /*9e20*/  ISETP.GE.U32.AND P2, PT, R3, 0x7fffff5d, PT ;  /* 0x7fffff5d0300780c */ /* 0x000fe20003f46070 */
[----:B------:R-:W-:Y:S01]  /*9e30*/  STL.64 [R1+0x208], R88 ;  /* 0x0002085801007387 */ /* 0x000fe20000100a00 */
[----:B------:R-:W-:Y:S01]  /*9e40*/  IADD3 R3, R236, -0x68, RZ ;  /* 0xffffff98ec037810 */ /* 0x000fe20007ffe0ff */
[----:B-1----:R-:W-:-:S02]  /*9e50*/  IMAD.WIDE R14, R2, 0x4, R132 ;  /* 0x00000004020e7825 */ /* 0x002fc400078e0284 */
[----:B------:R1:W-:Y:S01]  /*9e60*/  LDGSTS.E [R237+0x2d800], [R88.64], !P6 ;  /* 0x2d80000058ed7fae */ /* 0x0003e2000f121848 */
[----:B------:R-:W-:Y:S02]  /*9e70*/  ISETP.GE.U32.AND P3, PT, R3, 0x7fffff59, PT ;  /* 0x7fffff590300780c */ /* 0x000fe40003f66070 */
[C---:B------:R-:W-:Y:S01]  /*9e80*/  IADD3 R3, R236.reuse, -0x6c, RZ ;  /* 0xffffff94ec037810 */ /* 0x040fe20007ffe0ff */
[----:B------:R1:W-:Y:S03]  /*9e90*/  STL.64 [R1+0x210], R16 ;  /* 0x0002101001007387 */ /* 0x0003e60000100a00 */
[----:B------:R-:W-:Y:S01]  /*9ea0*/  ISETP.GE.U32.AND P1, PT, R3, 0x7fffff55, PT ;  /* 0x7fffff550300780c */ /* 0x000fe20003f26070 */
[----:B------:R1:W-:Y:S01]  /*9eb0*/  LDGSTS.E [R237+0x2da00], [R16.64], !P6 ;  /* 0x2da0000010ed7fae */ /* 0x0003e2000f121848 */
[----:B------:R-:W-:-:S03]  /*9ec0*/  IADD3 R3, R236, -0x70, RZ ;  /* 0xffffff90ec037810 */ /* 0x000fc60007ffe0ff */
[----:B------:R1:W-:Y:S01]  /*9ed0*/  STL.64 [R1+0x218], R14 ;  /* 0x0002180e01007387 */ /* 0x0003e20000100a00 */
[----:B------:R-:W-:Y:S02]  /*9ee0*/  ISETP.GE.U32.AND P4, PT, R3, 0x7fffff51, PT ;  /* 0x7fffff510300780c */ /* 0x000fe40003f86070 */
[C---:B------:R-:W-:Y:S01]  /*9ef0*/  IADD3 R3, R236.reuse, -0x74, RZ ;  /* 0xffffff8cec037810 */ /* 0x040fe20007ffe0ff */
[----:B------:R1:W-:Y:S01]  /*9f00*/  LDGSTS.E [R237+0x2dc00], [R14.64], !P6 ;  /* 0x2dc000000eed7fae */ /* 0x0003e2000f121848 */
[----:B------:R-:W-:Y:S02]  /*9f10*/  ULDC UR4, c[0x0][0x18c] ;  /* 0x0000630000047ab9 */ /* 0x000fe40000000800 */
[----:B------:R-:W-:Y:S02]  /*9f20*/  ISETP.GE.U32.AND P0, PT, R3, 0x7fffff4d, PT ;  /* 0x7fffff4d0300780c */ /* 0x000fe40003f06070 */
[----:B------:R-:W-:Y:S01]  /*9f30*/  IADD3 R3, R236, -0x78, RZ ;  /* 0xffffff88ec037810 */ /* 0x000fe20007ffe0ff */
[----:B------:R-:W-:Y:S01]  /*9f40*/  USHF.L.U32 UR4, UR4, 0x6, URZ ;  /* 0x0000000604047899 */ /* 0x000fe2000800063f */
[----:B---3--:R-:W-:-:S05]  /*9f50*/  IMAD.WIDE R12, R2, 0x4, R130 ;  /* 0x00000004020c7825 */ /* 0x008fca00078e0282 */
[----:B------:R3:W-:Y:S04]  /*9f60*/  STL.64 [R1+0x220], R12 ;  /* 0x0002200c01007387 */ /* 0x0007e80000100a00 */
[----:B------:R3:W-:Y:S01]  /*9f70*/  LDGSTS.E [R237+0x2de00], [R12.64], !P6 ;  /* 0x2de000000ced7fae */ /* 0x0007e2000f121848 */
[----:B------:R-:W-:Y:S02]  /*9f80*/  ISETP.GE.U32.AND P6, PT, R3, 0x7fffff49, PT ;  /* 0x7fffff490300780c */ /* 0x000fe40003fc6070 */
[----:B------:R-:W-:Y:S01]  /*9f90*/  IADD3 R3, R236, -0x7c, RZ ;  /* 0xffffff84ec037810 */ /* 0x000fe20007ffe0ff */
[----:B----4-:R-:W-:-:S04]  /*9fa0*/  IMAD.WIDE R82, R2, 0x4, R82 ;  /* 0x0000000402527825 */ /* 0x010fc800078e0252 */
[C---:B-1----:R-:W-:Y:S01]  /*9fb0*/  IMAD.WIDE R16, R2.reuse, 0x4, R128 ;  /* 0x0000000402107825 */ /* 0x042fe200078e0280 */
[----:B------:R1:W-:Y:S04]  /*9fc0*/  STL.64 [R1+0x228], R82 ;  /* 0x0002285201007387 */ /* 0x0003e80000100a00 */
[----:B------:R1:W-:Y:S01]  /*9fd0*/  LDGSTS.E [R237+0x2f800], [R82.64], !P5 ;  /* 0x2f80000052ed7fae */ /* 0x0003e2000e921848 */
[----:B------:R-:W-:-:S03]  /*9fe0*/  IMAD.WIDE R14, R2, 0x4, R126 ;  /* 0x00000004020e7825 */ /* 0x000fc600078e027e */
[----:B------:R4:W-:Y:S01]  /*9ff0*/  STL.64 [R1+0x280], R16 ;  /* 0x0002801001007387 */ /* 0x0009e20000100a00 */
[----:B---3--:R-:W-:-:S03]  /*a000*/  IMAD.WIDE R12, R2, 0x4, R124 ;  /* 0x00000004020c7825 */ /* 0x008fc600078e027c */
[----:B------:R4:W-:Y:S04]  /*a010*/  LDGSTS.E [R237+0x2fa00], [R16.64], !P5 ;  /* 0x2fa0000010ed7fae */ /* 0x0009e8000e921848 */
[----:B------:R3:W-:Y:S04]  /*a020*/  STL.64 [R1+0x288], R14 ;  /* 0x0002880e01007387 */ /* 0x0007e80000100a00 */
[----:B------:R3:W-:Y:S04]  /*a030*/  LDGSTS.E [R237+0x2fc00], [R14.64], !P5 ;  /* 0x2fc000000eed7fae */ /* 0x0007e8000e921848 */
[----:B------:R2:W-:Y:S04]  /*a040*/  STL.64 [R1+0x290], R12 ;  /* 0x0002900c01007387 */ /* 0x0005e80000100a00 */
[----:B------:R2:W-:Y:S01]  /*a050*/  LDGSTS.E [R237+0x2fe00], [R12.64], !P5 ;  /* 0x2fe000000ced7fae */ /* 0x0005e2000e921848 */
[----:B------:R-:W-:Y:S01]  /*a060*/  ISETP.GE.U32.AND P5, PT, R3, 0x7fffff45, PT ;  /* 0x7fffff450300780c */ /* 0x000fe20003fa6070 */
[----:B-1----:R-:W-:Y:S01]  /*a070*/  IMAD.U32 R82, RZ, RZ, UR4 ;  /* 0x00000004ff527e24 */ /* 0x002fe2000f8e00ff */
[----:B------:R-:W-:-:S05]  /*a080*/  MOV R3, UR4 ;  /* 0x0000000400037c02 */ /* 0x000fca0008000f00 */
[----:B------:R-:W-:-:S04]  /*a090*/  IMAD.WIDE R88, R3, 0x4, R42 ;  /* 0x0000000403587825 */ /* 0x000fc800078e022a */
[----:B------:R-:W-:-:S04]  /*a0a0*/  IMAD.WIDE R172, R3, 0x4, R20 ;  /* 0x0000000403ac7825 */ /* 0x000fc800078e0214 */
[----:B------:R-:W-:-:S04]  /*a0b0*/  IMAD.WIDE R92, R3, 0x4, R60 ;  /* 0x00000004035c7825 */ /* 0x000fc800078e023c */
[----:B------:R-:W-:Y:S02]  /*a0c0*/  IMAD.U32 R20, RZ, RZ, UR4 ;  /* 0x00000004ff147e24 */ /* 0x000fe4000f8e00ff */
[----:B------:R-:W-:-:S04]  /*a0d0*/  IMAD.WIDE R108, R3, 0x4, R38 ;  /* 0x00000004036c7825 */ /* 0x000fc800078e0226 */
[----:B------:R-:W-:-:S04]  /*a0e0*/  IMAD.WIDE R250, R20, 0x4, R62 ;  /* 0x0000000414fa7825 */ /* 0x000fc800078e023e */
[----:B--2---:R-:W-:-:S05]  /*a0f0*/  IMAD.WIDE R84, R2, 0x4, R84 ;  /* 0x0000000402547825 */ /* 0x004fca00078e0254 */
[----:B------:R1:W-:Y:S01]  /*a100*/  LDGSTS.E [R237+0x31800], [R84.64], !P2 ;  /* 0x3180000054ed7fae */ /* 0x0003e2000d121848 */
[----:B----4-:R-:W-:-:S04]  /*a110*/  IMAD.WIDE R16, R2, 0x4, R122 ;  /* 0x0000000402107825 */ /* 0x010fc800078e027a */
[C---:B---3--:R-:W-:Y:S01]  /*a120*/  IMAD.WIDE R14, R2.reuse, 0x4, R120 ;  /* 0x00000004020e7825 */ /* 0x048fe200078e0278 */
[----:B------:R2:W-:Y:S03]  /*a130*/  LDGSTS.E [R237+0x31a00], [R16.64], !P2 ;  /* 0x31a0000010ed7fae */ /* 0x0005e6000d121848 */
[----:B------:R-:W-:Y:S01]  /*a140*/  IMAD.WIDE R12, R2, 0x4, R86 ;  /* 0x00000004020c7825 */ /* 0x000fe200078e0256 */
[----:B------:R-:W-:Y:S04]  /*a150*/  STL.64 [R1+0x298], R84 ;  /* 0x0002985401007387 */ /* 0x000fe80000100a00 */
[----:B------:R3:W-:Y:S04]  /*a160*/  LDGSTS.E [R237+0x31c00], [R14.64], !P2 ;  /* 0x31c000000eed7fae */ /* 0x0007e8000d121848 */
[----:B------:R2:W-:Y:S04]  /*a170*/  STL.64 [R1+0x2f8], R16 ;  /* 0x0002f81001007387 */ /* 0x0005e80000100a00 */
[----:B------:R4:W-:Y:S01]  /*a180*/  LDGSTS.E [R237+0x31e00], [R12.64], !P2 ;  /* 0x31e000000ced7fae */ /* 0x0009e2000d121848 */
[----:B------:R-:W-:Y:S01]  /*a190*/  ISETP.NE.U32.AND P2, PT, R0, RZ, PT ;  /* 0x000000ff0000720c */ /* 0x000fe20003f45070 */
[----:B------:R-:W-:-:S02]  /*a1a0*/  IMAD.U32 R0, RZ, RZ, UR4 ;  /* 0x00000004ff007e24 */ /* 0x000fc4000f8e00ff */
[----:B------:R3:W-:Y:S04]  /*a1b0*/  STL.64 [R1+0x308], R14 ;  /* 0x0003080e01007387 */ /* 0x0007e80000100a00 */
[----:B------:R4:W-:Y:S01]  /*a1c0*/  STL.64 [R1+0x318], R12 ;  /* 0x0003180c01007387 */ /* 0x0009e20000100a00 */
[----:B--2---:R-:W-:-:S04]  /*a1d0*/  IMAD.WIDE R16, R0, 0x4, R34 ;  /* 0x0000000400107825 */ /* 0x004fc800078e0222 */
[----:B---3--:R-:W-:-:S04]  /*a1e0*/  IMAD.WIDE R14, R3, 0x4, R26 ;  /* 0x00000004030e7825 */ /* 0x008fc800078e021a */
[----:B----4-:R-:W-:Y:S01]  /*a1f0*/  IMAD.WIDE R12, R82, 0x4, R18 ;  /* 0x00000004520c7825 */ /* 0x010fe200078e0212 */
[----:B------:R-:W-:-:S03]  /*a200*/  MOV R19, UR4 ;  /* 0x0000000400137c02 */ /* 0x000fc60008000f00 */
[----:B------:R-:W-:Y:S02]  /*a210*/  IMAD.U32 R18, RZ, RZ, UR4 ;  /* 0x00000004ff127e24 */ /* 0x000fe4000f8e00ff */
[----:B------:R-:W-:Y:S01]  /*a220*/  IMAD.U32 R26, RZ, RZ, UR4 ;  /* 0x00000004ff1a7e24 */ /* 0x000fe2000f8e00ff */
[----:B------:R2:W-:Y:S01]  /*a230*/  STL.64 [R1+0x348], R12 ;  /* 0x0003480c01007387 */ /* 0x0005e20000100a00 */
        /* <DEDUP_REMOVED lines=39> */
[----:B------:R-:W-:Y:S01]  /*a4b0*/  STL.64 [R1+0x3b8], R250 ;  /* 0x0003b8fa01007387 */ /* 0x000fe20000100a00 */
[----:B------:R-:W-:-:S03]  /*a4c0*/  IMAD.WIDE R224, R20, 0x4, R80 ;  /* 0x0000000414e07825 */ /* 0x000fc600078e0250 */
[----:B------:R-:W-:Y:S04]  /*a4d0*/  STL.64 [R1+0xb58], R248 ;  /* 0x000b58f801007387 */ /* 0x000fe80000100a00 */
[----:B------:R1:W-:Y:S04]  /*a4e0*/  STL.64 [R1+0xb78], R238 ;  /* 0x000b78ee01007387 */ /* 0x0003e80000100a00 */
[----:B------:R-:W-:Y:S04]  /*a4f0*/  STL.64 [R1+0x330], R234 ;  /* 0x000330ea01007387 */ /* 0x000fe80000100a00 */
[----:B------:R1:W-:Y:S04]  /*a500*/  STL.64 [R1+0x360], R232 ;  /* 0x000360e801007387 */ /* 0x0003e80000100a00 */
[----:B------:R-:W-:Y:S04]  /*a510*/  STL.64 [R1+0x380], R230 ;  /* 0x000380e601007387 */ /* 0x000fe80000100a00 */
[----:B------:R1:W-:Y:S04]  /*a520*/  STL.64 [R1+0x3a0], R228 ;  /* 0x0003a0e401007387 */ /* 0x0003e80000100a00 */
[----:B------:R1:W-:Y:S04]  /*a530*/  STL.64 [R1+0x3c0], R226 ;  /* 0x0003c0e201007387 */ /* 0x0003e80000100a00 */
[----:B------:R1:W-:Y:S04]  /*a540*/  STL.64 [R1+0xd08], R224 ;  /* 0x000d08e001007387 */ /* 0x0003e80000100a00 */
[----:B------:R1:W-:Y:S04]  /*a550*/  STL [R1+0x270], RZ ;  /* 0x000270ff01007387 */ /* 0x0003e80000100800 */
        /* <DEDUP_REMOVED lines=79> */
[----:B------:R-:W2:Y:S04]  /*aa50*/  LDL.LU.64 R36, [R1+0x598] ;  /* 0x0005980001247983 */ /* 0x000ea80000300a00 */
[----:B------:R-:W2:Y:S04]  /*aa60*/  LDL.LU.64 R28, [R1+0x5a0] ;  /* 0x0005a000011c7983 */ /* 0x000ea80000300a00 */
[----:B------:R-:W3:Y:S04]  /*aa70*/  LDL.LU.64 R66, [R1+0x5c8] ;  /* 0x0005c80001427983 */ /* 0x000ee80000300a00 */
[----:B------:R-:W3:Y:S04]  /*aa80*/  LDL.LU.64 R58, [R1+0x5d0] ;  /* 0x0005d000013a7983 */ /* 0x000ee80000300a00 */
[----:B------:R-:W3:Y:S04]  /*aa90*/  LDL.LU.64 R50, [R1+0x5d8] ;  /* 0x0005d80001327983 */ /* 0x000ee80000300a00 */
[----:B------:R-:W3:Y:S04]  /*aaa0*/  LDL.LU.64 R42, [R1+0x5f8] ;  /* 0x0005f800012a7983 */ /* 0x000ee80000300a00 */
[----:B------:R-:W3:Y:S04]  /*aab0*/  LDL.LU.64 R34, [R1+0x610] ;  /* 0x0006100001227983 */ /* 0x000ee80000300a00 */
        /* <DEDUP_REMOVED lines=15> */
[----:B------:R1:W-:Y:S01]  /*abb0*/  STL [R1+0x9c], RZ ;  /* 0x00009cff01007387 */ /* 0x0003e20000100800 */
[----:B------:R-:W-:-:S03]  /*abc0*/  IMAD.WIDE R78, R18, 0x4, R32 ;  /* 0x00000004124e7825 */ /* 0x000fc600078e0220 */
[----:B------:R1:W-:Y:S04]  /*abd0*/  STL [R1+0x80], RZ ;  /* 0x000080ff01007387 */ /* 0x0003e80000100800 */
[----:B------:R1:W-:Y:S04]  /*abe0*/  STL [R1+0x84], RZ ;  /* 0x000084ff01007387 */ /* 0x0003e80000100800 */
[----:B------:R1:W-:Y:S04]  /*abf0*/  STL [R1+0x88], RZ ;  /* 0x000088ff01007387 */ /* 0x0003e80000100800 */
[----:B------:R1:W-:Y:S04]  /*ac00*/  STL [R1+0x8c], RZ ;  /* 0x00008cff01007387 */ /* 0x0003e80000100800 */
[----:B------:R-:W4:Y:S04]  /*ac10*/  LDL.LU.64 R32, [R1+0x618] ;  /* 0x0006180001207983 */ /* 0x000f280000300a00 */
[----:B------:R1:W-:Y:S04]  /*ac20*/  STL [R1+0x60], RZ ;  /* 0x000060ff01007387 */ /* 0x0003e80000100800 */
[----:B------:R1:W-:Y:S04]  /*ac30*/  STL [R1+0x64], RZ ;  /* 0x000064ff01007387 */ /* 0x0003e80000100800 */
[----:B------:R1:W-:Y:S04]  /*ac40*/  STL [R1+0x68], RZ ;  /* 0x000068ff01007387 */ /* 0x0003e80000100800 */
[----:B------:R1:W-:Y:S01]  /*ac50*/  STL [R1+0x6c], RZ ;  /* 0x00006cff01007387 */ /* 0x0003e20000100800 */
[----:B------:R-:W-:Y:S01]  /*ac60*/  MOV R74, UR4 ;  /* 0x00000004004a7c02 */ /* 0x000fe20008000f00 */
[----:B------:R-:W-:-:S04]  /*ac70*/  IMAD.WIDE R76, R20, 0x4, R22 ;  /* 0x00000004144c7825 */ /* 0x000fc800078e0216 */
[----:B------:R-:W-:-:S04]  /*ac80*/  IMAD.WIDE R74, R74, 0x4, R24 ;  /* 0x000000044a4a7825 */ /* 0x000fc800078e0218 */
[----:B--2---:R-:W-:-:S04]  /*ac90*/  IMAD.WIDE R26, R2, 0x4, R28 ;  /* 0x00000004021a7825 */ /* 0x004fc800078e021c */
[----:B------:R-:W-:-:S04]  /*aca0*/  IMAD.WIDE R18, R2, 0x4, R36 ;  /* 0x0000000402127825 */ /* 0x000fc800078e0224 */
[----:B---3--:R-:W-:Y:S01]  /*acb0*/  IMAD.WIDE R30, R2, 0x4, R34 ;  /* 0x00000004021e7825 */ /* 0x008fe200078e0222 */
[----:B------:R-:W-:Y:S01]  /*acc0*/  IADD3 R0, R236, -0x80, RZ ;  /* 0xffffff80ec007810 */ /* 0x000fe20007ffe0ff */
[----:B------:R-:W2:Y:S02]  /*acd0*/  LDL.LU.64 R34, [R1+0x620] ;  /* 0x0006200001227983 */ /* 0x000ea40000300a00 */
[C---:B------:R-:W-:Y:S02]  /*ace0*/  IMAD.WIDE R28, R2.reuse, 0x4, R42 ;  /* 0x00000004021c7825 */ /* 0x040fe400078e022a */
[----:B------:R-:W3:Y:S04]  /*acf0*/  LDL.LU.64 R42, [R1+0x668] ;  /* 0x00066800012a7983 */ /* 0x000ee80000300a00 */
[----:B------:R-:W3:Y:S04]  /*ad00*/  LDL.LU.64 R56, [R1+0x680] ;  /* 0x0006800001387983 */ /* 0x000ee80000300a00 */
[----:B------:R-:W3:Y:S04]  /*ad10*/  LDL.LU.64 R64, [R1+0x678] ;  /* 0x0006780001407983 */ /* 0x000ee80000300a00 */
[----:B------:R-:W3:Y:S04]  /*ad20*/  LDL.LU.64 R72, [R1+0x670] ;  /* 0x0006700001487983 */ /* 0x000ee80000300a00 */
[----:B------:R-:W3:Y:S04]  /*ad30*/  LDL.LU.64 R36, [R1+0x688] ;  /* 0x0006880001247983 */ /* 0x000ee80000300a00 */
[----:B------:R-:W3:Y:S04]  /*ad40*/  LDL.LU.64 R38, [R1+0x690] ;  /* 0x0006900001267983 */ /* 0x000ee80000300a00 */
[----:B------:R-:W3:Y:S01]  /*ad50*/  LDL.LU.64 R40, [R1+0x698] ;  /* 0x0006980001287983 */ /* 0x000ee20000300a00 */
[----:B------:R-:W-:-:S03]  /*ad60*/  IMAD.WIDE R24, R2, 0x4, R50 ;  /* 0x0000000402187825 */ /* 0x000fc600078e0232 */
        /* <DEDUP_REMOVED lines=10> */
[----:B------:R-:W3:Y:S04]  /*ae10*/  LDL.LU.64 R62, [R1+0x6f0] ;  /* 0x0006f000013e7983 */ /* 0x000ee80000300a00 */
[----:B------:R-:W3:Y:S04]  /*ae20*/  LDL.LU.64 R66, [R1+0x6e8] ;  /* 0x0006e80001427983 */ /* 0x000ee80000300a00 */
[----:B------:R-:W3:Y:S04]  /*ae30*/  LDL.LU.64 R68, [R1+0x6c0] ;  /* 0x0006c00001447983 */ /* 0x000ee80000300a00 */
[----:B------:R-:W3:Y:S04]  /*ae40*/  LDL.LU.64 R70, [R1+0x6b8] ;  /* 0x0006b80001467983 */ /* 0x000ee80000300a00 */
[----:B------:R1:W-:Y:S04]  /*ae50*/  LDGSTS.E [R237+0x33800], [R18.64], !P3 ;  /* 0x3380000012ed7fae */ /* 0x0003e8000d921848 */
[----:B------:R1:W-:Y:S04]  /*ae60*/  LDGSTS.E [R237+0x33a00], [R20.64], !P3 ;  /* 0x33a0000014ed7fae */ /* 0x0003e8000d921848 */
[----:B------:R1:W-:Y:S04]  /*ae70*/  LDGSTS.E [R237+0x33c00], [R22.64], !P3 ;  /* 0x33c0000016ed7fae */ /* 0x0003e8000d921848 */
[----:B------:R1:W-:Y:S01]  /*ae80*/  LDGSTS.E [R237+0x33e00], [R24.64], !P3 ;  /* 0x33e0000018ed7fae */ /* 0x0003e2000d921848 */
[----:B------:R-:W-:-:S03]  /*ae90*/  ISETP.GE.U32.AND P3, PT, R0, 0x7fffff41, PT ;  /* 0x7fffff410000780c */ /* 0x000fc60003f66070 */
[----:B------:R-:W1:Y:S01]  /*aea0*/  S2R R0, SR_TID.X ;  /* 0x0000000000007919 */ /* 0x000e620000002100 */
[----:B------:R-:W-:Y:S02]  /*aeb0*/  IMAD.MOV.U32 R236, RZ, RZ, 0x3f ;  /* 0x0000003fffec7424 */ /* 0x000fe400078e00ff */
[----:B----4-:R-:W-:Y:S01]  /*aec0*/  IMAD.WIDE R32, R2, 0x4, R32 ;  /* 0x0000000402207825 */ /* 0x010fe200078e0220 */
[----:B------:R4:W-:Y:S02]  /*aed0*/  LDGSTS.E [R237+0x35800], [R26.64], !P1 ;  /* 0x358000001aed7fae */ /* 0x0009e4000c921848 */
[----:B------:R-:W-:Y:S02]  /*aee0*/  IADD3 R236, R236, c[0x0][0x180], RZ ;  /* 0x00006000ecec7a10 */ /* 0x000fe40007ffe0ff */
[----:B------:R4:W-:Y:S04]  /*aef0*/  LDGSTS.E [R237+0x35a00], [R28.64], !P1 ;  /* 0x35a000001ced7fae */ /* 0x0009e8000c921848 */
[----:B------:R4:W-:Y:S04]  /*af00*/  LDGSTS.E [R237+0x35c00], [R30.64], !P1 ;  /* 0x35c000001eed7fae */ /* 0x0009e8000c921848 */
[----:B------:R4:W-:Y:S01]  /*af10*/  LDGSTS.E [R237+0x35e00], [R32.64], !P1 ;  /* 0x35e0000020ed7fae */ /* 0x0009e2000c921848 */
[----:B------:R-:W-:-:S02]  /*af20*/  ISETP.GE.AND P1, PT, R236, 0x40, PT ;  /* 0x00000040ec00780c */ /* 0x000fc40003f26270 */
[----:B-1----:R-:W-:Y:S02]  /*af30*/  LOP3.LUT R236, R0, 0x3f, RZ, 0xc0, !PT ;  /* 0x0000003f00ec7812 */ /* 0x002fe400078ec0ff */
[----:B------:R-:W-:-:S03]  /*af40*/  SHF.R.S32.HI R0, RZ, 0x6, R0 ;  /* 0x00000006ff007819 */ /* 0x000fc60000011400 */
[----:B------:R-:W-:Y:S01]  /*af50*/  IMAD.SHL.U32 R236, R236, 0x4, RZ ;  /* 0x00000004ecec7824 */ /* 0x000fe200078e00ff */
[----:B------:R-:W-:-:S04]  /*af60*/  SGXT R0, R0, 0x1 ;  /* 0x000000010000781a */ /* 0x000fc80000000200 */
[----:B------:R-:W-:Y:S02]  /*af70*/  LOP3.LUT R3, R236, 0x110, R0, 0x78, !PT ;  /* 0x00000110ec037812 */ /* 0x000fe400078e7800 */
[----:B------:R-:W4:Y:S01]  /*af80*/  S2R R236, SR_TID.X ;  /* 0x0000000000ec7919 */ /* 0x000f220000002100 */
[----:B------:R-:W-:Y:S01]  /*af90*/  CS2R R160, SRZ ;  /* 0x0000000000a07805 */ /* 0x000fe2000001ff00 */
        /* <DEDUP_REMOVED lines=51> */
[----:B--2---:R-:W-:-:S04]  /*b2d0*/  IMAD.WIDE R34, R2, 0x4, R34 ;  /* 0x0000000402227825 */ /* 0x004fc800078e0222 */
[C---:B---3--:R-:W-:Y:S01]  /*b2e0*/  IMAD.WIDE R42, R2.reuse, 0x4, R42 ;  /* 0x00000004022a7825 */ /* 0x048fe200078e022a */
[----:B------:R4:W-:Y:S03]  /*b2f0*/  LDGSTS.E [R237+0x37800], [R34.64], !P4 ;  /* 0x3780000022ed7fae */ /* 0x0009e6000e121848 */
[----:B------:R-:W-:-:S04]  /*b300*/  IMAD.WIDE R56, R2, 0x4, R56 ;  /* 0x0000000402387825 */ /* 0x000fc800078e0238 */
[----:B------:R-:W-:-:S04]  /*b310*/  IMAD.WIDE R36, R2, 0x4, R36 ;  /* 0x0000000402247825 */ /* 0x000fc800078e0224 */
[C---:B------:R-:W-:Y:S01]  /*b320*/  IMAD.WIDE R38, R2.reuse, 0x4, R38 ;  /* 0x0000000402267825 */ /* 0x040fe200078e0226 */
[----:B------:R4:W-:Y:S03]  /*b330*/  LDGSTS.E [R237+0x37a00], [R36.64], !P4 ;  /* 0x37a0000024ed7fae */ /* 0x0009e6000e121848 */
        /* <DEDUP_REMOVED lines=28> */
[----:B------:R-:W-:Y:S01]  /*b500*/  IMAD.WIDE R70, R2, 0x4, R70 ;  /* 0x0000000402467825 */ /* 0x000fe200078e0246 */
[----:B------:R4:W-:Y:S04]  /*b510*/  LDGSTS.E [R237+0x3f800], [R72.64], !P3 ;  /* 0x3f80000048ed7fae */ /* 0x0009e8000d921848 */
[----:B------:R4:W-:Y:S04]  /*b520*/  LDGSTS.E [R237+0x3fa00], [R66.64], !P3 ;  /* 0x3fa0000042ed7fae */ /* 0x0009e8000d921848 */
[----:B------:R4:W-:Y:S04]  /*b530*/  LDGSTS.E [R237+0x3fc00], [R68.64], !P3 ;  /* 0x3fc0000044ed7fae */ /* 0x0009e8000d921848 */
[----:B------:R4:W-:Y:S04]  /*b540*/  LDGSTS.E [R237+0x3fe00], [R70.64], !P3 ;  /* 0x3fe0000046ed7fae */ /* 0x0009e8000d921848 */
[----:B------:R-:W0:Y:S04]  /*b550*/  LDGDEPBAR ;  /* 0x00000000000079af */ /* 0x000e280000000000 */
[----:B------:R1:W-:Y:S01]  /*b560*/  LDGSTS.E [R3+0x44000], [R12.64], P2 ;  /* 0x440000000c037fae */ /* 0x0003e20009121848 */
[----:B----4-:R-:W-:-:S03]  /*b570*/  LOP3.LUT R237, R236, 0x3f, RZ, 0xc0, !PT ;  /* 0x0000003feced7812 */ /* 0x010fc600078ec0ff */
[----:B------:R2:W-:Y:S01]  /*b580*/  LDGSTS.E [R3+0x44800], [R14.64], P2 ;  /* 0x448000000e037fae */ /* 0x0005e20009121848 */
[----:B------:R-:W-:Y:S02]  /*b590*/  SHF.R.S32.HI R236, RZ, 0x6, R236 ;  /* 0x00000006ffec7819 */ /* 0x000fe400000114ec */
[----:B------:R-:W-:Y:S01]  /*b5a0*/  SHF.L.U32 R237, R237, 0x2, RZ ;  /* 0x00000002eded7819 */ /* 0x000fe200000006ff */
[----:B------:R3:W-:Y:S01]  /*b5b0*/  LDGSTS.E [R3+0x45000], [R16.64], P2 ;  /* 0x4500000010037fae */ /* 0x0007e20009121848 */
[----:B------:R-:W-:-:S03]  /*b5c0*/  SGXT R0, R236, 0x1 ;  /* 0x00000001ec00781a */ /* 0x000fc60000000200 */
[----:B-1----:R1:W5:Y:S01]  /*b5d0*/  LDL.LU.64 R12, [R1+0xdc0] ;  /* 0x000dc000010c7983 */ /* 0x0023620000300a00 */
[----:B------:R-:W-:-:S03]  /*b5e0*/  LOP3.LUT R236, R237, 0x110, R0, 0x78, !PT ;  /* 0x00000110edec7812 */ /* 0x000fc600078e7800 */
[----:B--2---:R1:W5:Y:S01]  /*b5f0*/  LDL.LU.64 R14, [R1+0xdb8] ;  /* 0x000db800010e7983 */ /* 0x0043620000300a00 */
[----:B------:R-:W-:-:S03]  /*b600*/  LOP3.LUT R236, R236, 0x20, RZ, 0x3c, !PT ;  /* 0x00000020ecec7812 */ /* 0x000fc600078e3cff */
[----:B------:R2:W-:Y:S01]  /*b610*/  LDGSTS.E [R3+0x45800], [R88.64], P2 ;  /* 0x4580000058037fae */ /* 0x0005e20009121848 */
[----:B------:R-:W-:-:S03]  /*b620*/  LOP3.LUT R237, R237, 0x110, R0, 0x78, !PT ;  /* 0x00000110eded7812 */ /* 0x000fc600078e7800 */
[----:B---3--:R1:W5:Y:S04]  /*b630*/  LDL.LU.64 R16, [R1+0xdb0] ;  /* 0x000db00001107983 */ /* 0x0083680000300a00 */
[----:B------:R3:W-:Y:S04]  /*b640*/  LDGSTS.E [R3+0x46000], [R98.64], P2 ;  /* 0x4600000062037fae */ /* 0x0007e80009121848 */
[----:B--2---:R1:W5:Y:S04]  /*b650*/  LDL.LU.64 R88, [R1+0xda8] ;  /* 0x000da80001587983 */ /* 0x0043680000300a00 */
[----:B------:R2:W-:Y:S04]  /*b660*/  LDGSTS.E [R3+0x46800], [R100.64], P2 ;  /* 0x4680000064037fae */ /* 0x0005e80009121848 */
[----:B---3--:R1:W5:Y:S04]  /*b670*/  LDL.LU.64 R98, [R1+0xda0] ;  /* 0x000da00001627983 */ /* 0x0083680000300a00 */
[----:B------:R3:W-:Y:S04]  /*b680*/  LDGSTS.E [R3+0x47000], [R102.64], P2 ;  /* 0x4700000066037fae */ /* 0x0007e80009121848 */
[----:B--2---:R1:W5:Y:S04]  /*b690*/  LDL.LU.64 R100, [R1+0xd98] ;  /* 0x000d980001647983 */ /* 0x0043680000300a00 */
[----:B------:R2:W-:Y:S01]  /*b6a0*/  LDGSTS.E [R3+0x47800], [R104.64], P2 ;  /* 0x4780000068037fae */ /* 0x0005e20009121848 */
[----:B------:R-:W-:-:S03]  /*b6b0*/  LOP3.LUT R237, R237, 0x40, RZ, 0x3c, !PT ;  /* 0x00000040eded7812 */ /* 0x000fc600078e3cff */
[----:B---3--:R1:W5:Y:S04]  /*b6c0*/  LDL.LU.64 R102, [R1+0xd90] ;  /* 0x000d900001667983 */ /* 0x0083680000300a00 */
[----:B------:R3:W-:Y:S04]  /*b6d0*/  LDGSTS.E [R236+0x44200], [R172.64], P2 ;  /* 0x44200000acec7fae */ /* 0x0007e80009121848 */
[----:B--2---:R1:W5:Y:S04]  /*b6e0*/  LDL.LU.64 R104, [R1+0xd88] ;  /* 0x000d880001687983 */ /* 0x0043680000300a00 */
[----:B------:R2:W-:Y:S04]  /*b6f0*/  LDGSTS.E [R236+0x44a00], [R170.64], P2 ;  /* 0x44a00000aaec7fae */ /* 0x0005e80009121848 */
        /* <DEDUP_REMOVED lines=16> */
[----:B------:R4:W-:Y:S04]  /*b800*/  LDGSTS.E [R237+0x45400], [R108.64], P2 ;  /* 0x454000006ced7fae */ /* 0x0009e80009121848 */
[----:B------:R1:W-:Y:S04]  /*b810*/  LDGSTS.E [R237+0x45c00], [R110.64], P2 ;  /* 0x45c000006eed7fae */ /* 0x0003e80009121848 */
[----:B--2---:R2:W5:Y:S04]  /*b820*/  LDL.LU.64 R106, [R1+0xd40] ;  /* 0x000d4000016a7983 */ /* 0x0045680000300a00 */
[----:B----4-:R2:W5:Y:S04]  /*b830*/  LDL.LU.64 R108, [R1+0xd38] ;  /* 0x000d3800016c7983 */ /* 0x0105680000300a00 */
[----:B-1----:R2:W5:Y:S04]  /*b840*/  LDL.LU.64 R110, [R1+0xd30] ;  /* 0x000d3000016e7983 */ /* 0x0025680000300a00 */
[----:B------:R1:W-:Y:S04]  /*b850*/  LDGSTS.E [R237+0x46400], [R112.64], P2 ;  /* 0x4640000070ed7fae */ /* 0x0003e80009121848 */
[----:B------:R3:W-:Y:S04]  /*b860*/  LDGSTS.E [R237+0x46c00], [R250.64], P2 ;  /* 0x46c00000faed7fae */ /* 0x0007e80009121848 */
[----:B------:R3:W-:Y:S04]  /*b870*/  LDGSTS.E [R237+0x47400], [R248.64], P2 ;  /* 0x47400000f8ed7fae */ /* 0x0007e80009121848 */
[----:B-1----:R2:W5:Y:S04]  /*b880*/  LDL.LU.64 R112, [R1+0xd28] ;  /* 0x000d280001707983 */ /* 0x0025680000300a00 */
        /* <DEDUP_REMOVED lines=24> */
[----:B------:R2:W-:Y:S04]  /*ba10*/  STL [R1], RZ ;  /* 0x000000ff01007387 */ /* 0x0005e80000100800 */
[----:B------:R2:W-:Y:S04]  /*ba20*/  STL [R1+0x4], RZ ;  /* 0x000004ff01007387 */ /* 0x0005e80000100800 */
[----:B------:R2:W-:Y:S04]  /*ba30*/  STL [R1+0x8], RZ ;  /* 0x000008ff01007387 */ /* 0x0005e80000100800 */
[----:B------:R2:W-:Y:S04]  /*ba40*/  STL [R1+0xc], RZ ;  /* 0x00000cff01007387 */ /* 0x0005e80000100800 */
        /* <DEDUP_REMOVED lines=8> */
[----:B------:R2:W-:Y:S01]  /*bad0*/  LDGSTS.E [R252+0x47e00], [R224.64], P2 ;  /* 0x47e00000e0fc7fae */ /* 0x0005e20009121848 */
[----:B---3--:R-:W-:-:S03]  /*bae0*/  CS2R R236, SRZ ;  /* 0x0000000000ec7805 */ /* 0x008fc6000001ff00 */
[----:B------:R-:W0:Y:S01]  /*baf0*/  LDGDEPBAR ;  /* 0x00000000000079af */ /* 0x000e220000000000 */
[----:B------:R-:W-:Y:S01]  /*bb00*/  CS2R R238, SRZ ;  /* 0x0000000000ee7805 */ /* 0x000fe2000001ff00 */
[----:B----4-:R-:W-:Y:S01]  /*bb10*/  CS2R R232, SRZ ;  /* 0x0000000000e87805 */ /* 0x010fe2000001ff00 */
[----:B-1----:R-:W-:Y:S01]  /*bb20*/  CS2R R234, SRZ ;  /* 0x0000000000ea7805 */ /* 0x002fe2000001ff00 */
[----:B------:R-:W-:Y:S01]  /*bb30*/  CS2R R228, SRZ ;  /* 0x0000000000e47805 */ /* 0x000fe2000001ff00 */
[----:B------:R-:W-:Y:S01]  /*bb40*/  CS2R R230, SRZ ;  /* 0x0000000000e67805 */ /* 0x000fe2000001ff00 */
[----:B--2---:R-:W-:Y:S01]  /*bb50*/  CS2R R226, SRZ ;  /* 0x0000000000e27805 */ /* 0x004fe2000001ff00 */
[----:B------:R-:W-:Y:S01]  /*bb60*/  CS2R R248, SRZ ;  /* 0x0000000000f87805 */ /* 0x000fe2000001ff00 */
[----:B------:R-:W-:Y:S01]  /*bb70*/  CS2R R224, SRZ ;  /* 0x0000000000e07805 */ /* 0x000fe2000001ff00 */
[----:B------:R-:W-:Y:S01]  /*bb80*/  CS2R R250, SRZ ;  /* 0x0000000000fa7805 */ /* 0x000fe2000001ff00 */
[----:B------:R-:W-:Y:S05]  /*bb90*/  @!P1 BRA `(.L_x_0) ;  /* 0x0001cf2000009947 */ /* 0x000fea0003800000 */
[----:B------:R-:W2:Y:S04]  /*bba0*/  LDL.LU.64 R250, [R1+0x10] ;  /* 0x0000100001fa7983 */ /* 0x000ea80000300a00 */
[----:B------:R-:W3:Y:S04]  /*bbb0*/  LDL.LU.64 R238, [R1+0x7c0] ;  /* 0x0007c00001ee7983 */ /* 0x000ee80000300a00 */
[----:B------:R-:W4:Y:S04]  /*bbc0*/  LDL.LU.64 R232, [R1+0x7e8] ;  /* 0x0007e80001e87983 */ /* 0x000f280000300a00 */
[----:B------:R-:W2:Y:S04]  /*bbd0*/  LDL.LU.64 R234, [R1+0x7f0] ;  /* 0x0007f00001ea7983 */ /* 0x000ea80000300a00 */
[----:B------:R-:W2:Y:S04]  /*bbe0*/  LDL.LU.64 R228, [R1+0x7f8] ;  /* 0x0007f80001e47983 */ /* 0x000ea80000300a00 */
[----:B------:R-:W2:Y:S04]  /*bbf0*/  LDL.LU.64 R230, [R1+0x30] ;  /* 0x0000300001e67983 */ /* 0x000ea80000300a00 */
[----:B------:R-:W2:Y:S04]  /*bc00*/  LDL.LU.64 R224, [R1+0x38] ;  /* 0x0000380001e07983 */ /* 0x000ea80000300a00 */
[----:B------:R-:W2:Y:S04]  /*bc10*/  LDL.LU.64 R226, [R1+0x338] ;  /* 0x0003380001e27983 */ /* 0x000ea80000300a00 */
[----:B------:R-:W2:Y:S01]  /*bc20*/  LDL.LU.64 R248, [R1+0x340] ;  /* 0x0003400001f87983 */ /* 0x000ea20000300a00 */
[----:B---3--:R-:W-:-:S03]  /*bc30*/  IMAD.MOV.U32 R0, RZ, RZ, R239 ;  /* 0x000000ffff007224 */ /* 0x008fc600078e00ef */
[----:B------:R-:W-:Y:S04]  /*bc40*/  STL [R1+0xcbc], R238 ;  /* 0x000cbcee01007387 */ /* 0x000fe80000100800 */
[----:B----4-:R-:W-:Y:S04]  /*bc50*/  STL [R1+0xcc4], R232 ;  /* 0x000cc4e801007387 */ /* 0x010fe80000100800 */
[----:B------:R1:W-:Y:S04]  /*bc60*/  STL [R1+0xcb8], R0 ;  /* 0x000cb80001007387 */ /* 0x0003e80000100800 */
[----:B--2---:R-:W-:Y:S01]  /*bc70*/  STL [R1+0xccc], R234 ;  /* 0x000cccea01007387 */ /* 0x004fe20000100800 */
[----:B-1----:R-:W-:-:S05]  /*bc80*/  IMAD.MOV.U32 R0, RZ, RZ, R233 ;  /* 0x000000ffff007224 */ /* 0x002fca00078e00e9 */
[----:B------:R1:W-:Y:S04]  /*bc90*/  STL [R1+0xcc0], R0 ;  /* 0x000cc00001007387 */ /* 0x0003e80000100800 */
[----:B------:R-:W-:Y:S01]  /*bca0*/  STL [R1+0xcd4], R228 ;  /* 0x000cd4e401007387 */ /* 0x000fe20000100800 */
[----:B-1----:R-:W-:-:S05]  /*bcb0*/  MOV R0, R235 ;  /* 0x000000eb00007202 */ /* 0x002fca0000000f00 */
[----:B------:R1:W-:Y:S04]  /*bcc0*/  STL [R1+0xcc8], R0 ;  /* 0x000cc80001007387 */ /* 0x0003e80000100800 */
[----:B------:R-:W-:Y:S01]  /*bcd0*/  STL [R1+0xcdc], R230 ;  /* 0x000cdce601007387 */ /* 0x000fe20000100800 */
[----:B-1----:R-:W-:-:S05]  /*bce0*/  IMAD.MOV.U32 R0, RZ, RZ, R229 ;  /* 0x000000ffff007224 */ /* 0x002fca00078e00e5 */
[----:B------:R1:W-:Y:S04]  /*bcf0*/  STL [R1+0xcd0], R0 ;  /* 0x000cd00001007387 */ /* 0x0003e80000100800 */
[----:B------:R-:W2:Y:S01]  /*bd00*/  LDL.LU.64 R238, [R1+0x4c0] ;  /* 0x0004c00001ee7983 */ /* 0x000ea20000300a00 */
[----:B-1----:R-:W-:-:S05]  /*bd10*/  IMAD.MOV.U32 R0, RZ, RZ, R231 ;  /* 0x000000ffff007224 */ /* 0x002fca00078e00e7 */
[----:B------:R1:W-:Y:S04]  /*bd20*/  STL [R1+0xcd8], R0 ;  /* 0x000cd80001007387 */ /* 0x0003e80000100800 */
[----:B------:R-:W-:Y:S04]  /*bd30*/  STL [R1+0xce4], R224 ;  /* 0x000ce4e001007387 */ /* 0x000fe80000100800 */
[----:B------:R-:W3:Y:S01]  /*bd40*/  LDL.LU.64 R232, [R1+0x4d0] ;  /* 0x0004d00001e87983 */ /* 0x000ee20000300a00 */
[----:B-1----:R-:W-:-:S03]  /*bd50*/  MOV R0, R225 ;  /* 0x000000e100007202 */ /* 0x002fc60000000f00 */
[----:B------:R-:W4:Y:S04]  /*bd60*/  LDL.LU.64 R234, [R1+0x4e0] ;  /* 0x0004e00001ea7983 */ /* 0x000f280000300a00 */
[----:B------:R1:W-:Y:S04]  /*bd70*/  STL [R1+0xce0], R0 ;  /* 0x000ce00001007387 */ /* 0x0003e80000100800 */
[----:B------:R-:W-:Y:S04]  /*bd80*/  STL [R1+0xcec], R226 ;  /* 0x000cece201007387 */ /* 0x000fe80000100800 */
[----:B------:R-:W4:Y:S01]  /*bd90*/  LDL.LU.64 R228, [R1+0x4f0] ;  /* 0x0004f00001e47983 */ /* 0x000f220000300a00 */
[----:B-1----:R-:W-:-:S03]  /*bda0*/  IMAD.MOV.U32 R0, RZ, RZ, R227 ;  /* 0x000000ffff007224 */ /* 0x002fc600078e00e3 */
[----:B------:R-:W4:Y:S04]  /*bdb0*/  LDL.LU.64 R230, [R1+0x3d0] ;  /* 0x0003d00001e67983 */ /* 0x000f280000300a00 */
[----:B------:R1:W-:Y:S04]  /*bdc0*/  STL [R1+0xce8], R0 ;  /* 0x000ce80001007387 */ /* 0x0003e80000100800 */
[----:B------:R1:W-:Y:S04]  /*bdd0*/  STL [R1+0xcf4], R248 ;  /* 0x000cf4f801007387 */ /* 0x0003e80000100800 */
[----:B------:R-:W4:Y:S01]  /*bde0*/  LDL.LU.64 R224, [R1+0x408] ;  /* 0x0004080001e07983 */ /* 0x000f220000300a00 */
[----:B-1----:R-:W-:-:S05]  /*bdf0*/  IMAD.MOV.U32 R0, RZ, RZ, R249 ;  /* 0x000000ffff007224 */ /* 0x002fca00078e00f9 */
[----:B------:R2:W-:Y:S04]  /*be00*/  STL [R1+0xcf0], R0 ;  /* 0x000cf00001007387 */ /* 0x0005e80000100800 */
[----:B-----5:R-:W-:Y:S04]  /*be10*/  STL [R1+0xcf8], R112 ;  /* 0x000cf87001007387 */ /* 0x020fe80000100800 */
[----:B------:R-:W-:Y:S04]  /*be20*/  STL [R1+0xcb0], R113 ;  /* 0x000cb07101007387 */ /* 0x000fe80000100800 */
[----:B------:R-:W-:Y:S04]  /*be30*/  STL [R1+0xcb4], R110 ;  /* 0x000cb46e01007387 */ /* 0x000fe80000100800 */
[----:B------:R-:W4:Y:S04]  /*be40*/  LDL.LU.64 R226, [R1+0x410] ;  /* 0x0004100001e27983 */ /* 0x000f280000300a00 */
[----:B------:R-:W-:Y:S04]  /*be50*/  STL [R1+0xca8], R111 ;  /* 0x000ca86f01007387 */ /* 0x000fe80000100800 */
[----:B------:R-:W-:Y:S04]  /*be60*/  STL [R1+0xcac], R108 ;  /* 0x000cac6c01007387 */ /* 0x000fe80000100800 */
[----:B------:R-:W-:Y:S04]  /*be70*/  STL [R1+0xca0], R109 ;  /* 0x000ca06d01007387 */ /* 0x000fe80000100800 */
[----:B------:R-:W4:Y:S04]  /*be80*/  LDL.LU.64 R248, [R1+0x420] ;  /* 0x0004200001f87983 */ /* 0x000f280000300a00 */
[----:B------:R-:W-:Y:S04]  /*be90*/  STL [R1+0xca4], R106 ;  /* 0x000ca46a01007387 */ /* 0x000fe80000100800 */
        /* <DEDUP_REMOVED lines=8> */
[----:B------:R-:W-:Y:S01]  /*bf20*/  STL [R1+0xc38], R99 ;  /* 0x000c386301007387 */ /* 0x000fe20000100800 */
[----:B--2---:R-:W-:-:S03]  /*bf30*/  MOV R0, R239 ;  /* 0x000000ef00007202 */ /* 0x004fc60000000f00 */
[----:B------:R-:W-:Y:S04]  /*bf40*/  STL [R1+0xc40], R238 ;  /* 0x000c40ee01007387 */ /* 0x000fe80000100800 */
[----:B---3--:R-:W-:Y:S04]  /*bf50*/  STL [R1+0xc48], R232 ;  /* 0x000c48e801007387 */ /* 0x008fe80000100800 */
[----:B------:R1:W-:Y:S04]  /*bf60*/  STL [R1+0xc3c], R0 ;  /* 0x000c3c0001007387 */ /* 0x0003e80000100800 */
[----:B----4-:R-:W-:Y:S01]  /*bf70*/  STL [R1+0xc50], R234 ;  /* 0x000c50ea01007387 */ /* 0x010fe20000100800 */
[----:B-1----:R-:W-:-:S05]  /*bf80*/  IMAD.MOV.U32 R0, RZ, RZ, R233 ;  /* 0x000000ffff007224 */ /* 0x002fca00078e00e9 */
[----:B------:R1:W-:Y:S04]  /*bf90*/  STL [R1+0xc44], R0 ;  /* 0x000c440001007387 */ /* 0x0003e80000100800 */
[----:B------:R-:W-:Y:S01]  /*bfa0*/  STL [R1+0xc58], R228 ;  /* 0x000c58e401007387 */ /* 0x000fe20000100800 */
[----:B-1----:R-:W-:-:S05]  /*bfb0*/  IMAD.MOV.U32 R0, RZ, RZ, R235 ;  /* 0x000000ffff007224 */ /* 0x002fca00078e00eb */
[----:B------:R1:W-:Y:S04]  /*bfc0*/  STL [R1+0xc4c], R0 ;  /* 0x000c4c0001007387 */ /* 0x0003e80000100800 */
[----:B------:R-:W-:Y:S01]  /*bfd0*/  STL [R1+0xc60], R230 ;  /* 0x000c60e601007387 */ /* 0x000fe20000100800 */
[----:B-1----:R-:W-:-:S05]  /*bfe0*/  MOV R0, R229 ;  /* 0x000000e500007202 */ /* 0x002fca0000000f00 */
[----:B------:R1:W-:Y:S04]  /*bff0*/  STL [R1+0xc54], R0 ;  /* 0x000c540001007387 */ /* 0x0003e80000100800 */
[----:B------:R-:W2:Y:S01]  /*c000*/  LDL.LU.64 R238, [R1+0x500] ;  /* 0x0005000001ee7983 */ /* 0x000ea20000300a00 */
[----:B-1----:R-:W-:-:S05]  /*c010*/  IMAD.MOV.U32 R0, RZ, RZ, R231 ;  /* 0x000000ffff007224 */ /* 0x002fca00078e00e7 */
[----:B------:R1:W-:Y:S04]  /*c020*/  STL [R1+0xc5c], R0 ;  /* 0x000c5c0001007387 */ /* 0x0003e80000100800 */
[----:B------:R-:W-:Y:S04]  /*c030*/  STL [R1+0xc68], R224 ;  /* 0x000c68e001007387 */ /* 0x000fe80000100800 */
[----:B------:R-:W3:Y:S01]  /*c040*/  LDL.LU.64 R232, [R1+0x510] ;  /* 0x0005100001e87983 */ /* 0x000ee20000300a00 */
[----:B-1----:R-:W-:-:S03]  /*c050*/  IMAD.MOV.U32 R0, RZ, RZ, R225 ;  /* 0x000000ffff007224 */ /* 0x002fc600078e00e1 */
[----:B------:R-:W4:Y:S04]  /*c060*/  LDL.LU.64 R234, [R1+0x520] ;  /* 0x0005200001ea7983 */ /* 0x000f280000300a00 */
[----:B------:R1:W-:Y:S04]  /*c070*/  STL [R1+0xc64], R0 ;  /* 0x000c640001007387 */ /* 0x0003e80000100800 */
[----:B------:R-:W-:Y:S04]  /*c080*/  STL [R1+0xc70], R226 ;  /* 0x000c70e201007387 */ /* 0x000fe80000100800 */
[----:B------:R-:W4:Y:S01]  /*c090*/  LDL.LU.64 R228, [R1+0x530] ;  /* 0x0005300001e47983 */ /* 0x000f220000300a00 */
[----:B-1----:R-:W-:-:S03]  /*c0a0*/  MOV R0, R227 ;  /* 0x000000e300007202 */ /* 0x002fc60000000f00 */
[----:B------:R-:W4:Y:S04]  /*c0b0*/  LDL.LU.64 R230, [R1+0x498] ;  /* 0x0004980001e67983 */ /* 0x000f280000300a00 */
[----:B------:R1:W-:Y:S04]  /*c0c0*/  STL [R1+0xc6c], R0 ;  /* 0x000c6c0001007387 */ /* 0x0003e80000100800 */
[----:B------:R1:W-:Y:S04]  /*c0d0*/  STL [R1+0xc78], R248 ;  /* 0x000c78f801007387 */ /* 0x0003e80000100800 */
[----:B------:R-:W4:Y:S01]  /*c0e0*/  LDL.LU.64 R224, [R1+0x4a0] ;  /* 0x0004a00001e07983 */ /* 0x000f220000300a00 */
[----:B-1----:R-:W-:-:S03]  /*c0f0*/  IMAD.MOV.U32 R0, RZ, RZ, R249 ;  /* 0x000000ffff007224 */ /* 0x002fc600078e00f9 */
[----:B------:R-:W4:Y:S04]  /*c100*/  LDL.LU.64 R226, [R1+0x4a8] ;  /* 0x0004a80001e27983 */ /* 0x000f280000300a00 */
[----:B------:R2:W-:Y:S04]  /*c110*/  STL [R1+0xc74], R0 ;  /* 0x000c740001007387 */ /* 0x0005e80000100800 */
        /* <DEDUP_REMOVED lines=17> */
[----:B--2---:R-:W-:-:S03]  /*c230*/  IMAD.MOV.U32 R0, RZ, RZ, R239 ;  /* 0x000000ffff007224 */ /* 0x004fc600078e00ef */
[----:B------:R-:W-:Y:S04]  /*c240*/  STL [R1+0xba0], R238 ;  /* 0x000ba0ee01007387 */ /* 0x000fe80000100800 */
[----:B---3--:R-:W-:Y:S04]  /*c250*/  STL [R1+0xba8], R232 ;  /* 0x000ba8e801007387 */ /* 0x008fe80000100800 */
[----:B------:R1:W-:Y:S04]  /*c260*/  STL [R1+0xb9c], R0 ;  /* 0x000b9c0001007387 */ /* 0x0003e80000100800 */
[----:B----4-:R-:W-:Y:S01]  /*c270*/  STL [R1+0xbb0], R234 ;  /* 0x000bb0ea01007387 */ /* 0x010fe20000100800 */
[----:B-1----:R-:W-:-:S05]  /*c280*/  MOV R0, R233 ;  /* 0x000000e900007202 */ /* 0x002fca0000000f00 */
[----:B------:R1:W-:Y:S04]  /*c290*/  STL [R1+0xba4], R0 ;  /* 0x000ba40001007387 */ /* 0x0003e80000100800 */
[----:B------:R-:W-:Y:S01]  /*c2a0*/  STL [R1+0xbb8], R228 ;  /* 0x000bb8e401007387 */ /* 0x000fe20000100800 */
[----:B-1----:R-:W-:-:S05]  /*c2b0*/  IMAD.MOV.U32 R0, RZ, RZ, R235 ;  /* 0x000000ffff007224 */ /* 0x002fca00078e00eb */
[----:B------:R1:W-:Y:S02]  /*c2c0*/  STL [R1+0xbac], R0 ;  /* 0x000bac0001007387 */ /* 0x0003e40000100800 */
[----:B-1----:R-:W-:-:S05]  /*c2d0*/  IMAD.MOV.U32 R0, RZ, RZ, R229 ;  /* 0x000000ffff007224 */ /* 0x002fca00078e00e5 */
[----:B------:R1:W-:Y:S04]  /*c2e0*/  STL [R1+0xbb4], R0 ;  /* 0x000bb40001007387 */ /* 0x0003e80000100800 */
[----:B------:R-:W-:Y:S01]  /*c2f0*/  STL [R1+0xbc0], R230 ;  /* 0x000bc0e601007387 */ /* 0x000fe20000100800 */
[----:B-1----:R-:W-:-:S03]  /*c300*/  MOV R0, R231 ;  /* 0x000000e700007202 */ /* 0x002fc60000000f00 */
[----:B------:R-:W-:Y:S04]  /*c310*/  STL [R1+0xbc8], R224 ;  /* 0x000bc8e001007387 */ /* 0x000fe80000100800 */
[----:B------:R1:W-:Y:S04]  /*c320*/  STL [R1+0xbbc], R0 ;  /* 0x000bbc0001007387 */ /* 0x0003e80000100800 */
[----:B------:R-:W-:Y:S01]  /*c330*/  STL [R1+0xbd0], R226 ;  /* 0x000bd0e201007387 */ /* 0x000fe20000100800 */
[----:B-1----:R-:W-:-:S05]  /*c340*/  IMAD.MOV.U32 R0, RZ, RZ, R225 ;  /* 0x000000ffff007224 */ /* 0x002fca00078e00e1 */
[----:B------:R1:W-:Y:S04]  /*c350*/  STL [R1+0xbc4], R0 ;  /* 0x000bc40001007387 */ /* 0x0003e80000100800 */
[----:B------:R-:W2:Y:S01]  /*c360*/  LDL.LU.64 R126, [R1+0x540] ;  /* 0x00054000017e7983 */ /* 0x000ea20000300a00 */
[----:B-1----:R-:W-:-:S05]  /*c370*/  IMAD.MOV.U32 R0, RZ, RZ, R227 ;  /* 0x000000ffff007224 */ /* 0x002fca00078e00e3 */
[----:B------:R1:W-:Y:S04]  /*c380*/  STL [R1+0xbcc], R0 ;  /* 0x000bcc0001007387 */ /* 0x0003e80000100800 */
[----:B------:R3:W-:Y:S04]  /*c390*/  STL [R1+0xbd8], R248 ;  /* 0x000bd8f801007387 */ /* 0x0007e80000100800 */
[----:B------:R-:W4:Y:S01]  /*c3a0*/  LDL.LU.64 R120, [R1+0x550] ;  /* 0x0005500001787983 */ /* 0x000f220000300a00 */
[----:B-1----:R-:W-:-:S03]  /*c3b0*/  MOV R0, R249 ;  /* 0x000000f900007202 */ /* 0x002fc60000000f00 */
[----:B------:R-:W4:Y:S04]  /*c3c0*/  LDL.LU.64 R122, [R1+0x560] ;  /* 0x00056000017a7983 */ /* 0x000f280000300a00 */
[----:B------:R2:W-:Y:S04]  /*c3d0*/  STL [R1+0xbd4], R0 ;  /* 0x000bd40001007387 */ /* 0x0005e80000100800 */
[----:B------:R-:W-:Y:S04]  /*c3e0*/  STL [R1+0xbe0], R166 ;  /* 0x000be0a601007387 */ /* 0x000fe80000100800 */
[----:B------:R-:W4:Y:S04]  /*c3f0*/  LDL.LU.64 R236, [R1+0x570] ;  /* 0x0005700001ec7983 */ /* 0x000f280000300a00 */
[----:B------:R-:W-:Y:S04]  /*c400*/  STL [R1+0xbdc], R167 ;  /* 0x000bdca701007387 */ /* 0x000fe80000100800 */
[----:B------:R-:W4:Y:S04]  /*c410*/  LDL.LU.64 R238, [R1+0x4b8] ;  /* 0x0004b80001ee7983 */ /* 0x000f280000300a00 */
[----:B------:R-:W-:Y:S04]  /*c420*/  STL [R1+0xbe8], R168 ;  /* 0x000be8a801007387 */ /* 0x000fe80000100800 */
[----:B------:R-:W4:Y:S04]  /*c430*/  LDL.LU.64 R232, [R1+0x4c8] ;  /* 0x0004c80001e87983 */ /* 0x000f280000300a00 */
[----:B------:R-:W-:Y:S04]  /*c440*/  STL [R1+0xbe4], R169 ;  /* 0x000be4a901007387 */ /* 0x000fe80000100800 */
[----:B------:R-:W4:Y:S04]  /*c450*/  LDL.LU.64 R234, [R1+0x4d8] ;  /* 0x0004d80001ea7983 */ /* 0x000f280000300a00 */
        /* <DEDUP_REMOVED lines=13> */
[----:B---3--:R-:W3:Y:S01]  /*c530*/  LDL.LU.64 R248, [R1+0x2e8] ;  /* 0x0002e80001f87983 */ /* 0x008ee20000300a00 */
[----:B------:R-:W-:-:S02]  /*c540*/  IMAD.MOV.U32 R224, RZ, RZ, R250 ;  /* 0x000000ffffe07224 */ /* 0x000fc400078e00fa */
[----:B------:R-:W-:Y:S01]  /*c550*/  IMAD.MOV.U32 R225, RZ, RZ, R251 ;  /* 0x000000ffffe17224 */ /* 0x000fe200078e00fb */
[----:B------:R-:W-:Y:S04]  /*c560*/  STL [R1+0xb84], R4 ;  /* 0x000b840401007387 */ /* 0x000fe80000100800 */
[----:B------:R-:W-:Y:S04]  /*c570*/  STL [R1+0x3fc], R5 ;  /* 0x0003fc0501007387 */ /* 0x000fe80000100800 */
[----:B------:R-:W3:Y:S01]  /*c580*/  LDL.LU.64 R250, [R1+0x2e0] ;  /* 0x0002e00001fa7983 */ /* 0x000ee20000300a00 */
[----:B--2---:R-:W-:-:S03]  /*c590*/  MOV R0, R127 ;  /* 0x0000007f00007202 */ /* 0x004fc60000000f00 */
[----:B------:R-:W-:Y:S04]  /*c5a0*/  STL [R1+0x404], R126 ;  /* 0x0004047e01007387 */ /* 0x000fe80000100800 */
[----:B----4-:R-:W-:Y:S04]  /*c5b0*/  STL [R1+0x40c], R120 ;  /* 0x00040c7801007387 */ /* 0x010fe80000100800 */
[----:B------:R1:W-:Y:S04]  /*c5c0*/  STL [R1+0x400], R0 ;  /* 0x0004000001007387 */ /* 0x0003e80000100800 */
[----:B------:R-:W-:Y:S01]  /*c5d0*/  STL [R1+0x414], R122 ;  /* 0x0004147a01007387 */ /* 0x000fe20000100800 */
        /* <DEDUP_REMOVED lines=11> */
[----:B------:R-:W-:Y:S01]  /*c690*/  STL [R1+0x434], R234 ;  /* 0x000434ea01007387 */ /* 0x000fe20000100800 */
[----:B-1----:R-:W-:-:S05]  /*c6a0*/  IMAD.MOV.U32 R0, RZ, RZ, R233 ;  /* 0x000000ffff007224 */ /* 0x002fca00078e00e9 */
[----:B------:R1:W-:Y:S04]  /*c6b0*/  STL [R1+0x428], R0 ;  /* 0x0004280001007387 */ /* 0x0003e80000100800 */
[----:B------:R-:W2:Y:S01]  /*c6c0*/  LDL.LU.64 R126, [R1+0x578] ;  /* 0x00057800017e7983 */ /* 0x000ea20000300a00 */
[----:B-1----:R-:W-:-:S05]  /*c6d0*/  MOV R0, R235 ;  /* 0x000000eb00007202 */ /* 0x002fca0000000f00 */
[----:B------:R1:W-:Y:S04]  /*c6e0*/  STL [R1+0x430], R0 ;  /* 0x0004300001007387 */ /* 0x0003e80000100800 */
[----:B------:R-:W-:Y:S04]  /*c6f0*/  STL [R1+0x43c], R228 ;  /* 0x00043ce401007387 */ /* 0x000fe80000100800 */
[----:B------:R-:W4:Y:S01]  /*c700*/  LDL.LU.64 R120, [R1+0x580] ;  /* 0x0005800001787983 */ /* 0x000f220000300a00 */
[----:B-1----:R-:W-:-:S03]  /*c710*/  IMAD.MOV.U32 R0, RZ, RZ, R229 ;  /* 0x000000ffff007224 */ /* 0x002fc600078e00e5 */
[----:B------:R-:W4:Y:S04]  /*c720*/  LDL.LU.64 R122, [R1+0x588] ;  /* 0x00058800017a7983 */ /* 0x000f280000300a00 */
        /* <DEDUP_REMOVED lines=9> */
[----:B---3--:R-:W-:Y:S04]  /*c7c0*/  STL [R1+0x454], R248 ;  /* 0x000454f801007387 */ /* 0x008fe80000100800 */
[----:B------:R1:W-:Y:S04]  /*c7d0*/  STL [R1+0x448], R0 ;  /* 0x0004480001007387 */ /* 0x0003e80000100800 */
[----:B------:R-:W3:Y:S01]  /*c7e0*/  LDL.LU.64 R228, [R1+0x518] ;  /* 0x0005180001e47983 */ /* 0x000ee20000300a00 */
[----:B-1----:R-:W-:-:S03]  /*c7f0*/  MOV R0, R249 ;  /* 0x000000f900007202 */ /* 0x002fc60000000f00 */
[----:B------:R-:W-:Y:S04]  /*c800*/  STL [R1+0x45c], R250 ;  /* 0x00045cfa01007387 */ /* 0x000fe80000100800 */
[----:B------:R1:W-:Y:S04]  /*c810*/  STL [R1+0x450], R0 ;  /* 0x0004500001007387 */ /* 0x0003e80000100800 */
[----:B------:R-:W3:Y:S01]  /*c820*/  LDL.LU.64 R230, [R1+0x528] ;  /* 0x0005280001e67983 */ /* 0x000ee20000300a00 */
[----:B------:R-:W-:Y:S01]  /*c830*/  MOV R232, R224 ;  /* 0x000000e000e87202 */ /* 0x000fe20000000f00 */
[----:B-1----:R-:W-:-:S02]  /*c840*/  IMAD.MOV.U32 R0, RZ, RZ, R251 ;  /* 0x000000ffff007224 */ /* 0x002fc400078e00fb */
[----:B------:R-:W-:Y:S01]  /*c850*/  STL [R1+0x464], R114 ;  /* 0x0004647201007387 */ /* 0x000fe20000100800 */
[----:B------:R-:W-:-:S03]  /*c860*/  IMAD.MOV.U32 R233, RZ, RZ, R225 ;  /* 0x000000ffffe97224 */ /* 0x000fc600078e00e1 */
[----:B------:R2:W-:Y:S04]  /*c870*/  STL [R1+0x458], R0 ;  /* 0x0004580001007387 */ /* 0x0005e80000100800 */
[----:B------:R-:W3:Y:S04]  /*c880*/  LDL.LU.64 R224, [R1+0x2d8] ;  /* 0x0002d80001e07983 */ /* 0x000ee80000300a00 */
[----:B------:R-:W-:Y:S04]  /*c890*/  STL [R1+0x460], R115 ;  /* 0x0004607301007387 */ /* 0x000fe80000100800 */
[----:B------:R-:W-:Y:S04]  /*c8a0*/  STL [R1+0x46c], R116 ;  /* 0x00046c7401007387 */ /* 0x000fe80000100800 */
[----:B------:R-:W3:Y:S04]  /*c8b0*/  LDL.LU.64 R226, [R1+0x2d0] ;  /* 0x0002d00001e27983 */ /* 0x000ee80000300a00 */
[----:B------:R-:W-:Y:S04]  /*c8c0*/  STL [R1+0x468], R117 ;  /* 0x0004687501007387 */ /* 0x000fe80000100800 */
[----:B------:R-:W-:Y:S04]  /*c8d0*/  STL [R1+0x474], R118 ;  /* 0x0004747601007387 */ /* 0x000fe80000100800 */
[----:B------:R-:W3:Y:S04]  /*c8e0*/  LDL.LU.64 R248, [R1+0x2c8] ;  /* 0x0002c80001f87983 */ /* 0x000ee80000300a00 */
[----:B------:R-:W-:Y:S04]  /*c8f0*/  STL [R1+0x470], R119 ;  /* 0x0004707701007387 */ /* 0x000fe80000100800 */
[----:B------:R-:W-:Y:S04]  /*c900*/  STL [R1+0x47c], R164 ;  /* 0x00047ca401007387 */ /* 0x000fe80000100800 */
[----:B------:R-:W3:Y:S04]  /*c910*/  LDL.LU.64 R250, [R1+0x2c0] ;  /* 0x0002c00001fa7983 */ /* 0x000ee80000300a00 */
[----:B------:R-:W-:Y:S01]  /*c920*/  STL [R1+0x478], R165 ;  /* 0x000478a501007387 */ /* 0x000fe20000100800 */
[----:B--2---:R-:W-:-:S03]  /*c930*/  IMAD.MOV.U32 R0, RZ, RZ, R127 ;  /* 0x000000ffff007224 */ /* 0x004fc600078e007f */
[----:B------:R-:W-:Y:S04]  /*c940*/  STL [R1+0x484], R126 ;  /* 0x0004847e01007387 */ /* 0x000fe80000100800 */
[----:B----4-:R-:W-:Y:S04]  /*c950*/  STL [R1+0x48c], R120 ;  /* 0x00048c7801007387 */ /* 0x010fe80000100800 */
        /* <DEDUP_REMOVED lines=9> */
[----:B------:R1:W-:Y:S02]  /*c9f0*/  STL [R1+0x498], R0 ;  /* 0x0004980001007387 */ /* 0x0003e40000100800 */
[----:B-1----:R-:W-:-:S05]  /*ca00*/  MOV R0, R239 ;  /* 0x000000ef00007202 */ /* 0x002fca0000000f00 */
[----:B------:R1:W-:Y:S04]  /*ca10*/  STL [R1+0x4a0], R0 ;  /* 0x0004a00001007387 */ /* 0x0003e80000100800 */
[----:B------:R2:W-:Y:S01]  /*ca20*/  STL [R1+0x4ac], R234 ;  /* 0x0004acea01007387 */ /* 0x0005e20000100800 */
[----:B-1----:R-:W-:-:S03]  /*ca30*/  MOV R0, R235 ;  /* 0x000000eb00007202 */ /* 0x002fc60000000f00 */
[----:B--2---:R-:W2:Y:S04]  /*ca40*/  LDL.LU.64 R234, [R1+0x5e8] ;  /* 0x0005e80001ea7983 */ /* 0x004ea80000300a00 */
[----:B------:R1:W-:Y:S04]  /*ca50*/  STL [R1+0x4a8], R0 ;  /* 0x0004a80001007387 */ /* 0x0003e80000100800 */
[----:B---3--:R3:W-:Y:S01]  /*ca60*/  STL [R1+0x4b4], R228 ;  /* 0x0004b4e401007387 */ /* 0x0087e20000100800 */
[----:B-1----:R-:W-:-:S03]  /*ca70*/  IMAD.MOV.U32 R0, RZ, RZ, R229 ;  /* 0x000000ffff007224 */ /* 0x002fc600078e00e5 */
[----:B---3--:R-:W3:Y:S04]  /*ca80*/  LDL.LU.64 R228, [R1+0x5f0] ;  /* 0x0005f00001e47983 */ /* 0x008ee80000300a00 */
[----:B------:R1:W-:Y:S04]  /*ca90*/  STL [R1+0x4b0], R0 ;  /* 0x0004b00001007387 */ /* 0x0003e80000100800 */
[----:B------:R4:W-:Y:S04]  /*caa0*/  STL [R1+0x4bc], R230 ;  /* 0x0004bce601007387 */ /* 0x0009e80000100800 */
[----:B------:R-:W3:Y:S01]  /*cab0*/  LDL.LU.64 R236, [R1+0x600] ;  /* 0x0006000001ec7983 */ /* 0x000ee20000300a00 */
[----:B-1----:R-:W-:-:S05]  /*cac0*/  IMAD.MOV.U32 R0, RZ, RZ, R231 ;  /* 0x000000ffff007224 */ /* 0x002fca00078e00e7 */
[----:B------:R1:W-:Y:S04]  /*cad0*/  STL [R1+0x4b8], R0 ;  /* 0x0004b80001007387 */ /* 0x0003e80000100800 */
[----:B------:R1:W-:Y:S04]  /*cae0*/  STL [R1+0x4c4], R224 ;  /* 0x0004c4e001007387 */ /* 0x0003e80000100800 */
[----:B----4-:R-:W4:Y:S01]  /*caf0*/  LDL.LU.64 R230, [R1+0x608] ;  /* 0x0006080001e67983 */ /* 0x010f220000300a00 */
[----:B-1----:R-:W-:-:S05]  /*cb00*/  MOV R0, R225 ;  /* 0x000000e100007202 */ /* 0x002fca0000000f00 */
[----:B------:R1:W-:Y:S04]  /*cb10*/  STL [R1+0x4c0], R0 ;  /* 0x0004c00001007387 */ /* 0x0003e80000100800 */
[----:B------:R1:W-:Y:S04]  /*cb20*/  STL [R1+0x4cc], R226 ;  /* 0x0004cce201007387 */ /* 0x0003e80000100800 */
[----:B------:R-:W4:Y:S01]  /*cb30*/  LDL.LU.64 R224, [R1+0x538] ;  /* 0x0005380001e07983 */ /* 0x000f220000300a00 */
[----:B-1----:R-:W-:-:S05]  /*cb40*/  IMAD.MOV.U32 R0, RZ, RZ, R227 ;  /* 0x000000ffff007224 */ /* 0x002fca00078e00e3 */
[----:B------:R1:W-:Y:S04]  /*cb50*/  STL [R1+0x4c8], R0 ;  /* 0x0004c80001007387 */ /* 0x0003e80000100800 */
[----:B------:R1:W-:Y:S04]  /*cb60*/  STL [R1+0x4d4], R248 ;  /* 0x0004d4f801007387 */ /* 0x0003e80000100800 */
[----:B------:R-:W4:Y:S01]  /*cb70*/  LDL.LU.64 R226, [R1+0x548] ;  /* 0x0005480001e27983 */ /* 0x000f220000300a00 */
[----:B-1----:R-:W-:-:S05]  /*cb80*/  IMAD.MOV.U32 R0, RZ, RZ, R249 ;  /* 0x000000ffff007224 */ /* 0x002fca00078e00f9 */
[----:B------:R1:W-:Y:S04]  /*cb90*/  STL [R1+0x4d0], R0 ;  /* 0x0004d00001007387 */ /* 0x0003e80000100800 */
[----:B------:R1:W-:Y:S04]  /*cba0*/  STL [R1+0x4dc], R250 ;  /* 0x0004dcfa01007387 */ /* 0x0003e80000100800 */
[----:B------:R-:W4:Y:S01]  /*cbb0*/  LDL.LU.64 R248, [R1+0x558] ;  /* 0x0005580001f87983 */ /* 0x000f220000300a00 */
[----:B-1----:R-:W-:-:S05]  /*cbc0*/  MOV R0, R251 ;  /* 0x000000fb00007202 */ /* 0x002fca0000000f00 */
[----:B------:R1:W-:Y:S04]  /*cbd0*/  STL [R1+0x4d8], R0 ;  /* 0x0004d80001007387 */ /* 0x0003e80000100800 */
[----:B------:R-:W-:Y:S04]  /*cbe0*/  STL [R1+0x4e4], R174 ;  /* 0x0004e4ae01007387 */ /* 0x000fe80000100800 */
[----:B------:R-:W-:Y:S04]  /*cbf0*/  STL [R1+0x4e0], R175 ;  /* 0x0004e0af01007387 */ /* 0x000fe80000100800 */
[----:B------:R-:W4:Y:S04]  /*cc00*/  LDL.LU.64 R250, [R1+0x568] ;  /* 0x0005680001fa7983 */ /* 0x000f280000300a00 */
[----:B------:R-:W-:Y:S04]  /*cc10*/  STL [R1+0x4ec], R244 ;  /* 0x0004ecf401007387 */ /* 0x000fe80000100800 */
[----:B------:R-:W-:Y:S04]  /*cc20*/  STL [R1+0x4e8], R245 ;  /* 0x0004e8f501007387 */ /* 0x000fe80000100800 */
[----:B------:R-:W4:Y:S01]  /*cc30*/  LDL.LU.64 R238, [R1+0x2b8] ;  /* 0x0002b80001ee7983 */ /* 0x000f220000300a00 */
[----:B------:R-:W-:-:S02]  /*cc40*/  IMAD.MOV.U32 R122, RZ, RZ, R232 ;  /* 0x000000ffff7a7224 */ /* 0x000fc400078e00e8 */
[----:B------:R-:W-:Y:S01]  /*cc50*/  IMAD.MOV.U32 R123, RZ, RZ, R233 ;  /* 0x000000ffff7b7224 */ /* 0x000fe200078e00e9 */
[----:B------:R-:W-:Y:S04]  /*cc60*/  STL [R1+0x4f4], R246 ;  /* 0x0004f4f601007387 */ /* 0x000fe80000100800 */
[----:B------:R-:W-:Y:S04]  /*cc70*/  STL [R1+0x4f0], R247 ;  /* 0x0004f0f701007387 */ /* 0x000fe80000100800 */
[----:B------:R-:W4:Y:S01]  /*cc80*/  LDL.LU.64 R232, [R1+0x2b0] ;  /* 0x0002b00001e87983 */ /* 0x000f220000300a00 */
[----:B-1----:R-:W-:-:S03]  /*cc90*/  IMAD.MOV.U32 R0, RZ, RZ, R123 ;  /* 0x000000ffff007224 */ /* 0x002fc600078e007b */
[----:B------:R1:W-:Y:S04]  /*cca0*/  STL [R1+0x4fc], R122 ;  /* 0x0004fc7a01007387 */ /* 0x0003e80000100800 */
[----:B-1----:R-:W4:Y:S04]  /*ccb0*/  LDL.LU.64 R122, [R1+0x2a8] ;  /* 0x0002a800017a7983 */ /* 0x002f280000300a00 */
[----:B------:R1:W-:Y:S04]  /*ccc0*/  STL [R1+0x4f8], R0 ;  /* 0x0004f80001007387 */ /* 0x0003e80000100800 */
[----:B--2---:R2:W-:Y:S01]  /*ccd0*/  STL [R1+0x504], R234 ;  /* 0x000504ea01007387 */ /* 0x0045e20000100800 */
[----:B-1----:R-:W-:-:S03]  /*cce0*/  IMAD.MOV.U32 R0, RZ, RZ, R235 ;  /* 0x000000ffff007224 */ /* 0x002fc600078e00eb */
[----:B--2---:R-:W2:Y:S04]  /*ccf0*/  LDL.LU.64 R234, [R1+0x2a0] ;  /* 0x0002a00001ea7983 */ /* 0x004ea80000300a00 */
[----:B------:R1:W-:Y:S04]  /*cd00*/  STL [R1+0x500], R0 ;  /* 0x0005000001007387 */ /* 0x0003e80000100800 */
[----:B---3--:R3:W-:Y:S01]  /*cd10*/  STL [R1+0x50c], R228 ;  /* 0x00050ce401007387 */ /* 0x0087e20000100800 */
[----:B-1----:R-:W-:-:S03]  /*cd20*/  MOV R0, R229 ;  /* 0x000000e500007202 */ /* 0x002fc60000000f00 */
[----:B---3--:R-:W3:Y:S04]  /*cd30*/  LDL.LU.64 R228, [R1+0x140] ;  /* 0x0001400001e47983 */ /* 0x008ee80000300a00 */
[----:B------:R1:W-:Y:S04]  /*cd40*/  STL [R1+0x508], R0 ;  /* 0x0005080001007387 */ /* 0x0003e80000100800 */
[----:B------:R1:W-:Y:S02]  /*cd50*/  STL [R1+0x514], R236 ;  /* 0x000514ec01007387 */ /* 0x0003e40000100800 */
[----:B-1----:R-:W-:-:S02]  /*cd60*/  IMAD.MOV.U32 R0, RZ, RZ, R237 ;  /* 0x000000ffff007224 */ /* 0x002fc400078e00ed */
[----:B------:R-:W3:Y:S04]  /*cd70*/  LDL.LU.64 R236, [R1+0x1f0] ;  /* 0x0001f00001ec7983 */ /* 0x000ee80000300a00 */
[----:B------:R1:W-:Y:S04]  /*cd80*/  STL [R1+0x510], R0 ;  /* 0x0005100001007387 */ /* 0x0003e80000100800 */
[----:B----4-:R4:W-:Y:S01]  /*cd90*/  STL [R1+0x51c], R230 ;  /* 0x00051ce601007387 */ /* 0x0109e20000100800 */
[----:B-1----:R-:W-:-:S03]  /*cda0*/  IMAD.MOV.U32 R0, RZ, RZ, R231 ;  /* 0x000000ffff007224 */ /* 0x002fc600078e00e7 */
[----:B----4-:R-:W4:Y:S04]  /*cdb0*/  LDL.LU.64 R230, [R1+0x1f8] ;  /* 0x0001f80001e67983 */ /* 0x010f280000300a00 */
[----:B------:R1:W-:Y:S04]  /*cdc0*/  STL [R1+0x518], R0 ;  /* 0x0005180001007387 */ /* 0x0003e80000100800 */
[----:B------:R1:W-:Y:S02]  /*cdd0*/  STL [R1+0x524], R224 ;  /* 0x000524e001007387 */ /* 0x0003e40000100800 */
[----:B-1----:R-:W-:-:S02]  /*cde0*/  MOV R0, R225 ;  /* 0x000000e100007202 */ /* 0x002fc40000000f00 */
[----:B------:R-:W4:Y:S04]  /*cdf0*/  LDL.LU.64 R224, [R1+0x200] ;  /* 0x0002000001e07983 */ /* 0x000f280000300a00 */
[----:B------:R1:W-:Y:S04]  /*ce00*/  STL [R1+0x520], R0 ;  /* 0x0005200001007387 */ /* 0x0003e80000100800 */
[----:B------:R1:W-:Y:S02]  /*ce10*/  STL [R1+0x52c], R226 ;  /* 0x00052ce201007387 */ /* 0x0003e40000100800 */
[----:B-1----:R-:W-:-:S02]  /*ce20*/  IMAD.MOV.U32 R0, RZ, RZ, R227 ;  /* 0x000000ffff007224 */ /* 0x002fc400078e00e3 */
[----:B------:R-:W4:Y:S04]  /*ce30*/  LDL.LU.64 R226, [R1+0x728] ;  /* 0x0007280001e27983 */ /* 0x000f280000300a00 */
[----:B------:R1:W-:Y:S04]  /*ce40*/  STL [R1+0x528], R0 ;  /* 0x0005280001007387 */ /* 0x0003e80000100800 */
[----:B------:R1:W-:Y:S02]  /*ce50*/  STL [R1+0x534], R248 ;  /* 0x000534f801007387 */ /* 0x0003e40000100800 */
[----:B-1----:R-:W-:-:S02]  /*ce60*/  IMAD.MOV.U32 R0, RZ, RZ, R249 ;  /* 0x000000ffff007224 */ /* 0x002fc400078e00f9 */
[----:B------:R-:W4:Y:S04]  /*ce70*/  LDL.LU.64 R248, [R1+0x738] ;  /* 0x0007380001f87983 */ /* 0x000f280000300a00 */
        /* <DEDUP_REMOVED lines=17> */
[----:B--2---:R2:W-:Y:S01]  /*cf90*/  STL [R1+0x55c], R234 ;  /* 0x00055cea01007387 */ /* 0x0045e20000100800 */
[----:B-1----:R-:W-:-:S03]  /*cfa0*/  IMAD.MOV.U32 R0, RZ, RZ, R235 ;  /* 0x000000ffff007224 */ /* 0x002fc600078e00eb */
[----:B--2---:R-:W2:Y:S04]  /*cfb0*/  LDL.LU.64 R234, [R1+0x5b8] ;  /* 0x0005b80001ea7983 */ /* 0x004ea80000300a00 */
[----:B------:R1:W-:Y:S04]  /*cfc0*/  STL [R1+0x558], R0 ;  /* 0x0005580001007387 */ /* 0x0003e80000100800 */
[----:B---3--:R3:W-:Y:S01]  /*cfd0*/  STL [R1+0x564], R228 ;  /* 0x000564e401007387 */ /* 0x0087e20000100800 */
[----:B-1----:R-:W-:-:S03]  /*cfe0*/  IMAD.MOV.U32 R0, RZ, RZ, R229 ;  /* 0x000000ffff007224 */ /* 0x002fc600078e00e5 */
[----:B---3--:R-:W3:Y:S04]  /*cff0*/  LDL.LU.64 R228, [R1+0x5c0] ;  /* 0x0005c00001e47983 */ /* 0x008ee80000300a00 */
[----:B------:R1:W-:Y:S04]  /*d000*/  STL [R1+0x560], R0 ;  /* 0x0005600001007387 */ /* 0x0003e80000100800 */
[----:B------:R1:W-:Y:S02]  /*d010*/  STL [R1+0x56c], R236 ;  /* 0x00056cec01007387 */ /* 0x0003e40000100800 */
[----:B-1----:R-:W-:-:S02]  /*d020*/  MOV R0, R237 ;  /* 0x000000ed00007202 */ /* 0x002fc40000000f00 */
[----:B------:R-:W3:Y:S04]  /*d030*/  LDL.LU.64 R236, [R1+0x2f0] ;  /* 0x0002f00001ec7983 */ /* 0x000ee80000300a00 */
[----:B------:R1:W-:Y:S04]  /*d040*/  STL [R1+0x568], R0 ;  /* 0x0005680001007387 */ /* 0x0003e80000100800 */
[----:B----4-:R4:W-:Y:S01]  /*d050*/  STL [R1+0x574], R230 ;  /* 0x000574e601007387 */ /* 0x0109e20000100800 */
[----:B-1----:R-:W-:-:S03]  /*d060*/  IMAD.MOV.U32 R0, RZ, RZ, R231 ;  /* 0x000000ffff007224 */ /* 0x002fc600078e00e7 */
[----:B----4-:R-:W4:Y:S04]  /*d070*/  LDL.LU.64 R230, [R1+0x300] ;  /* 0x0003000001e67983 */ /* 0x010f280000300a00 */
        /* <DEDUP_REMOVED lines=29> */
[----:B--2---:R2:W-:Y:S01]  /*d250*/  STL [R1+0x5b4], R234 ;  /* 0x0005b4ea01007387 */ /* 0x0045e20000100800 */
[----:B-1----:R-:W-:-:S03]  /*d260*/  MOV R0, R235 ;  /* 0x000000eb00007202 */ /* 0x002fc60000000f00 */
[----:B--2---:R-:W2:Y:S04]  /*d270*/  LDL.LU.64 R234, [R1+0x798] ;  /* 0x0007980001ea7983 */ /* 0x004ea80000300a00 */
[----:B------:R1:W-:Y:S04]  /*d280*/  STL [R1+0x5b0], R0 ;  /* 0x0005b00001007387 */ /* 0x0003e80000100800 */
[----:B---3--:R3:W-:Y:S01]  /*d290*/  STL [R1+0x5bc], R228 ;  /* 0x0005bce401007387 */ /* 0x0087e20000100800 */
[----:B-1----:R-:W-:-:S03]  /*d2a0*/  IMAD.MOV.U32 R0, RZ, RZ, R229 ;  /* 0x000000ffff007224 */ /* 0x002fc600078e00e5 */
[----:B---3--:R-:W3:Y:S04]  /*d2b0*/  LDL.LU.64 R228, [R1+0x7a8] ;  /* 0x0007a80001e47983 */ /* 0x008ee80000300a00 */
[----:B------:R1:W-:Y:S04]  /*d2c0*/  STL [R1+0x5b8], R0 ;  /* 0x0005b80001007387 */ /* 0x0003e80000100800 */
[----:B------:R1:W-:Y:S02]  /*d2d0*/  STL [R1+0x5c4], R236 ;  /* 0x0005c4ec01007387 */ /* 0x0003e40000100800 */
[----:B-1----:R-:W-:-:S02]  /*d2e0*/  IMAD.MOV.U32 R0, RZ, RZ, R237 ;  /* 0x000000ffff007224 */ /* 0x002fc400078e00ed */
[----:B------:R-:W3:Y:S04]  /*d2f0*/  LDL.LU.64 R236, [R1+0x7b8] ;  /* 0x0007b80001ec7983 */ /* 0x000ee80000300a00 */
[----:B------:R1:W-:Y:S04]  /*d300*/  STL [R1+0x5c0], R0 ;  /* 0x0005c00001007387 */ /* 0x0003e80000100800 */
[----:B----4-:R4:W-:Y:S01]  /*d310*/  STL [R1+0x5cc], R230 ;  /* 0x0005cce601007387 */ /* 0x0109e20000100800 */
[----:B-1----:R-:W-:-:S03]  /*d320*/  MOV R0, R231 ;  /* 0x000000e700007202 */ /* 0x002fc60000000f00 */
[----:B----4-:R-:W4:Y:S04]  /*d330*/  LDL.LU.64 R230, [R1+0x628] ;  /* 0x0006280001e67983 */ /* 0x010f280000300a00 */
        /* <DEDUP_REMOVED lines=25> */
[----:B------:R-:W-:Y:S04]  /*d4d0*/  STL [R1+0x604], R122 ;  /* 0x0006047a01007387 */ /* 0x000fe80000100800 */
[----:B------:R-:W4:Y:S01]  /*d4e0*/  LDL.LU.64 R120, [R1+0x660] ;  /* 0x0006600001787983 */ /* 0x000f220000300a00 */
[----:B-1----:R-:W-:-:S05]  /*d4f0*/  IMAD.MOV.U32 R0, RZ, RZ, R123 ;  /* 0x000000ffff007224 */ /* 0x002fca00078e007b */
        /* <DEDUP_REMOVED lines=9> */
[----:B------:R4:W-:Y:S04]  /*d590*/  STL [R1+0x61c], R236 ;  /* 0x00061cec01007387 */ /* 0x0009e80000100800 */
[----:B------:R-:W3:Y:S01]  /*d5a0*/  LDL.LU.64 R122, [R1+0x288] ;  /* 0x00028800017a7983 */ /* 0x000ee20000300a00 */
[----:B-1----:R-:W-:-:S03]  /*d5b0*/  IMAD.MOV.U32 R0, RZ, RZ, R237 ;  /* 0x000000ffff007224 */ /* 0x002fc600078e00ed */
[----:B----4-:R-:W-:Y:S04]  /*d5c0*/  STL [R1+0x624], R230 ;  /* 0x000624e601007387 */ /* 0x010fe80000100800 */
[----:B------:R1:W-:Y:S04]  /*d5d0*/  STL [R1+0x618], R0 ;  /* 0x0006180001007387 */ /* 0x0003e80000100800 */
[----:B------:R-:W4:Y:S01]  /*d5e0*/  LDL.LU.64 R236, [R1+0x290] ;  /* 0x0002900001ec7983 */ /* 0x000f220000300a00 */
[----:B-1----:R-:W-:-:S03]  /*d5f0*/  IMAD.MOV.U32 R0, RZ, RZ, R231 ;  /* 0x000000ffff007224 */ /* 0x002fc600078e00e7 */
[----:B------:R-:W-:Y:S04]  /*d600*/  STL [R1+0x62c], R224 ;  /* 0x00062ce001007387 */ /* 0x000fe80000100800 */
[----:B------:R1:W-:Y:S04]  /*d610*/  STL [R1+0x620], R0 ;  /* 0x0006200001007387 */ /* 0x0003e80000100800 */
[----:B------:R-:W4:Y:S01]  /*d620*/  LDL.LU.64 R230, [R1+0x808] ;  /* 0x0008080001e67983 */ /* 0x000f220000300a00 */
[----:B-1----:R-:W-:-:S03]  /*d630*/  MOV R0, R225 ;  /* 0x000000e100007202 */ /* 0x002fc60000000f00 */
[----:B------:R-:W-:Y:S04]  /*d640*/  STL [R1+0x634], R226 ;  /* 0x000634e201007387 */ /* 0x000fe80000100800 */
[----:B------:R1:W-:Y:S04]  /*d650*/  STL [R1+0x628], R0 ;  /* 0x0006280001007387 */ /* 0x0003e80000100800 */
[----:B------:R-:W4:Y:S01]  /*d660*/  LDL.LU.64 R224, [R1+0x818] ;  /* 0x0008180001e07983 */ /* 0x000f220000300a00 */
[----:B-1----:R-:W-:-:S03]  /*d670*/  IMAD.MOV.U32 R0, RZ, RZ, R227 ;  /* 0x000000ffff007224 */ /* 0x002fc600078e00e3 */
[----:B------:R-:W-:Y:S04]  /*d680*/  STL [R1+0x63c], R248 ;  /* 0x00063cf801007387 */ /* 0x000fe80000100800 */
        /* <DEDUP_REMOVED lines=19> */
[----:B--2---:R-:W-:Y:S04]  /*d7c0*/  STL [R1+0x664], R234 ;  /* 0x000664ea01007387 */ /* 0x004fe80000100800 */
[----:B------:R1:W-:Y:S02]  /*d7d0*/  STL [R1+0x658], R0 ;  /* 0x0006580001007387 */ /* 0x0003e40000100800 */
[----:B-1----:R-:W-:Y:S02]  /*d7e0*/  IMAD.MOV.U32 R0, RZ, RZ, R235 ;  /* 0x000000ffff007224 */ /* 0x002fe400078e00eb */
[----:B------:R-:W2:Y:S04]  /*d7f0*/  LDL.LU.64 R234, [R1+0x770] ;  /* 0x0007700001ea7983 */ /* 0x000ea80000300a00 */
[----:B------:R1:W-:Y:S04]  /*d800*/  STL [R1+0x660], R0 ;  /* 0x0006600001007387 */ /* 0x0003e80000100800 */
[----:B---3--:R3:W-:Y:S01]  /*d810*/  STL [R1+0x66c], R228 ;  /* 0x00066ce401007387 */ /* 0x0087e20000100800 */
[----:B-1----:R-:W-:-:S03]  /*d820*/  IMAD.MOV.U32 R0, RZ, RZ, R229 ;  /* 0x000000ffff007224 */ /* 0x002fc600078e00e5 */
[----:B------:R-:W-:Y:S04]  /*d830*/  STL [R1+0x674], R122 ;  /* 0x0006747a01007387 */ /* 0x000fe80000100800 */
[----:B------:R1:W-:Y:S04]  /*d840*/  STL [R1+0x668], R0 ;  /* 0x0006680001007387 */ /* 0x0003e80000100800 */
[----:B---3--:R-:W3:Y:S01]  /*d850*/  LDL.LU.64 R228, [R1+0x6c8] ;  /* 0x0006c80001e47983 */ /* 0x008ee20000300a00 */
[----:B-1----:R-:W-:-:S03]  /*d860*/  MOV R0, R123 ;  /* 0x0000007b00007202 */ /* 0x002fc60000000f00 */
[----:B----4-:R-:W-:Y:S04]  /*d870*/  STL [R1+0x67c], R236 ;  /* 0x00067cec01007387 */ /* 0x010fe80000100800 */
[----:B------:R1:W-:Y:S04]  /*d880*/  STL [R1+0x670], R0 ;  /* 0x0006700001007387 */ /* 0x0003e80000100800 */
[----:B------:R-:W4:Y:S01]  /*d890*/  LDL.LU.64 R124, [R1+0x6d0] ;  /* 0x0006d000017c7983 */ /* 0x000f220000300a00 */
[----:B-1----:R-:W-:-:S05]  /*d8a0*/  IMAD.MOV.U32 R0, RZ, RZ, R237 ;  /* 0x000000ffff007224 */ /* 0x002fca00078e00ed */
[----:B------:R1:W-:Y:S04]  /*d8b0*/  STL [R1+0x678], R0 ;  /* 0x0006780001007387 */ /* 0x0003e80000100800 */
[----:B------:R1:W-:Y:S02]  /*d8c0*/  STL [R1+0x684], R230 ;  /* 0x000684e601007387 */ /* 0x0003e40000100800 */
[----:B-1----:R-:W-:Y:S02]  /*d8d0*/  IMAD.MOV.U32 R0, RZ, RZ, R231 ;  /* 0x000000ffff007224 */ /* 0x002fe400078e00e7 */
[----:B------:R-:W4:Y:S04]  /*d8e0*/  LDL.LU.64 R230, [R1+0x6d8] ;  /* 0x0006d80001e67983 */ /* 0x000f280000300a00 */
[----:B------:R1:W-:Y:S04]  /*d8f0*/  STL [R1+0x680], R0 ;  /* 0x0006800001007387 */ /* 0x0003e80000100800 */
[----:B------:R1:W-:Y:S02]  /*d900*/  STL [R1+0x68c], R224 ;  /* 0x00068ce001007387 */ /* 0x0003e40000100800 */
[----:B-1----:R-:W-:-:S02]  /*d910*/  MOV R0, R225 ;  /* 0x000000e100007202 */ /* 0x002fc40000000f00 */
[----:B------:R-:W4:Y:S04]  /*d920*/  LDL.LU.64 R224, [R1+0x6e0] ;  /* 0x0006e00001e07983 */ /* 0x000f280000300a00 */
[----:B------:R1:W-:Y:S04]  /*d930*/  STL [R1+0x688], R0 ;  /* 0x0006880001007387 */ /* 0x0003e80000100800 */
        /* <DEDUP_REMOVED lines=17> */
[----:B------:R-:W4:Y:S04]  /*da50*/  LDL.LU.64 R120, [R1+0x868] ;  /* 0x0008680001787983 */ /* 0x000f280000300a00 */
[----:B------:R-:W4:Y:S01]  /*da60*/  LDL.LU.64 R122, [R1+0x878] ;  /* 0x00087800017a7983 */ /* 0x000f220000300a00 */
[----:B-1----:R-:W-:-:S05]  /*da70*/  IMAD.MOV.U32 R0, RZ, RZ, R233 ;  /* 0x000000ffff007224 */ /* 0x002fca00078e00e9 */
[----:B------:R1:W-:Y:S04]  /*da80*/  STL [R1+0x6b0], R0 ;  /* 0x0006b00001007387 */ /* 0x0003e80000100800 */
[----:B--2---:R-:W-:Y:S04]  /*da90*/  STL [R1+0x6bc], R234 ;  /* 0x0006bcea01007387 */ /* 0x004fe80000100800 */
[----:B------:R-:W2:Y:S01]  /*daa0*/  LDL.LU.64 R236, [R1+0x888] ;  /* 0x0008880001ec7983 */ /* 0x000ea20000300a00 */
[----:B-1----:R-:W-:-:S03]  /*dab0*/  MOV R0, R235 ;  /* 0x000000eb00007202 */ /* 0x002fc60000000f00 */
[----:B------:R-:W2:Y:S04]  /*dac0*/  LDL.LU.64 R238, [R1+0x898] ;  /* 0x0008980001ee7983 */ /* 0x000ea80000300a00 */
[----:B------:R1:W-:Y:S04]  /*dad0*/  STL [R1+0x6b8], R0 ;  /* 0x0006b80001007387 */ /* 0x0003e80000100800 */
[----:B---3--:R3:W-:Y:S04]  /*dae0*/  STL [R1+0x6c4], R228 ;  /* 0x0006c4e401007387 */ /* 0x0087e80000100800 */
[----:B------:R-:W2:Y:S01]  /*daf0*/  LDL.LU.64 R232, [R1+0x780] ;  /* 0x0007800001e87983 */ /* 0x000ea20000300a00 */
[----:B-1----:R-:W-:-:S03]  /*db00*/  IMAD.MOV.U32 R0, RZ, RZ, R229 ;  /* 0x000000ffff007224 */ /* 0x002fc600078e00e5 */
[----:B------:R-:W2:Y:S04]  /*db10*/  LDL.LU.64 R234, [R1+0x790] ;  /* 0x0007900001ea7983 */ /* 0x000ea80000300a00 */
[----:B------:R1:W-:Y:S04]  /*db20*/  STL [R1+0x6c0], R0 ;  /* 0x0006c00001007387 */ /* 0x0003e80000100800 */
[----:B----4-:R-:W-:Y:S04]  /*db30*/  STL [R1+0x6cc], R124 ;  /* 0x0006cc7c01007387 */ /* 0x010fe80000100800 */
[----:B---3--:R-:W3:Y:S01]  /*db40*/  LDL.LU.64 R228, [R1+0x7a0] ;  /* 0x0007a00001e47983 */ /* 0x008ee20000300a00 */
[----:B-1----:R-:W-:-:S03]  /*db50*/  IMAD.MOV.U32 R0, RZ, RZ, R125 ;  /* 0x000000ffff007224 */ /* 0x002fc600078e007d */
[----:B------:R-:W-:Y:S04]  /*db60*/  STL [R1+0x6d4], R230 ;  /* 0x0006d4e601007387 */ /* 0x000fe80000100800 */
[----:B------:R1:W-:Y:S02]  /*db70*/  STL [R1+0x6c8], R0 ;  /* 0x0006c80001007387 */ /* 0x0003e40000100800 */
[----:B-1----:R-:W-:Y:S02]  /*db80*/  MOV R0, R231 ;  /* 0x000000e700007202 */ /* 0x002fe40000000f00 */
[----:B------:R-:W4:Y:S04]  /*db90*/  LDL.LU.64 R230, [R1+0x7b0] ;  /* 0x0007b00001e67983 */ /* 0x000f280000300a00 */
[----:B------:R1:W-:Y:S04]  /*dba0*/  STL [R1+0x6d0], R0 ;  /* 0x0006d00001007387 */ /* 0x0003e80000100800 */
[----:B------:R1:W-:Y:S02]  /*dbb0*/  STL [R1+0x6dc], R224 ;  /* 0x0006dce001007387 */ /* 0x0003e40000100800 */
[----:B-1----:R-:W-:-:S02]  /*dbc0*/  IMAD.MOV.U32 R0, RZ, RZ, R225 ;  /* 0x000000ffff007224 */ /* 0x002fc400078e00e1 */
[----:B------:R-:W-:Y:S04]  /*dbd0*/  STL [R1+0x6e4], R126 ;  /* 0x0006e47e01007387 */ /* 0x000fe80000100800 */
[----:B------:R1:W-:Y:S04]  /*dbe0*/  STL [R1+0x6d8], R0 ;  /* 0x0006d80001007387 */ /* 0x0003e80000100800 */
[----:B------:R-:W4:Y:S01]  /*dbf0*/  LDL.LU.64 R224, [R1+0x748] ;  /* 0x0007480001e07983 */ /* 0x000f220000300a00 */
        /* <DEDUP_REMOVED lines=14> */
[----:B------:R-:W-:Y:S01]  /*dce0*/  STL [R1+0x704], R120 ;  /* 0x0007047801007387 */ /* 0x000fe20000100800 */
[----:B-1----:R-:W-:-:S03]  /*dcf0*/  MOV R0, R121 ;  /* 0x0000007900007202 */ /* 0x002fc60000000f00 */
[----:B------:R-:W-:Y:S04]  /*dd00*/  STL [R1+0x70c], R122 ;  /* 0x00070c7a01007387 */ /* 0x000fe80000100800 */
[----:B------:R1:W-:Y:S02]  /*dd10*/  STL [R1+0x700], R0 ;  /* 0x0007000001007387 */ /* 0x0003e40000100800 */
[----:B-1----:R-:W-:Y:S02]  /*dd20*/  IMAD.MOV.U32 R0, RZ, RZ, R123 ;  /* 0x000000ffff007224 */ /* 0x002fe400078e007b */
[----:B--2---:R-:W-:Y:S04]  /*dd30*/  STL [R1+0x714], R236 ;  /* 0x000714ec01007387 */ /* 0x004fe80000100800 */
        /* <DEDUP_REMOVED lines=10> */
[----:B---3--:R-:W-:Y:S01]  /*dde0*/  STL [R1+0x734], R228 ;  /* 0x000734e401007387 */ /* 0x008fe20000100800 */
[----:B-1----:R-:W-:-:S05]  /*ddf0*/  IMAD.MOV.U32 R0, RZ, RZ, R235 ;  /* 0x000000ffff007224 */ /* 0x002fca00078e00eb */
[----:B------:R1:W-:Y:S04]  /*de00*/  STL [R1+0x728], R0 ;  /* 0x0007280001007387 */ /* 0x0003e80000100800 */
[----:B------:R-:W2:Y:S04]  /*de10*/  LDL.LU.64 R120, [R1+0x8a0] ;  /* 0x0008a00001787983 */ /* 0x000ea80000300a00 */
[----:B------:R-:W3:Y:S01]  /*de20*/  LDL.LU.64 R122, [R1+0x8b8] ;  /* 0x0008b800017a7983 */ /* 0x000ee20000300a00 */
[----:B-1----:R-:W-:-:S05]  /*de30*/  MOV R0, R229 ;  /* 0x000000e500007202 */ /* 0x002fca0000000f00 */
[----:B------:R1:W-:Y:S04]  /*de40*/  STL [R1+0x730], R0 ;  /* 0x0007300001007387 */ /* 0x0003e80000100800 */
[----:B----4-:R-:W-:Y:S04]  /*de50*/  STL [R1+0x73c], R230 ;  /* 0x00073ce601007387 */ /* 0x010fe80000100800 */
        /* <DEDUP_REMOVED lines=11> */
[----:B-1----:R-:W-:-:S03]  /*df10*/  MOV R0, R227 ;  /* 0x000000e300007202 */ /* 0x002fc60000000f00 */
[----:B------:R-:W-:Y:S04]  /*df20*/  STL [R1+0x754], R248 ;  /* 0x000754f801007387 */ /* 0x000fe80000100800 */
[----:B------:R1:W-:Y:S04]  /*df30*/  STL [R1+0x748], R0 ;  /* 0x0007480001007387 */ /* 0x0003e80000100800 */
[----:B------:R-:W4:Y:S01]  /*df40*/  LDL.LU.64 R230, [R1+0x830] ;  /* 0x0008300001e67983 */ /* 0x000f220000300a00 */
[----:B-1----:R-:W-:-:S05]  /*df50*/  IMAD.MOV.U32 R0, RZ, RZ, R249 ;  /* 0x000000ffff007224 */ /* 0x002fca00078e00f9 */
[----:B------:R1:W-:Y:S04]  /*df60*/  STL [R1+0x750], R0 ;  /* 0x0007500001007387 */ /* 0x0003e80000100800 */
[----:B------:R1:W-:Y:S02]  /*df70*/  STL [R1+0x75c], R250 ;  /* 0x00075cfa01007387 */ /* 0x0003e40000100800 */
[----:B-1----:R-:W-:Y:S02]  /*df80*/  IMAD.MOV.U32 R0, RZ, RZ, R251 ;  /* 0x000000ffff007224 */ /* 0x002fe400078e00fb */
[----:B------:R-:W-:Y:S04]  /*df90*/  STL [R1+0x764], R18 ;  /* 0x0007641201007387 */ /* 0x000fe80000100800 */
[----:B------:R2:W-:Y:S04]  /*dfa0*/  STL [R1+0x758], R0 ;  /* 0x0007580001007387 */ /* 0x0005e80000100800 */
        /* <DEDUP_REMOVED lines=10> */
[----:B------:R-:W4:Y:S01]  /*e050*/  LDL.LU.64 R250, [R1+0x7e0] ;  /* 0x0007e00001fa7983 */ /* 0x000f220000300a00 */
[----:B--2---:R-:W-:-:S03]  /*e060*/  MOV R0, R121 ;  /* 0x0000007900007202 */ /* 0x004fc60000000f00 */
[----:B------:R-:W-:Y:S04]  /*e070*/  STL [R1+0x784], R120 ;  /* 0x0007847801007387 */ /* 0x000fe80000100800 */
[----:B---3--:R-:W-:Y:S04]  /*e080*/  STL [R1+0x78c], R122 ;  /* 0x00078c7a01007387 */ /* 0x008fe80000100800 */
[----:B------:R1:W-:Y:S02]  /*e090*/  STL [R1+0x780], R0 ;  /* 0x0007800001007387 */ /* 0x0003e40000100800 */
[----:B-1----:R-:W-:-:S02]  /*e0a0*/  IMAD.MOV.U32 R0, RZ, RZ, R123 ;  /* 0x000000ffff007224 */ /* 0x002fc400078e007b */
[----:B----4-:R-:W-:Y:S04]  /*e0b0*/  STL [R1+0x794], R236 ;  /* 0x000794ec01007387 */ /* 0x010fe80000100800 */
        /* <DEDUP_REMOVED lines=13> */
[----:B------:R-:W2:Y:S04]  /*e190*/  LDL.LU.64 R120, [R1+0x900] ;  /* 0x0009000001787983 */ /* 0x000ea80000300a00 */
[----:B------:R-:W3:Y:S01]  /*e1a0*/  LDL.LU.64 R122, [R1+0x908] ;  /* 0x00090800017a7983 */ /* 0x000ee20000300a00 */
        /* <DEDUP_REMOVED lines=226> */
[----:B------:R4:W-:Y:S04]  /*efd0*/  STL [R1+0x9bc], R224 ;  /* 0x0009bce001007387 */ /* 0x0009e80000100800 */
[----:B------:R-:W3:Y:S01]  /*efe0*/  LDL.LU.64 R236, [R1+0xa18] ;  /* 0x000a180001ec7983 */ /* 0x000ee20000300a00 */
[----:B-1----:R-:W-:-:S03]  /*eff0*/  IMAD.MOV.U32 R0, RZ, RZ, R225 ;  /* 0x000000ffff007224 */ /* 0x002fc600078e00e1 */
[----:B------:R-:W3:Y:S04]  /*f000*/  LDL.LU.64 R230, [R1+0xa20] ;  /* 0x000a200001e67983 */ /* 0x000ee80000300a00 */
[----:B------:R1:W-:Y:S04]  /*f010*/  STL [R1+0x9b8], R0 ;  /* 0x0009b80001007387 */ /* 0x0003e80000100800 */
[----:B------:R-:W-:Y:S04]  /*f020*/  STL [R1+0x9c4], R228 ;  /* 0x0009c4e401007387 */ /* 0x000fe80000100800 */
[----:B----4-:R-:W4:Y:S01]  /*f030*/  LDL.LU.64 R224, [R1+0xa28] ;  /* 0x000a280001e07983 */ /* 0x010f220000300a00 */
[----:B-1----:R-:W-:-:S03]  /*f040*/  IMAD.MOV.U32 R0, RZ, RZ, R229 ;  /* 0x000000ffff007224 */ /* 0x002fc600078e00e5 */
[----:B------:R-:W-:Y:S04]  /*f050*/  STL [R1+0x9cc], R226 ;  /* 0x0009cce201007387 */ /* 0x000fe80000100800 */
[----:B------:R1:W-:Y:S04]  /*f060*/  STL [R1+0x9c0], R0 ;  /* 0x0009c00001007387 */ /* 0x0003e80000100800 */
[----:B------:R-:W4:Y:S01]  /*f070*/  LDL.LU.64 R238, [R1+0xa30] ;  /* 0x000a300001ee7983 */ /* 0x000f220000300a00 */
[----:B-1----:R-:W-:-:S03]  /*f080*/  MOV R0, R227 ;  /* 0x000000e300007202 */ /* 0x002fc60000000f00 */
[----:B------:R-:W-:Y:S04]  /*f090*/  STL [R1+0x9d4], R250 ;  /* 0x0009d4fa01007387 */ /* 0x000fe80000100800 */
[----:B------:R1:W-:Y:S04]  /*f0a0*/  STL [R1+0x9c8], R0 ;  /* 0x0009c80001007387 */ /* 0x0003e80000100800 */
[----:B------:R-:W4:Y:S04]  /*f0b0*/  LDL.LU.64 R232, [R1+0xa38] ;  /* 0x000a380001e87983 */ /* 0x000f280000300a00 */
[----:B------:R-:W4:Y:S01]  /*f0c0*/  LDL.LU.64 R226, [R1+0xa40] ;  /* 0x000a400001e27983 */ /* 0x000f220000300a00 */
[----:B-1----:R-:W-:-:S05]  /*f0d0*/  IMAD.MOV.U32 R0, RZ, RZ, R251 ;  /* 0x000000ffff007224 */ /* 0x002fca00078e00fb */
[----:B------:R1:W-:Y:S04]  /*f0e0*/  STL [R1+0x9d0], R0 ;  /* 0x0009d00001007387 */ /* 0x0003e80000100800 */
[----:B------:R1:W-:Y:S04]  /*f0f0*/  STL [R1+0x9dc], R248 ;  /* 0x0009dcf801007387 */ /* 0x0003e80000100800 */
[----:B------:R-:W4:Y:S01]  /*f100*/  LDL.LU.64 R250, [R1+0xa48] ;  /* 0x000a480001fa7983 */ /* 0x000f220000300a00 */
[----:B-1----:R-:W-:-:S03]  /*f110*/  IMAD.MOV.U32 R0, RZ, RZ, R249 ;  /* 0x000000ffff007224 */ /* 0x002fc600078e00f9 */
        /* <DEDUP_REMOVED lines=11> */
[----:B------:R-:W-:Y:S01]  /*f1d0*/  STL [R1+0x9f8], R63 ;  /* 0x0009f83f01007387 */ /* 0x000fe20000100800 */
[----:B--2---:R-:W-:-:S03]  /*f1e0*/  MOV R0, R121 ;  /* 0x0000007900007202 */ /* 0x004fc60000000f00 */
[----:B------:R-:W-:Y:S04]  /*f1f0*/  STL [R1+0xa04], R120 ;  /* 0x000a047801007387 */ /* 0x000fe80000100800 */
[----:B---3--:R-:W-:Y:S04]  /*f200*/  STL [R1+0xa0c], R122 ;  /* 0x000a0c7a01007387 */ /* 0x008fe80000100800 */
[----:B------:R1:W-:Y:S02]  /*f210*/  STL [R1+0xa00], R0 ;  /* 0x000a000001007387 */ /* 0x0003e40000100800 */
[----:B-1----:R-:W-:-:S02]  /*f220*/  IMAD.MOV.U32 R0, RZ, RZ, R123 ;  /* 0x000000ffff007224 */ /* 0x002fc400078e007b */
[----:B------:R-:W-:Y:S04]  /*f230*/  STL [R1+0xa14], R236 ;  /* 0x000a14ec01007387 */ /* 0x000fe80000100800 */
[----:B------:R1:W-:Y:S04]  /*f240*/  STL [R1+0xa08], R0 ;  /* 0x000a080001007387 */ /* 0x0003e80000100800 */
[----:B------:R-:W-:Y:S01]  /*f250*/  STL [R1+0xa1c], R230 ;  /* 0x000a1ce601007387 */ /* 0x000fe20000100800 */
[----:B-1----:R-:W-:-:S05]  /*f260*/  IMAD.MOV.U32 R0, RZ, RZ, R237 ;  /* 0x000000ffff007224 */ /* 0x002fca00078e00ed */
[----:B------:R1:W-:Y:S04]  /*f270*/  STL [R1+0xa10], R0 ;  /* 0x000a100001007387 */ /* 0x0003e80000100800 */
[----:B----4-:R-:W-:Y:S01]  /*f280*/  STL [R1+0xa24], R224 ;  /* 0x000a24e001007387 */ /* 0x010fe20000100800 */
[----:B-1----:R-:W-:-:S05]  /*f290*/  MOV R0, R231 ;  /* 0x000000e700007202 */ /* 0x002fca0000000f00 */
[----:B------:R1:W-:Y:S04]  /*f2a0*/  STL [R1+0xa18], R0 ;  /* 0x000a180001007387 */ /* 0x0003e80000100800 */
[----:B------:R-:W2:Y:S01]  /*f2b0*/  LDL.LU.64 R230, [R1+0x348] ;  /* 0x0003480001e67983 */ /* 0x000ea20000300a00 */
[----:B-1----:R-:W-:-:S03]  /*f2c0*/  IMAD.MOV.U32 R0, RZ, RZ, R225 ;  /* 0x000000ffff007224 */ /* 0x002fc600078e00e1 */
[----:B------:R-:W-:Y:S04]  /*f2d0*/  STL [R1+0xa2c], R238 ;  /* 0x000a2cee01007387 */ /* 0x000fe80000100800 */
[----:B------:R1:W-:Y:S04]  /*f2e0*/  STL [R1+0xa20], R0 ;  /* 0x000a200001007387 */ /* 0x0003e80000100800 */
[----:B------:R-:W3:Y:S01]  /*f2f0*/  LDL.LU.64 R224, [R1+0x320] ;  /* 0x0003200001e07983 */ /* 0x000ee20000300a00 */
[----:B-1----:R-:W-:-:S03]  /*f300*/  IMAD.MOV.U32 R0, RZ, RZ, R239 ;  /* 0x000000ffff007224 */ /* 0x002fc600078e00ef */
[----:B------:R-:W-:Y:S04]  /*f310*/  STL [R1+0xa34], R232 ;  /* 0x000a34e801007387 */ /* 0x000fe80000100800 */
[----:B------:R1:W-:Y:S04]  /*f320*/  STL [R1+0xa28], R0 ;  /* 0x000a280001007387 */ /* 0x0003e80000100800 */
[----:B------:R-:W-:Y:S01]  /*f330*/  STL [R1+0xa3c], R226 ;  /* 0x000a3ce201007387 */ /* 0x000fe20000100800 */
[----:B-1----:R-:W-:-:S05]  /*f340*/  MOV R0, R233 ;  /* 0x000000e900007202 */ /* 0x002fca0000000f00 */
[----:B------:R1:W-:Y:S04]  /*f350*/  STL [R1+0xa30], R0 ;  /* 0x000a300001007387 */ /* 0x0003e80000100800 */
[----:B------:R-:W-:Y:S01]  /*f360*/  STL [R1+0xa44], R250 ;  /* 0x000a44fa01007387 */ /* 0x000fe20000100800 */
[----:B-1----:R-:W-:-:S05]  /*f370*/  IMAD.MOV.U32 R0, RZ, RZ, R227 ;  /* 0x000000ffff007224 */ /* 0x002fca00078e00e3 */
[----:B------:R1:W-:Y:S02]  /*f380*/  STL [R1+0xa38], R0 ;  /* 0x000a380001007387 */ /* 0x0003e40000100800 */
[----:B-1----:R-:W-:Y:S02]  /*f390*/  IMAD.MOV.U32 R0, RZ, RZ, R251 ;  /* 0x000000ffff007224 */ /* 0x002fe400078e00fb */
[----:B------:R-:W4:Y:S04]  /*f3a0*/  LDL.LU.64 R250, [R1+0x368] ;  /* 0x0003680001fa7983 */ /* 0x000f280000300a00 */
[----:B------:R1:W-:Y:S04]  /*f3b0*/  STL [R1+0xa40], R0 ;  /* 0x000a400001007387 */ /* 0x0003e80000100800 */
        /* <DEDUP_REMOVED lines=9> */
[----:B------:R-:W-:Y:S01]  /*f450*/  STL [R1+0xa64], R72 ;  /* 0x000a644801007387 */ /* 0x000fe20000100800 */
[----:B-1----:R-:W-:-:S05]  /*f460*/  IMAD.MOV.U32 R0, RZ, RZ, R229 ;  /* 0x000000ffff007224 */ /* 0x002fca00078e00e5 */
[----:B------:R1:W-:Y:S04]  /*f470*/  STL [R1+0xa58], R0 ;  /* 0x000a580001007387 */ /* 0x0003e80000100800 */
        /* <DEDUP_REMOVED lines=10> */
[----:B--2---:R-:W-:Y:S01]  /*f520*/  STL [R1+0xa84], R230 ;  /* 0x000a84e601007387 */ /* 0x004fe20000100800 */
[----:B-1----:R-:W-:-:S03]  /*f530*/  MOV R0, R231 ;  /* 0x000000e700007202 */ /* 0x002fc60000000f00 */
[----:B------:R-:W2:Y:S04]  /*f540*/  LDL.LU.64 R228, [R1+0x330] ;  /* 0x0003300001e47983 */ /* 0x000ea80000300a00 */
[----:B------:R1:W-:Y:S04]  /*f550*/  STL [R1+0xa80], R0 ;  /* 0x000a800001007387 */ /* 0x0003e80000100800 */
[----:B---3--:R3:W-:Y:S01]  /*f560*/  STL [R1+0xa8c], R224 ;  /* 0x000a8ce001007387 */ /* 0x0087e20000100800 */
[----:B-1----:R-:W-:-:S03]  /*f570*/  IMAD.MOV.U32 R0, RZ, RZ, R225 ;  /* 0x000000ffff007224 */ /* 0x002fc600078e00e1 */
[----:B------:R-:W-:Y:S04]  /*f580*/  STL [R1+0xa94], R76 ;  /* 0x000a944c01007387 */ /* 0x000fe80000100800 */
[----:B------:R4:W-:Y:S04]  /*f590*/  STL [R1+0xa88], R0 ;  /* 0x000a880001007387 */ /* 0x0009e80000100800 */
[----:B------:R-:W2:Y:S04]  /*f5a0*/  LDL.LU.64 R230, [R1+0x3a8] ;  /* 0x0003a80001e67983 */ /* 0x000ea80000300a00 */
[----:B------:R-:W-:Y:S04]  /*f5b0*/  STL [R1+0xa90], R77 ;  /* 0x000a904d01007387 */ /* 0x000fe80000100800 */
[----:B------:R-:W-:Y:S04]  /*f5c0*/  STL [R1+0xa9c], R74 ;  /* 0x000a9c4a01007387 */ /* 0x000fe80000100800 */
[----:B------:R-:W-:Y:S04]  /*f5d0*/  STL [R1+0xa98], R75 ;  /* 0x000a984b01007387 */ /* 0x000fe80000100800 */
[----:B---3--:R-:W3:Y:S01]  /*f5e0*/  LDL.LU.64 R224, [R1+0x390] ;  /* 0x0003900001e07983 */ /* 0x008ee20000300a00 */
[----:B----4-:R-:W-:-:S03]  /*f5f0*/  IMAD.MOV.U32 R0, RZ, RZ, R251 ;  /* 0x000000ffff007224 */ /* 0x010fc600078e00fb */
[----:B------:R1:W-:Y:S04]  /*f600*/  STL [R1+0xaa4], R250 ;  /* 0x000aa4fa01007387 */ /* 0x0003e80000100800 */
[----:B------:R-:W-:Y:S04]  /*f610*/  STL [R1+0xaac], R226 ;  /* 0x000aace201007387 */ /* 0x000fe80000100800 */
[----:B------:R4:W-:Y:S04]  /*f620*/  STL [R1+0xaa0], R0 ;  /* 0x000aa00001007387 */ /* 0x0009e80000100800 */
[----:B-1----:R-:W3:Y:S01]  /*f630*/  LDL.LU.64 R250, [R1+0x378] ;  /* 0x0003780001fa7983 */ /* 0x002ee20000300a00 */
[----:B----4-:R-:W-:-:S03]  /*f640*/  MOV R0, R227 ;  /* 0x000000e300007202 */ /* 0x010fc60000000f00 */
[----:B------:R-:W-:Y:S04]  /*f650*/  STL [R1+0xab4], R248 ;  /* 0x000ab4f801007387 */ /* 0x000fe80000100800 */
[----:B------:R1:W-:Y:S04]  /*f660*/  STL [R1+0xaa8], R0 ;  /* 0x000aa80001007387 */ /* 0x0003e80000100800 */
[----:B------:R-:W4:Y:S01]  /*f670*/  LDL.LU.64 R226, [R1+0x360] ;  /* 0x0003600001e27983 */ /* 0x000f220000300a00 */
[----:B-1----:R-:W-:-:S03]  /*f680*/  IMAD.MOV.U32 R0, RZ, RZ, R249 ;  /* 0x000000ffff007224 */ /* 0x002fc600078e00f9 */
[----:B------:R-:W-:Y:S04]  /*f690*/  STL [R1+0xabc], R78 ;  /* 0x000abc4e01007387 */ /* 0x000fe80000100800 */
[----:B------:R1:W-:Y:S04]  /*f6a0*/  STL [R1+0xab0], R0 ;  /* 0x000ab00001007387 */ /* 0x0003e80000100800 */
[----:B------:R-:W-:Y:S04]  /*f6b0*/  STL [R1+0xab8], R79 ;  /* 0x000ab84f01007387 */ /* 0x000fe80000100800 */
[----:B------:R-:W4:Y:S04]  /*f6c0*/  LDL.LU.64 R130, [R1+0x3c8] ;  /* 0x0003c80001827983 */ /* 0x000f280000300a00 */
[----:B------:R-:W-:Y:S04]  /*f6d0*/  STL [R1+0xac4], R238 ;  /* 0x000ac4ee01007387 */ /* 0x000fe80000100800 */
[----:B------:R-:W4:Y:S01]  /*f6e0*/  LDL.LU.64 R248, [R1+0x3b0] ;  /* 0x0003b00001f87983 */ /* 0x000f220000300a00 */
[----:B-1----:R-:W-:-:S03]  /*f6f0*/  IMAD.MOV.U32 R0, RZ, RZ, R239 ;  /* 0x000000ffff007224 */ /* 0x002fc600078e00ef */
[----:B------:R-:W-:Y:S04]  /*f700*/  STL [R1+0xacc], R232 ;  /* 0x000acce801007387 */ /* 0x000fe80000100800 */
[----:B------:R1:W-:Y:S04]  /*f710*/  STL [R1+0xac0], R0 ;  /* 0x000ac00001007387 */ /* 0x0003e80000100800 */
[----:B------:R-:W4:Y:S04]  /*f720*/  LDL.LU.64 R124, [R1+0x398] ;  /* 0x00039800017c7983 */ /* 0x000f280000300a00 */
[----:B------:R-:W4:Y:S01]  /*f730*/  LDL.LU.64 R126, [R1+0x380] ;  /* 0x00038000017e7983 */ /* 0x000f220000300a00 */
[----:B-1----:R-:W-:-:S05]  /*f740*/  MOV R0, R233 ;  /* 0x000000e900007202 */ /* 0x002fca0000000f00 */
[----:B------:R1:W-:Y:S04]  /*f750*/  STL [R1+0xac8], R0 ;  /* 0x000ac80001007387 */ /* 0x0003e80000100800 */
[----:B------:R-:W-:Y:S04]  /*f760*/  STL [R1+0xad4], R234 ;  /* 0x000ad4ea01007387 */ /* 0x000fe80000100800 */
[----:B------:R-:W4:Y:S01]  /*f770*/  LDL.LU.64 R120, [R1+0xb28] ;  /* 0x000b280001787983 */ /* 0x000f220000300a00 */
[----:B-1----:R-:W-:-:S03]  /*f780*/  IMAD.MOV.U32 R0, RZ, RZ, R235 ;  /* 0x000000ffff007224 */ /* 0x002fc600078e00eb */
[----:B------:R-:W4:Y:S04]  /*f790*/  LDL.LU.64 R122, [R1+0xb30] ;  /* 0x000b3000017a7983 */ /* 0x000f280000300a00 */
[----:B------:R1:W-:Y:S04]  /*f7a0*/  STL [R1+0xad0], R0 ;  /* 0x000ad00001007387 */ /* 0x0003e80000100800 */
[----:B--2---:R-:W-:Y:S04]  /*f7b0*/  STL [R1+0xadc], R228 ;  /* 0x000adce401007387 */ /* 0x004fe80000100800 */
[----:B------:R-:W2:Y:S01]  /*f7c0*/  LDL.LU.64 R236, [R1+0x3b8] ;  /* 0x0003b80001ec7983 */ /* 0x000ea20000300a00 */
[----:B-1----:R-:W-:-:S03]  /*f7d0*/  IMAD.MOV.U32 R0, RZ, RZ, R229 ;  /* 0x000000ffff007224 */ /* 0x002fc600078e00e5 */
[----:B------:R-:W2:Y:S04]  /*f7e0*/  LDL.LU.64 R238, [R1+0x3a0] ;  /* 0x0003a00001ee7983 */ /* 0x000ea80000300a00 */
[----:B------:R1:W-:Y:S04]  /*f7f0*/  STL [R1+0xad8], R0 ;  /* 0x000ad80001007387 */ /* 0x0003e80000100800 */
[----:B------:R-:W-:Y:S04]  /*f800*/  STL [R1+0xae4], R230 ;  /* 0x000ae4e601007387 */ /* 0x000fe80000100800 */
[----:B------:R-:W2:Y:S01]  /*f810*/  LDL.LU.64 R232, [R1+0xb48] ;  /* 0x000b480001e87983 */ /* 0x000ea20000300a00 */
[----:B-1----:R-:W-:-:S03]  /*f820*/  MOV R0, R231 ;  /* 0x000000e700007202 */ /* 0x002fc60000000f00 */
[----:B------:R-:W2:Y:S04]  /*f830*/  LDL.LU.64 R234, [R1+0xb50] ;  /* 0x000b500001ea7983 */ /* 0x000ea80000300a00 */
[----:B------:R1:W-:Y:S04]  /*f840*/  STL [R1+0xae0], R0 ;  /* 0x000ae00001007387 */ /* 0x0003e80000100800 */
[----:B---3--:R-:W-:Y:S04]  /*f850*/  STL [R1+0xaec], R224 ;  /* 0x000aece001007387 */ /* 0x008fe80000100800 */
[----:B------:R-:W3:Y:S01]  /*f860*/  LDL.LU.64 R228, [R1+0xb58] ;  /* 0x000b580001e47983 */ /* 0x000ee20000300a00 */
[----:B-1----:R-:W-:-:S03]  /*f870*/  IMAD.MOV.U32 R0, RZ, RZ, R225 ;  /* 0x000000ffff007224 */ /* 0x002fc600078e00e1 */
[----:B------:R-:W3:Y:S04]  /*f880*/  LDL.LU.64 R230, [R1+0x3c0] ;  /* 0x0003c00001e67983 */ /* 0x000ee80000300a00 */
[----:B------:R1:W-:Y:S02]  /*f890*/  STL [R1+0xae8], R0 ;  /* 0x000ae80001007387 */ /* 0x0003e40000100800 */
[----:B-1----:R-:W-:Y:S02]  /*f8a0*/  IMAD.MOV.U32 R0, RZ, RZ, R251 ;  /* 0x000000ffff007224 */ /* 0x002fe400078e00fb */
[----:B------:R1:W-:Y:S04]  /*f8b0*/  STL [R1+0xaf4], R250 ;  /* 0x000af4fa01007387 */ /* 0x0003e80000100800 */
[----:B------:R-:W3:Y:S04]  /*f8c0*/  LDL.LU.64 R224, [R1+0xb68] ;  /* 0x000b680001e07983 */ /* 0x000ee80000300a00 */
[----:B----4-:R-:W-:Y:S04]  /*f8d0*/  STL [R1+0xafc], R226 ;  /* 0x000afce201007387 */ /* 0x010fe80000100800 */
[----:B------:R4:W-:Y:S04]  /*f8e0*/  STL [R1+0xaf0], R0 ;  /* 0x000af00001007387 */ /* 0x0009e80000100800 */
[----:B-1----:R-:W3:Y:S01]  /*f8f0*/  LDL.LU.64 R250, [R1+0xb70] ;  /* 0x000b700001fa7983 */ /* 0x002ee20000300a00 */
[----:B----4-:R-:W-:-:S03]  /*f900*/  MOV R0, R227 ;  /* 0x000000e300007202 */ /* 0x010fc60000000f00 */
[----:B------:R-:W4:Y:S04]  /*f910*/  LDL.LU.64 R226, [R1+0xb78] ;  /* 0x000b780001e27983 */ /* 0x000f280000300a00 */
[----:B------:R1:W-:Y:S04]  /*f920*/  STL [R1+0xaf8], R0 ;  /* 0x000af80001007387 */ /* 0x0003e80000100800 */
[----:B------:R-:W-:Y:S01]  /*f930*/  STL [R1+0xb04], R130 ;  /* 0x000b048201007387 */ /* 0x000fe20000100800 */
[----:B-1----:R-:W-:-:S03]  /*f940*/  IMAD.MOV.U32 R0, RZ, RZ, R131 ;  /* 0x000000ffff007224 */ /* 0x002fc600078e0083 */
[----:B------:R-:W-:Y:S04]  /*f950*/  STL [R1+0xb0c], R248 ;  /* 0x000b0cf801007387 */ /* 0x000fe80000100800 */
[----:B------:R1:W-:Y:S02]  /*f960*/  STL [R1+0xb00], R0 ;  /* 0x000b000001007387 */ /* 0x0003e40000100800 */
[----:B-1----:R-:W-:Y:S02]  /*f970*/  IMAD.MOV.U32 R0, RZ, RZ, R249 ;  /* 0x000000ffff007224 */ /* 0x002fe400078e00f9 */
[----:B------:R-:W4:Y:S04]  /*f980*/  LDL.64 R248, [R1+0xd08] ;  /* 0x000d080001f87983 */ /* 0x000f280000100a00 */
        /* <DEDUP_REMOVED lines=8> */
[----:B------:R-:W-:Y:S01]  /*fa10*/  STL [R1+0xb2c], R122 ;  /* 0x000b2c7a01007387 */ /* 0x000fe20000100800 */
[----:B-1----:R-:W-:-:S05]  /*fa20*/  IMAD.MOV.U32 R0, RZ, RZ, R121 ;  /* 0x000000ffff007224 */ /* 0x002fca00078e0079 */
[----:B------:R1:W-:Y:S02]  /*fa30*/  STL [R1+0xb20], R0 ;  /* 0x000b200001007387 */ /* 0x0003e40000100800 */
[----:B-1----:R-:W-:Y:S02]  /*fa40*/  MOV R0, R123 ;  /* 0x0000007b00007202 */ /* 0x002fe40000000f00 */
[----:B--2---:R-:W-:Y:S04]  /*fa50*/  STL [R1+0xb34], R236 ;  /* 0x000b34ec01007387 */ /* 0x004fe80000100800 */
        /* <DEDUP_REMOVED lines=10> */
[----:B---3--:R-:W-:Y:S01]  /*fb00*/  STL [R1+0xb54], R228 ;  /* 0x000b54e401007387 */ /* 0x008fe20000100800 */
[----:B-1----:R-:W-:-:S05]  /*fb10*/  IMAD.MOV.U32 R0, RZ, RZ, R235 ;  /* 0x000000ffff007224 */ /* 0x002fca00078e00eb */
[----:B------:R1:W-:Y:S04]  /*fb20*/  STL [R1+0xb48], R0 ;  /* 0x000b480001007387 */ /* 0x0003e80000100800 */
[----:B------:R-:W-:Y:S01]  /*fb30*/  STL [R1+0xb5c], R230 ;  /* 0x000b5ce601007387 */ /* 0x000fe20000100800 */
[----:B-1----:R-:W-:-:S05]  /*fb40*/  IMAD.MOV.U32 R0, RZ, RZ, R229 ;  /* 0x000000ffff007224 */ /* 0x002fca00078e00e5 */
[----:B------:R1:W-:Y:S04]  /*fb50*/  STL [R1+0xb50], R0 ;  /* 0x000b500001007387 */ /* 0x0003e80000100800 */
[----:B------:R-:W-:Y:S01]  /*fb60*/  STL [R1+0xb64], R224 ;  /* 0x000b64e001007387 */ /* 0x000fe20000100800 */
[----:B-1----:R-:W-:-:S05]  /*fb70*/  MOV R0, R231 ;  /* 0x000000e700007202 */ /* 0x002fca0000000f00 */
[----:B------:R1:W-:Y:S02]  /*fb80*/  STL [R1+0xb58], R0 ;  /* 0x000b580001007387 */ /* 0x0003e40000100800 */
[----:B-1----:R-:W-:-:S05]  /*fb90*/  IMAD.MOV.U32 R0, RZ, RZ, R225 ;  /* 0x000000ffff007224 */ /* 0x002fca00078e00e1 */
[----:B------:R1:W-:Y:S04]  /*fba0*/  STL [R1+0xb60], R0 ;  /* 0x000b600001007387 */ /* 0x0003e80000100800 */
[----:B------:R-:W-:Y:S01]  /*fbb0*/  STL [R1+0xb6c], R250 ;  /* 0x000b6cfa01007387 */ /* 0x000fe20000100800 */
[----:B-1----:R-:W-:-:S03]  /*fbc0*/  IMAD.MOV.U32 R0, RZ, RZ, R251 ;  /* 0x000000ffff007224 */ /* 0x002fc600078e00fb */
[----:B----4-:R-:W-:Y:S04]  /*fbd0*/  STL [R1+0xb74], R226 ;  /* 0x000b74e201007387 */ /* 0x010fe80000100800 */
[----:B------:R1:W-:Y:S02]  /*fbe0*/  STL [R1+0xb68], R0 ;  /* 0x000b680001007387 */ /* 0x0003e40000100800 */
[----:B-1----:R-:W-:Y:S01]  /*fbf0*/  IMAD.MOV.U32 R0, RZ, RZ, R227 ;  /* 0x000000ffff007224 */ /* 0x002fe200078e00e3 */
[----:B------:R-:W-:Y:S01]  /*fc00*/  MOV R7, R249 ;  /* 0x000000f900077202 */ /* 0x000fe20000000f00 */
[----:B------:R-:W-:Y:S04]  /*fc10*/  STL [R1+0xb7c], R248 ;  /* 0x000b7cf801007387 */ /* 0x000fe80000100800 */
[----:B------:R1:W-:Y:S04]  /*fc20*/  STL [R1+0xb70], R0 ;  /* 0x000b700001007387 */ /* 0x0003e80000100800 */
[----:B------:R2:W-:Y:S04]  /*fc30*/  STL [R1+0xb78], R7 ;  /* 0x000b780701007387 */ /* 0x0005e80000100800 */
        /* <DEDUP_REMOVED lines=81> */
[----:B------:R-:W4:Y:S04]  /*10150*/  S2R R252, SR_TID.X ;  /* 0x0000000000fc7919 */ /* 0x000f280000002100 */
        /* <DEDUP_REMOVED lines=21> */
[----:B----4-:R-:W-:-:S03]  /*102b0*/  LOP3.LUT R4, R252, 0x7, RZ, 0xc0, !PT ;  /* 0x00000007fc047812 */ /* 0x010fc600078ec0ff */
[----:B------:R3:W-:Y:S04]  /*102c0*/  STL [R1+0x64], RZ ;  /* 0x000064ff01007387 */ /* 0x0007e80000100800 */
[----:B------:R3:W-:Y:S01]  /*102d0*/  STL [R1+0x68], RZ ;  /* 0x000068ff01007387 */ /* 0x0007e20000100800 */
[----:B------:R-:W-:-:S03]  /*102e0*/  MOV R251, 0x3f ;  /* 0x0000003f00fb7802 */ /* 0x000fc60000000f00 */
[----:B------:R3:W-:Y:S01]  /*102f0*/  STL [R1+0x6c], RZ ;  /* 0x00006cff01007387 */ /* 0x0007e20000100800 */
[----:B-1----:R-:W-:-:S03]  /*10300*/  IMAD.SHL.U32 R0, R252, 0x2, RZ ;  /* 0x00000002fc007824 */ /* 0x002fc600078e00ff */
[----:B------:R3:W-:Y:S04]  /*10310*/  STL [R1+0x160], RZ ;  /* 0x000160ff01007387 */ /* 0x0007e80000100800 */
[----:B------:R3:W-:Y:S01]  /*10320*/  STL [R1+0x164], RZ ;  /* 0x000164ff01007387 */ /* 0x0007e20000100800 */
[----:B------:R-:W-:-:S03]  /*10330*/  IMAD R4, R4, 0x110, RZ ;  /* 0x0000011004047824 */ /* 0x000fc600078e02ff */
[----:B------:R3:W-:Y:S01]  /*10340*/  STL [R1+0x168], RZ ;  /* 0x000168ff01007387 */ /* 0x0007e20000100800 */
[----:B------:R-:W-:-:S03]  /*10350*/  IADD3 R251, R251, c[0x0][0x180], RZ ;  /* 0x00006000fbfb7a10 */ /* 0x000fc60007ffe0ff */
[----:B------:R3:W-:Y:S01]  /*10360*/  STL [R1+0x16c], RZ ;  /* 0x00016cff01007387 */ /* 0x0007e20000100800 */
[----:B------:R-:W-:-:S03]  /*10370*/  LOP3.LUT R6, R252, 0x3, RZ, 0xc0, !PT ;  /* 0x00000003fc067812 */ /* 0x000fc600078ec0ff */
[----:B------:R3:W-:Y:S01]  /*10380*/  STL [R1+0xe0], RZ ;  /* 0x0000e0ff01007387 */ /* 0x0007e20000100800 */
[----:B------:R-:W-:-:S03]  /*10390*/  LOP3.LUT R5, R0, 0xc0, RZ, 0xc0, !PT ;  /* 0x000000c000057812 */ /* 0x000fc600078ec0ff */
[----:B------:R3:W-:Y:S04]  /*103a0*/  STL [R1+0xe4], RZ ;  /* 0x0000e4ff01007387 */ /* 0x0007e80000100800 */
[----:B------:R3:W-:Y:S01]  /*103b0*/  STL [R1+0xe8], RZ ;  /* 0x0000e8ff01007387 */ /* 0x0007e20000100800 */
[----:B------:R-:W-:-:S03]  /*103c0*/  SHF.R.S32.HI R3, RZ, 0x1f, R251 ;  /* 0x0000001fff037819 */ /* 0x000fc600000114fb */
[----:B------:R3:W-:Y:S01]  /*103d0*/  STL [R1+0xec], RZ ;  /* 0x0000ecff01007387 */ /* 0x0007e20000100800 */
[----:B--2---:R-:W-:-:S03]  /*103e0*/  LOP3.LUT R7, R4, 0x30, R0, 0x78, !PT ;  /* 0x0000003004077812 */ /* 0x004fc600078e7800 */
[----:B------:R3:W-:Y:S01]  /*103f0*/  STL [R1+0x70], RZ ;  /* 0x000070ff01007387 */ /* 0x0007e20000100800 */
[----:B------:R-:W-:-:S03]  /*10400*/  IMAD R4, R6, 0x820, RZ ;  /* 0x0000082006047824 */ /* 0x000fc600078e02ff */
[----:B------:R3:W-:Y:S01]  /*10410*/  STL [R1+0x74], RZ ;  /* 0x000074ff01007387 */ /* 0x0007e20000100800 */
[----:B------:R-:W-:-:S03]  /*10420*/  LOP3.LUT R0, R5, 0x1c, R252, 0xf8, !PT ;  /* 0x0000001c05007812 */ /* 0x000fc600078ef8fc */
[----:B------:R3:W-:Y:S01]  /*10430*/  STL [R1+0x78], RZ ;  /* 0x000078ff01007387 */ /* 0x0007e20000100800 */
[----:B------:R-:W-:-:S03]  /*10440*/  SHF.R.S32.HI R5, RZ, 0x1f, R2 ;  /* 0x0000001fff057819 */ /* 0x000fc60000011402 */
[----:B------:R3:W-:Y:S01]  /*10450*/  STL [R1+0x7c], RZ ;  /* 0x00007cff01007387 */ /* 0x0007e20000100800 */
[----:B------:R-:W-:-:S03]  /*10460*/  LEA.HI R3, R3, R251, RZ, 0x6 ;  /* 0x000000fb03037211 */ /* 0x000fc600078f30ff */
[----:B------:R3:W-:Y:S01]  /*10470*/  STL [R1+0x50], RZ ;  /* 0x000050ff01007387 */ /* 0x0007e20000100800 */
[----:B------:R-:W-:-:S03]  /*10480*/  LOP3.LUT R4, R4, R0, RZ, 0x3c, !PT ;  /* 0x0000000004047212 */ /* 0x000fc600078e3cff */
[----:B------:R3:W-:Y:S01]  /*10490*/  STL [R1+0x54], RZ ;  /* 0x000054ff01007387 */ /* 0x0007e20000100800 */
[----:B------:R-:W-:-:S03]  /*104a0*/  SHF.L.U64.HI R0, R2, 0x2, R5 ;  /* 0x0000000202007819 */ /* 0x000fc60000010205 */
[----:B------:R3:W-:Y:S01]  /*104b0*/  STL [R1+0x58], RZ ;  /* 0x000058ff01007387 */ /* 0x0007e20000100800 */
[----:B------:R-:W-:-:S03]  /*104c0*/  SHF.R.S32.HI R2, RZ, 0x6, R3 ;  /* 0x00000006ff027819 */ /* 0x000fc60000011403 */
[----:B------:R3:W-:Y:S04]  /*104d0*/  STL [R1+0x5c], RZ ;  /* 0x00005cff01007387 */ /* 0x0007e80000100800 */
[----:B------:R3:W-:Y:S04]  /*104e0*/  STL [R1+0x40], RZ ;  /* 0x000040ff01007387 */ /* 0x0007e80000100800 */
[----:B------:R3:W-:Y:S04]  /*104f0*/  STL [R1+0x44], RZ ;  /* 0x000044ff01007387 */ /* 0x0007e80000100800 */
[----:B------:R3:W-:Y:S01]  /*10500*/  STL [R1+0x48], RZ ;  /* 0x000048ff01007387 */ /* 0x0007e20000100800 */
[----:B------:R-:W-:-:S03]  /*10510*/  IADD3 R5, R2, -0x2, RZ ;  /* 0xfffffffe02057810 */ /* 0x000fc60007ffe0ff */
[----:B------:R3:W-:Y:S01]  /*10520*/  STL [R1+0x4c], RZ ;  /* 0x00004cff01007387 */ /* 0x0007e20000100800 */
[----:B------:R-:W-:-:S03]  /*10530*/  LOP3.LUT R2, R4, 0x20, RZ, 0x3c, !PT ;  /* 0x0000002004027812 */ /* 0x000fc600078e3cff */
        /* <DEDUP_REMOVED lines=8> */
[----:B------:R3:W-:Y:S01]  /*105c0*/  STL [R1+0xd20], R2 ;  /* 0x000d200201007387 */ /* 0x0007e20000100800 */
[----:B------:R-:W-:Y:S01]  /*105d0*/  USHF.R.S32.HI UR6, URZ, 0x1f, UR4 ;  /* 0x0000001f3f067899 */ /* 0x000fe20008011404 */
        /* <DEDUP_REMOVED lines=62> */
[----:B------:R-:W-:Y:S01]  /*109c0*/  LOP3.LUT R3, R7, 0x40, RZ, 0x3c, !PT ;  /* 0x0000004007037812 */ /* 0x000fe200078e3cff */
[----:B------:R-:W-:-:S02]  /*109d0*/  USHF.L.U32 UR7, UR4, 0x2, URZ ;  /* 0x0000000204077899 */ /* 0x000fc4000800063f */
[----:B------:R-:W-:Y:S02]  /*109e0*/  USHF.L.U64.HI UR6, UR4, 0x2, UR6 ;  /* 0x0000000204067899 */ /* 0x000fe40008010206 */
[----:B------:R-:W-:Y:S02]  /*109f0*/  UMOV UR5, 0x1 ;  /* 0x0000000100057882 */ /* 0x000fe40000000000 */
[----:B---3--:R-:W-:Y:S02]  /*10a00*/  UMOV UR4, 0xffffffff ;  /* 0xffffffff00047882 */ /* 0x008fe40000000000 */
.L_x_1:
[----:B------:R-:W2:Y:S01]  /*10a10*/  LDL R6, [R1+0xd20] ;  /* 0x000d200001067983 */ /* 0x000ea20000100800 */
[----:B------:R-:W-:Y:S01]  /*10a20*/  UIADD3 UR4, UR4, 0x1, URZ ;  /* 0x0000000104047890 */ /* 0x000fe2000fffe03f */
[----:B------:R-:W-:-:S04]  /*10a30*/  DEPBAR.LE SB0, 0x2 ;  /* 0x000080800000791a */ /* 0x000fc80000000000 */
[----:B-1----:R-:W1:Y:S01]  /*10a40*/  S2R R3, SR_TID.X ;  /* 0x0000000000037919 */ /* 0x002e620000002100 */
[----:B------:R-:W-:-:S03]  /*10a50*/  UISETP.GT.AND UP0, UPT, UR4, 0x1, UPT ;  /* 0x000000010400788c */ /* 0x000fc6000bf04270 */
[----:B------:R-:W3:Y:S01]  /*10a60*/  S2R R4, SR_TID.X ;  /* 0x0000000000047919 */ /* 0x000ee20000002100 */
[----:B------:R-:W-:-:S03]  /*10a70*/  USEL UR4, UR4, URZ, !UP0 ;  /* 0x0000003f04047287 */ /* 0x000fc6000c000000 */
[----:B------:R-:W-:Y:S03]  /*10a80*/  STL [R1+0x12d4], R232 ;  /* 0x0012d4e801007387 */ /* 0x000fe60000100800 */
[----:B------:R-:W-:Y:S01]  /*10a90*/  IMAD.U32 R2, RZ, RZ, UR4 ;  /* 0x00000004ff027e24 */ /* 0x000fe2000f8e00ff */
[----:B------:R-:W-:Y:S01]  /*10aa0*/  STL [R1+0x12d0], R233 ;  /* 0x0012d0e901007387 */ /* 0x000fe20000100800 */
[----:B------:R-:W-:-:S03]  /*10ab0*/  IMAD.U32 R252, RZ, RZ, UR4 ;  /* 0x00000004fffc7e24 */ /* 0x000fc6000f8e00ff */
[----:B------:R-:W-:Y:S04]  /*10ac0*/  STL [R1+0x12cc], R234 ;  /* 0x0012ccea01007387 */ /* 0x000fe80000100800 */
[----:B------:R-:W-:Y:S01]  /*10ad0*/  STL [R1+0x12c8], R235 ;  /* 0x0012c8eb01007387 */ /* 0x000fe20000100800 */
[C---:B-1----:R-:W-:Y:S01]  /*10ae0*/  IMAD.SHL.U32 R7, R3.reuse, 0x2, RZ ;  /* 0x0000000203077824 */ /* 0x042fe200078e00ff */
[----:B------:R-:W-:Y:S02]  /*10af0*/  LOP3.LUT R5, R3, 0x3, RZ, 0xc0, !PT ;  /* 0x0000000303057812 */ /* 0x000fe400078ec0ff */
[----:B------:R-:W-:Y:S02]  /*10b00*/  STL [R1+0x12c4], R228 ;  /* 0x0012c4e401007387 */ /* 0x000fe40000100800 */
[----:B------:R-:W-:Y:S01]  /*10b10*/  LOP3.LUT R7, R7, 0xc0, RZ, 0xc0, !PT ;  /* 0x000000c007077812 */ /* 0x000fe200078ec0ff */
[----:B------:R-:W-:Y:S01]  /*10b20*/  IMAD R5, R5, 0x820, RZ ;  /* 0x0000082005057824 */ /* 0x000fe200078e02ff */
[----:B------:R-:W-:Y:S02]  /*10b30*/  STL [R1+0x12c0], R229 ;  /* 0x0012c0e501007387 */ /* 0x000fe40000100800 */
[----:B------:R-:W-:-:S02]  /*10b40*/  LOP3.LUT R7, R7, 0x1c, R3, 0xf8, !PT ;  /* 0x0000001c07077812 */ /* 0x000fc400078ef803 */
[----:B------:R-:W-:Y:S01]  /*10b50*/  MOV R3, UR4 ;  /* 0x0000000400037c02 */ /* 0x000fe20008000f00 */
[----:B------:R-:W-:Y:S01]  /*10b60*/  STL [R1+0x12bc], R230 ;  /* 0x0012bce601007387 */ /* 0x000fe20000100800 */
[----:B------:R-:W-:-:S03]  /*10b70*/  LOP3.LUT R5, R5, R7, RZ, 0x3c, !PT ;  /* 0x0000000705057212 */ /* 0x000fc600078e3cff */
[----:B------:R-:W-:Y:S02]  /*10b80*/  STL [R1+0x12b8], R231 ;  /* 0x0012b8e701007387 */ /* 0x000fe40000100800 */
[----:B------:R-:W-:Y:S01]  /*10b90*/  IMAD R2, R2, 0x20000, R5 ;  /* 0x0002000002027824 */ /* 0x000fe200078e0205 */
[C---:B---3--:R-:W-:Y:S01]  /*10ba0*/  SHF.L.U32 R5, R4.reuse, 0x1, RZ ;  /* 0x0000000104057819 */ /* 0x048fe200000006ff */
[----:B------:R-:W-:Y:S01]  /*10bb0*/  BAR.SYNC.DEFER_BLOCKING 0x0 ;  /* 0x0000000000007b1d */ /* 0x000fe20000010000 */
[----:B------:R-:W-:-:S05]  /*10bc0*/  LOP3.LUT R4, R4, 0x7, RZ, 0xc0, !PT ;  /* 0x0000000704047812 */ /* 0x000fca00078ec0ff */
[----:B------:R-:W-:Y:S01]  /*10bd0*/  IMAD R4, R4, 0x110, RZ ;  /* 0x0000011004047824 */ /* 0x000fe200078e02ff */
[----:B------:R-:W-:Y:S04]  /*10be0*/  STL [R1+0x12b4], R224 ;  /* 0x0012b4e001007387 */ /* 0x000fe80000100800 */
[----:B------:R-:W-:Y:S01]  /*10bf0*/  LOP3.LUT R4, R4, 0x30, R5, 0x78, !PT ;  /* 0x0000003004047812 */ /* 0x000fe200078e7805 */
[----:B------:R-:W-:Y:S04]  /*10c00*/  STL [R1+0x12b0], R225 ;  /* 0x0012b0e101007387 */ /* 0x000fe80000100800 */
[----:B------:R-:W-:Y:S01]  /*10c10*/  IMAD R252, R252, 0x4000, R4 ;  /* 0x00004000fcfc7824 */ /* 0x000fe200078e0204 */
[----:B------:R-:W-:Y:S04]  /*10c20*/  STL [R1+0x12ac], R226 ;  /* 0x0012ace201007387 */ /* 0x000fe80000100800 */
[----:B------:R-:W-:Y:S04]  /*10c30*/  STL [R1+0x12a8], R227 ;  /* 0x0012a8e301007387 */ /* 0x000fe80000100800 */
[----:B------:R-:W-:Y:S04]  /*10c40*/  LDS R244, [R2] ;  /* 0x0000000002f47984 */ /* 0x000fe80000000800 */
[----:B------:R-:W-:Y:S04]  /*10c50*/  LDS R246, [R2+0x2000] ;  /* 0x0020000002f67984 */ /* 0x000fe80000000800 */
[----:B------:R-:W1:Y:S04]  /*10c60*/  LDSM.16.M88.4 R48, [R252+0x40000] ;  /* 0x04000000fc30783b */ /* 0x000e680000000200 */
[----:B------:R-:W3:Y:S04]  /*10c70*/  LDSM.16.M88.4 R44, [R252+0x40800] ;  /* 0x04080000fc2c783b */ /* 0x000ee80000000200 */
[----:B------:R-:W4:Y:S04]  /*10c80*/  LDSM.16.M88.4 R56, [R252+0x41000] ;  /* 0x04100000fc38783b */ /* 0x000f280000000200 */
[----:B------:R-:W-:Y:S04]  /*10c90*/  STL.64 [R1+0x1240], R250 ;  /* 0x001240fa01007387 */ /* 0x000fe80000100a00 */
[----:B------:R-:W-:Y:S04]  /*10ca0*/  STL.64 [R1+0x1238], R248 ;  /* 0x001238f801007387 */ /* 0x000fe80000100a00 */
[----:B------:R-:W5:Y:S04]  /*10cb0*/  LDSM.16.M88.4 R52, [R252+0x41800] ;  /* 0x04180000fc34783b */ /* 0x000f680000000200 */
[----:B------:R-:W-:Y:S04]  /*10cc0*/  LDSM.16.M88.4 R64, [R252+0x42000] ;  /* 0x04200000fc40783b */ /* 0x000fe80000000200 */
[----:B------:R-:W-:Y:S04]  /*10cd0*/  LDSM.16.M88.4 R60, [R252+0x42800] ;  /* 0x04280000fc3c783b */ /* 0x000fe80000000200 */
[----:B------:R-:W-:Y:S04]  /*10ce0*/  LDSM.16.M88.4 R40, [R252+0x43000] ;  /* 0x04300000fc28783b */ /* 0x000fe80000000200 */
[----:B------:R-:W-:Y:S04]  /*10cf0*/  STL [R1+0xd68], R0 ;  /* 0x000d680001007387 */ /* 0x000fe80000100800 */
[----:B-1----:R-:W-:Y:S04]  /*10d00*/  STL [R1+0x1230], R50 ;  /* 0x0012303201007387 */ /* 0x002fe80000100800 */
[----:B------:R-:W-:Y:S04]  /*10d10*/  STL [R1+0x122c], R51 ;  /* 0x00122c3301007387 */ /* 0x000fe80000100800 */
[----:B---3--:R-:W-:Y:S04]  /*10d20*/  STL [R1+0x1224], R46 ;  /* 0x0012242e01007387 */ /* 0x008fe80000100800 */
[----:B------:R-:W-:Y:S04]  /*10d30*/  STL [R1+0x1220], R47 ;  /* 0x0012202f01007387 */ /* 0x000fe80000100800 */
[----:B----4-:R-:W-:Y:S04]  /*10d40*/  STL [R1+0x121c], R58 ;  /* 0x00121c3a01007387 */ /* 0x010fe80000100800 */
[----:B------:R-:W-:Y:S04]  /*10d50*/  STL [R1+0x1218], R59 ;  /* 0x0012183b01007387 */ /* 0x000fe80000100800 */
[----:B-----5:R-:W-:Y:S04]  /*10d60*/  STL [R1+0x1228], R55 ;  /* 0x0012283701007387 */ /* 0x020fe80000100800 */
[----:B------:R-:W-:Y:S04]  /*10d70*/  LDSM.16.M88.4 R36, [R252+0x43800] ;  /* 0x04380000fc24783b */ /* 0x000fe80000000200 */
[----:B------:R-:W-:Y:S04]  /*10d80*/  LDS R28, [R2+0x100] ;  /* 0x00010000021c7984 */ /* 0x000fe80000000800 */
[----:B------:R-:W-:Y:S04]  /*10d90*/  LDS R30, [R2+0x2100] ;  /* 0x00210000021e7984 */ /* 0x000fe80000000800 */
[----:B------:R-:W-:Y:S04]  /*10da0*/  STL [R1+0x1060], R252 ;  /* 0x001060fc01007387 */ /* 0x000fe80000100800 */
[----:B------:R-:W-:Y:S04]  /*10db0*/  LDS R92, [R2+0x200] ;  /* 0x00020000025c7984 */ /* 0x000fe80000000800 */
[----:B------:R-:W-:Y:S01]  /*10dc0*/  LDS R94, [R2+0x2200] ;  /* 0x00220000025e7984 */ /* 0x000fe20000000800 */
[----:B--2---:R-:W-:-:S05]  /*10dd0*/  IMAD R3, R3, 0x20000, R6 ;  /* 0x0002000003037824 */ /* 0x004fca00078e0206 */
[----:B------:R-:W-:Y:S04]  /*10de0*/  LDS R245, [R3] ;  /* 0x0000000003f57984 */ /* 0x000fe80000000800 */
[----:B------:R-:W1:Y:S04]  /*10df0*/  LDS R247, [R3+0x2000] ;  /* 0x0020000003f77984 */ /* 0x000e680000000800 */
[----:B------:R-:W-:Y:S04]  /*10e00*/  LDS R29, [R3+0x100] ;  /* 0x00010000031d7984 */ /* 0x000fe80000000800 */
[----:B------:R-:W2:Y:S04]  /*10e10*/  LDS R31, [R3+0x2100] ;  /* 0x00210000031f7984 */ /* 0x000ea80000000800 */
[----:B------:R-:W-:Y:S04]  /*10e20*/  LDS R93, [R3+0x200] ;  /* 0x00020000035d7984 */ /* 0x000fe80000000800 */
[----:B------:R-:W3:Y:S01]  /*10e30*/  LDS R95, [R3+0x2200] ;  /* 0x00220000035f7984 */ /* 0x000ee20000000800 */
[C---:B-1----:R-:W-:Y:S11]  /*10e40*/  HMMA.1688.F32.TF32 R4, R244.reuse, R48, R160 ;  /* 0x00000030f404723c */ /* 0x042ff600000810a0 */
[----:B------:R-:W-:Y:S11]  /*10e50*/  @!UPT UIADD3 URZ, URZ, URZ, URZ ;  /* 0x0000003f3f3ff290 */ /* 0x000ff6000fffe03f */
[----:B------:R-:W-:Y:S02]  /*10e60*/  @!UPT UIADD3 URZ, URZ, URZ, URZ ;  /* 0x0000003f3f3ff290 */ /* 0x000fe4000fffe03f */
[----:B------:R-:W-:Y:S01]  /*10e70*/  MOV R251, R4 ;  /* 0x0000000400fb7202 */ /* 0x000fe20000000f00 */
[----:B------:R-:W-:Y:S01]  /*10e80*/  IMAD.MOV.U32 R250, RZ, RZ, R5 ;  /* 0x000000fffffa7224 */ /* 0x000fe200078e0005 */
[----:B------:R-:W-:Y:S01]  /*10e90*/  MOV R248, R7 ;  /* 0x0000000700f87202 */ /* 0x000fe20000000f00 */
[----:B------:R-:W-:Y:S02]  /*10ea0*/  IMAD.MOV.U32 R249, RZ, RZ, R6 ;  /* 0x000000fffff97224 */ /* 0x000fe400078e0006 */
[----:B------:R-:W-:Y:S01]  /*10eb0*/  HMMA.1688.F32.TF32 R4, R244, R44, R156 ;  /* 0x0000002cf404723c */ /* 0x000fe2000008109c */
[----:B------:R-:W-:Y:S04]  /*10ec0*/  LDS R156, [R2+0x400] ;  /* 0x00040000029c7984 */ /* 0x000fe80000000800 */
[----:B------:R-:W-:Y:S03]  /*10ed0*/  LDS R158, [R2+0x2400] ;  /* 0x00240000029e7984 */ /* 0x000fe60000000800 */
[----:B--2---:R-:W-:Y:S01]  /*10ee0*/  HMMA.1688.F32.TF32 R240, R28, R48, R240 ;  /* 0x000000301cf0723c */ /* 0x004fe200000810f0 */
[----:B------:R-:W-:Y:S04]  /*10ef0*/  LDS R157, [R3+0x400] ;  /* 0x00040000039d7984 */ /* 0x000fe80000000800 */
[----:B------:R-:W-:Y:S11]  /*10f00*/  LDS R159, [R3+0x2400] ;  /* 0x00240000039f7984 */ /* 0x000ff60000000800 */
[----:B------:R-:W-:Y:S01]  /*10f10*/  IMAD.MOV.U32 R224, RZ, RZ, R4 ;  /* 0x000000ffffe07224 */ /* 0x000fe200078e0004 */
[----:B------:R-:W-:Y:S01]  /*10f20*/  MOV R226, R6 ;  /* 0x0000000600e27202 */ /* 0x000fe20000000f00 */
[----:B------:R-:W-:-:S02]  /*10f30*/  IMAD.MOV.U32 R225, RZ, RZ, R5 ;  /* 0x000000ffffe17224 */ /* 0x000fc400078e0005 */
[----:B------:R-:W-:Y:S02]  /*10f40*/  IMAD.MOV.U32 R227, RZ, RZ, R7 ;  /* 0x000000ffffe37224 */ /* 0x000fe400078e0007 */
[C---:B------:R-:W-:Y:S11]  /*10f50*/  HMMA.1688.F32.TF32 R4, R244.reuse, R56, R176 ;  /* 0x00000038f404723c */ /* 0x040ff600000810b0 */
[----:B------:R-:W-:Y:S11]  /*10f60*/  @!UPT UIADD3 URZ, URZ, URZ, URZ ;  /* 0x0000003f3f3ff290 */ /* 0x000ff6000fffe03f */
[----:B------:R-:W-:Y:S02]  /*10f70*/  @!UPT UIADD3 URZ, URZ, URZ, URZ ;  /* 0x0000003f3f3ff290 */ /* 0x000fe4000fffe03f */
[----:B------:R-:W-:Y:S01]  /*10f80*/  IMAD.MOV.U32 R228, RZ, RZ, R4 ;  /* 0x000000ffffe47224 */ /* 0x000fe200078e0004 */
[----:B------:R-:W-:Y:S01]  /*10f90*/  MOV R229, R5 ;  /* 0x0000000500e57202 */ /* 0x000fe20000000f00 */
[----:B------:R-:W-:Y:S02]  /*10fa0*/  IMAD.MOV.U32 R230, RZ, RZ, R6 ;  /* 0x000000ffffe67224 */ /* 0x000fe400078e0006 */
[----:B------:R-:W-:Y:S02]  /*10fb0*/  IMAD.MOV.U32 R231, RZ, RZ, R7 ;  /* 0x000000ffffe77224 */ /* 0x000fe400078e0007 */
[C---:B------:R-:W-:Y:S11]  /*10fc0*/  HMMA.1688.F32.TF32 R4, R244.reuse, R52, R180 ;  /* 0x00000034f404723c */ /* 0x040ff600000810b4 */
[----:B------:R-:W-:Y:S11]  /*10fd0*/  @!UPT UIADD3 URZ, URZ, URZ, URZ ;  /* 0x0000003f3f3ff290 */ /* 0x000ff6000fffe03f */
[----:B------:R-:W-:Y:S02]  /*10fe0*/  @!UPT UIADD3 URZ, URZ, URZ, URZ ;  /* 0x0000003f3f3ff290 */ /* 0x000fe4000fffe03f */
[----:B------:R-:W-:Y:S01]  /*10ff0*/  MOV R232, R4 ;  /* 0x0000000400e87202 */ /* 0x000fe20000000f00 */
[----:B------:R-:W-:Y:S01]  /*11000*/  IMAD.MOV.U32 R233, RZ, RZ, R5 ;  /* 0x000000ffffe97224 */ /* 0x000fe200078e0005 */
[----:B------:R-:W-:Y:S01]  /*11010*/  MOV R235, R7 ;  /* 0x0000000700eb7202 */ /* 0x000fe20000000f00 */
        /* <DEDUP_REMOVED lines=8> */
[----:B------:R-:W-:Y:S11]  /*110a0*/  HMMA.1688.F32.TF32 R4, R244, R60, R192 ;  /* 0x0000003cf404723c */ /* 0x000ff600000810c0 */
[----:B------:R-:W-:Y:S11]  /*110b0*/  @!UPT UIADD3 URZ, URZ, URZ, URZ ;  /* 0x0000003f3f3ff290 */ /* 0x000ff6000fffe03f */
[----:B------:R-:W-:Y:S01]  /*110c0*/  @!UPT UIADD3 URZ, URZ, URZ, URZ ;  /* 0x0000003f3f3ff290 */ /* 0x000fe2000fffe03f */
[----:B------:R-:W-:Y:S01]  /*110d0*/  STL.64 [R1+0x30], R4 ;  /* 0x0000300401007387 */ /* 0x000fe20000100a00 */
[----:B------:R-:W-:-:S03]  /*110e0*/  IMAD.MOV.U32 R0, RZ, RZ, R7 ;  /* 0x000000ffff007224 */ /* 0x000fc600078e0007 */
[----:B------:R1:W-:Y:S01]  /*110f0*/  STL [R1+0x38], R6 ;  /* 0x0000380601007387 */ /* 0x0003e20000100800 */
[----:B------:R-:W-:Y:S03]  /*11100*/  HMMA.1688.F32.TF32 R8, R28, R56, R220 ;  /* 0x000000381c08723c */ /* 0x000fe600000810dc */
[----:B------:R-:W2:Y:S04]  /*11110*/  LDL.LU.64 R96, [R1+0x270] ;  /* 0x0002700001607983 */ /* 0x000ea80000300a00 */
[----:B------:R-:W2:Y:S01]  /*11120*/  LDL.LU.64 R98, [R1+0x278] ;  /* 0x0002780001627983 */ /* 0x000ea20000300a00 */
[C---:B-1----:R-:W-:Y:S03]  /*11130*/  HMMA.1688.F32.TF32 R4, R244.reuse, R40, R200 ;  /* 0x00000028f404723c */ /* 0x042fe600000810c8 */
[----:B------:R-:W4:Y:S04]  /*11140*/  LDL.LU.64 R100, [R1+0x260] ;  /* 0x0002600001647983 */ /* 0x000f280000300a00 */
[----:B------:R-:W4:Y:S01]  /*11150*/  LDL.LU.64 R102, [R1+0x268] ;  /* 0x0002680001667983 */ /* 0x000f220000300a00 */
[----:B------:R-:W-:Y:S03]  /*11160*/  HMMA.1688.F32.TF32 R244, R244, R36, R208 ;  /* 0x00000024f4f4723c */ /* 0x000fe600000810d0 */
[----:B------:R-:W5:Y:S04]  /*11170*/  LDL.LU.64 R104, [R1+0x250] ;  /* 0x0002500001687983 */ /* 0x000f680000300a00 */
[----:B------:R-:W5:Y:S01]  /*11180*/  LDL.LU.64 R106, [R1+0x258] ;  /* 0x00025800016a7983 */ /* 0x000f620000300a00 */
[C---:B------:R-:W-:Y:S03]  /*11190*/  HMMA.1688.F32.TF32 R12, R28.reuse, R52, R212 ;  /* 0x000000341c0c723c */ /* 0x040fe600000810d4 */
[----:B------:R-:W5:Y:S04]  /*111a0*/  LDL.LU.64 R116, [R1+0x230] ;  /* 0x0002300001747983 */ /* 0x000f680000300a00 */
[----:B------:R-:W5:Y:S01]  /*111b0*/  LDL.LU.64 R118, [R1+0x238] ;  /* 0x0002380001767983 */ /* 0x000f620000300a00 */
[----:B------:R-:W-:Y:S01]  /*111c0*/  MOV R47, R4 ;  /* 0x00000004002f7202 */ /* 0x000fe20000000f00 */
[----:B------:R-:W-:Y:S01]  /*111d0*/  IMAD.MOV.U32 R58, RZ, RZ, R5 ;  /* 0x000000ffff3a7224 */ /* 0x000fe200078e0005 */
[----:B------:R-:W-:Y:S01]  /*111e0*/  MOV R252, R7 ;  /* 0x0000000700fc7202 */ /* 0x000fe20000000f00 */
[----:B------:R-:W-:Y:S01]  /*111f0*/  IMAD.MOV.U32 R59, RZ, RZ, R6 ;  /* 0x000000ffff3b7224 */ /* 0x000fe200078e0006 */
[C---:B------:R-:W-:Y:S01]  /*11200*/  HMMA.1688.F32.TF32 R16, R28.reuse, R64, R204 ;  /* 0x000000401c10723c */ /* 0x040fe200000810cc */
[----:B------:R-:W5:Y:S04]  /*11210*/  LDL.LU.64 R172, [R1+0x240] ;  /* 0x0002400001ac7983 */ /* 0x000f680000300a00 */
[----:B------:R-:W5:Y:S03]  /*11220*/  LDL.LU.64 R174, [R1+0x248] ;  /* 0x0002480001ae7983 */ /* 0x000f660000300a00 */
[C---:B------:R-:W-:Y:S08]  /*11230*/  HMMA.1688.F32.TF32 R4, R28.reuse, R44, R216 ;  /* 0x0000002c1c04723c */ /* 0x040ff000000810d8 */
[C---:B------:R-:W-:Y:S08]  /*11240*/  HMMA.1688.F32.TF32 R20, R28.reuse, R60, R196 ;  /* 0x0000003c1c14723c */ /* 0x040ff000000810c4 */
[C---:B------:R-:W-:Y:S01]  /*11250*/  HMMA.1688.F32.TF32 R24, R28.reuse, R40, R188 ;  /* 0x000000281c18723c */ /* 0x040fe200000810bc */
[----:B------:R-:W-:Y:S04]  /*11260*/  STL.64 [R1+0x11e0], R246 ;  /* 0x0011e0f601007387 */ /* 0x000fe80000100a00 */
[----:B------:R-:W-:Y:S03]  /*11270*/  LDS R220, [R2+0x600] ;  /* 0x0006000002dc7984 */ /* 0x000fe60000000800 */
[----:B------:R-:W-:Y:S01]  /*11280*/  HMMA.1688.F32.TF32 R28, R28, R36, R152 ;  /* 0x000000241c1c723c */ /* 0x000fe20000081098 */
[----:B------:R-:W-:Y:S07]  /*11290*/  STL.64 [R1+0x11d8], R244 ;  /* 0x0011d8f401007387 */ /* 0x000fee0000100a00 */
[C---:B---3--:R-:W-:Y:S01]  /*112a0*/  HMMA.1688.F32.TF32 R32, R92.reuse, R48, R148 ;  /* 0x000000305c20723c */ /* 0x048fe20000081094 */
[----:B------:R-:W-:Y:S04]  /*112b0*/  STL.64 [R1+0x11f0], R242 ;  /* 0x0011f0f201007387 */ /* 0x000fe80000100a00 */
        /* <DEDUP_REMOVED lines=8> */
[----:B------:R1:W-:Y:S04]  /*11340*/  STL.64 [R1+0x1258], R16 ;  /* 0x0012581001007387 */ /* 0x0003e80000100a00 */
        /* <DEDUP_REMOVED lines=8> */
[----:B-1----:R-:W3:Y:S04]  /*113d0*/  LDL.LU.64 R16, [R1+0x1e0] ;  /* 0x0001e00001107983 */ /* 0x002ee80000300a00 */
[----:B------:R-:W3:Y:S04]  /*113e0*/  LDL.LU.64 R18, [R1+0x1e8] ;  /* 0x0001e80001127983 */ /* 0x000ee80000300a00 */
[----:B------:R-:W3:Y:S04]  /*113f0*/  LDL.LU.64 R12, [R1+0x1d0] ;  /* 0x0001d000010c7983 */ /* 0x000ee80000300a00 */
[----:B------:R-:W3:Y:S04]  /*11400*/  LDL.LU.64 R14, [R1+0x1d8] ;  /* 0x0001d800010e7983 */ /* 0x000ee80000300a00 */
[----:B------:R-:W3:Y:S04]  /*11410*/  LDL.LU.64 R8, [R1+0x1c0] ;  /* 0x0001c00001087983 */ /* 0x000ee80000300a00 */
[----:B------:R-:W3:Y:S04]  /*11420*/  LDL.LU.64 R10, [R1+0x1c8] ;  /* 0x0001c800010a7983 */ /* 0x000ee80000300a00 */
[----:B------:R-:W3:Y:S04]  /*11430*/  LDL.LU.64 R4, [R1+0x1b0] ;  /* 0x0001b00001047983 */ /* 0x000ee80000300a00 */
[----:B------:R-:W3:Y:S01]  /*11440*/  LDL.LU.64 R6, [R1+0x1b8] ;  /* 0x0001b80001067983 */ /* 0x000ee20000300a00 */
[C---:B------:R-:W-:Y:S03]  /*11450*/  HMMA.1688.F32.TF32 R68, R92.reuse, R44, R144 ;  /* 0x0000002c5c44723c */ /* 0x040fe60000081090 */
[----:B------:R-:W-:Y:S04]  /*11460*/  LDS R222, [R2+0x2600] ;  /* 0x0026000002de7984 */ /* 0x000fe80000000800 */
[----:B------:R-:W-:Y:S01]  /*11470*/  LDS R221, [R3+0x600] ;  /* 0x0006000003dd7984 */ /* 0x000fe20000000800 */
[C---:B------:R-:W-:Y:S03]  /*11480*/  HMMA.1688.F32.TF32 R72, R92.reuse, R56, R140 ;  /* 0x000000385c48723c */ /* 0x040fe6000008108c */
[----:B------:R-:W3:Y:S04]  /*11490*/  LDL.LU.64 R140, [R1+0x1a0] ;  /* 0x0001a000018c7983 */ /* 0x000ee80000300a00 */
[----:B------:R-:W3:Y:S01]  /*114a0*/  LDL.LU.64 R142, [R1+0x1a8] ;  /* 0x0001a800018e7983 */ /* 0x000ee20000300a00 */
        /* <DEDUP_REMOVED lines=12> */
[----:B------:R-:W-:Y:S03]  /*11570*/  HMMA.1688.F32.TF32 R92, R92, R36, R128 ;  /* 0x000000245c5c723c */ /* 0x000fe60000081080 */
[----:B------:R-:W-:Y:S04]  /*11580*/  LDS R128, [R2+0x300] ;  /* 0x0003000002807984 */ /* 0x000fe80000000800 */
[----:B------:R-:W-:Y:S04]  /*11590*/  LDS R130, [R2+0x2300] ;  /* 0x0023000002827984 */ /* 0x000fe80000000800 */
[----:B------:R-:W-:Y:S04]  /*115a0*/  LDS R129, [R3+0x300] ;  /* 0x0003000003817984 */ /* 0x000fe80000000800 */
[----:B------:R-:W1:Y:S04]  /*115b0*/  LDS R131, [R3+0x2300] ;  /* 0x0023000003837984 */ /* 0x000e680000000800 */
[----:B------:R-:W3:Y:S04]  /*115c0*/  LDL.LU.64 R160, [R1+0x130] ;  /* 0x0001300001a07983 */ /* 0x000ee80000300a00 */
[----:B------:R-:W3:Y:S04]  /*115d0*/  LDL.LU.64 R162, [R1+0x138] ;  /* 0x0001380001a27983 */ /* 0x000ee80000300a00 */
[----:B------:R-:W3:Y:S04]  /*115e0*/  LDL.LU.64 R164, [R1+0x120] ;  /* 0x0001200001a47983 */ /* 0x000ee80000300a00 */
[----:B------:R-:W3:Y:S04]  /*115f0*/  LDL.LU.64 R166, [R1+0x128] ;  /* 0x0001280001a67983 */ /* 0x000ee80000300a00 */
[----:B------:R-:W3:Y:S04]  /*11600*/  LDL.LU.64 R168, [R1+0x110] ;  /* 0x0001100001a87983 */ /* 0x000ee80000300a00 */
[----:B------:R-:W3:Y:S04]  /*11610*/  LDL.LU.64 R170, [R1+0x118] ;  /* 0x0001180001aa7983 */ /* 0x000ee80000300a00 */
[----:B------:R-:W-:Y:S04]  /*11620*/  LDS R223, [R3+0x2600] ;  /* 0x0026000003df7984 */ /* 0x000fe80000000800 */
[----:B------:R-:W-:Y:S04]  /*11630*/  LDS R188, [R2+0x500] ;  /* 0x0005000002bc7984 */ /* 0x000fe80000000800 */
[----:B------:R-:W-:Y:S01]  /*11640*/  LDS R190, [R2+0x2500] ;  /* 0x0025000002be7984 */ /* 0x000fe20000000800 */
[C---:B-1----:R-:W-:Y:S03]  /*11650*/  HMMA.1688.F32.TF32 R112, R128.reuse, R64, R120 ;  /* 0x000000408070723c */ /* 0x042fe60000081078 */
[----:B------:R-:W-:Y:S04]  /*11660*/  LDS R189, [R3+0x500] ;  /* 0x0005000003bd7984 */ /* 0x000fe80000000800 */
[----:B------:R-:W1:Y:S01]  /*11670*/  LDS R191, [R3+0x2500] ;  /* 0x0025000003bf7984 */ /* 0x000e620000000800 */
[C---:B------:R-:W-:Y:S08]  /*11680*/  HMMA.1688.F32.TF32 R108, R128.reuse, R52, R124 ;  /* 0x00000034806c723c */ /* 0x040ff0000008107c */
[C---:B--2---:R-:W-:Y:S08]  /*11690*/  HMMA.1688.F32.TF32 R96, R128.reuse, R48, R96 ;  /* 0x000000308060723c */ /* 0x044ff00000081060 */
[C---:B----4-:R-:W-:Y:S08]  /*116a0*/  HMMA.1688.F32.TF32 R100, R128.reuse, R44, R100 ;  /* 0x0000002c8064723c */ /* 0x050ff00000081064 */
[C---:B-----5:R-:W-:Y:S08]  /*116b0*/  HMMA.1688.F32.TF32 R104, R128.reuse, R56, R104 ;  /* 0x000000388068723c */ /* 0x060ff00000081068 */
[C---:B------:R-:W-:Y:S08]  /*116c0*/  HMMA.1688.F32.TF32 R116, R128.reuse, R60, R116 ;  /* 0x0000003c8074723c */ /* 0x040ff00000081074 */
[C---:B------:R-:W-:Y:S01]  /*116d0*/  HMMA.1688.F32.TF32 R120, R128.reuse, R40, R172 ;  /* 0x000000288078723c */ /* 0x040fe200000810ac */
[----:B------:R-:W2:Y:S04]  /*116e0*/  LDL.LU.64 R172, [R1+0x100] ;  /* 0x0001000001ac7983 */ /* 0x000ea80000300a00 */
[----:B------:R-:W2:Y:S04]  /*116f0*/  LDL.LU.64 R174, [R1+0x108] ;  /* 0x0001080001ae7983 */ /* 0x000ea80000300a00 */
[----:B------:R-:W4:Y:S04]  /*11700*/  LDL.LU.64 R32, [R1+0xf0] ;  /* 0x0000f00001207983 */ /* 0x000f280000300a00 */
[----:B------:R-:W4:Y:S04]  /*11710*/  LDL.LU.64 R34, [R1+0xf8] ;  /* 0x0000f80001227983 */ /* 0x000f280000300a00 */
[----:B------:R-:W5:Y:S04]  /*11720*/  LDL.LU.64 R28, [R1+0xd0] ;  /* 0x0000d000011c7983 */ /* 0x000f680000300a00 */
[----:B------:R-:W5:Y:S04]  /*11730*/  LDL.LU.64 R30, [R1+0xd8] ;  /* 0x0000d800011e7983 */ /* 0x000f680000300a00 */
[----:B------:R-:W2:Y:S04]  /*11740*/  LDL.LU.64 R24, [R1+0xc0] ;  /* 0x0000c00001187983 */ /* 0x000ea80000300a00 */
[----:B------:R-:W2:Y:S04]  /*11750*/  LDL.LU.64 R26, [R1+0xc8] ;  /* 0x0000c800011a7983 */ /* 0x000ea80000300a00 */
[----:B------:R-:W2:Y:S04]  /*11760*/  LDL.LU.64 R20, [R1+0xb0] ;  /* 0x0000b00001147983 */ /* 0x000ea80000300a00 */
[----:B------:R-:W2:Y:S01]  /*11770*/  LDL.LU.64 R22, [R1+0xb8] ;  /* 0x0000b80001167983 */ /* 0x000ea20000300a00 */
[----:B---3--:R-:W-:Y:S03]  /*11780*/  HMMA.1688.F32.TF32 R124, R128, R36, R16 ;  /* 0x00000024807c723c */ /* 0x008fe60000081010 */
        /* <DEDUP_REMOVED lines=9> */
[----:B------:R-:W3:Y:S04]  /*11820*/  LDL.LU.64 R4, [R1+0x60] ;  /* 0x0000600001047983 */ /* 0x000ee80000300a00 */
[----:B------:R-:W3:Y:S01]  /*11830*/  LDL.LU.64 R6, [R1+0x68] ;  /* 0x0000680001067983 */ /* 0x000ee20000300a00 */
[----:B------:R-:W-:Y:S01]  /*11840*/  IMAD.MOV.U32 R244, RZ, RZ, R232 ;  /* 0x000000fffff47224 */ /* 0x000fe200078e00e8 */
[----:B------:R-:W-:Y:S01]  /*11850*/  MOV R246, R234 ;  /* 0x000000ea00f67202 */ /* 0x000fe20000000f00 */
[----:B------:R-:W-:Y:S01]  /*11860*/  IMAD.MOV.U32 R245, RZ, RZ, R233 ;  /* 0x000000fffff57224 */ /* 0x000fe200078e00e9 */
[----:B------:R-:W3:Y:S01]  /*11870*/  LDL.LU R232, [R1+0x12d4] ;  /* 0x0012d40001e87983 */ /* 0x000ee20000300800 */
[----:B------:R-:W-:-:S03]  /*11880*/  IMAD.MOV.U32 R247, RZ, RZ, R235 ;  /* 0x000000fffff77224 */ /* 0x000fc600078e00eb */
[----:B------:R-:W3:Y:S01]  /*11890*/  LDL.LU R233, [R1+0x12d0] ;  /* 0x0012d00001e97983 */ /* 0x000ee20000300800 */
[----:B------:R-:W-:Y:S01]  /*118a0*/  IMAD.MOV.U32 R240, RZ, RZ, R228 ;  /* 0x000000fffff07224 */ /* 0x000fe200078e00e4 */
[----:B------:R-:W-:Y:S02]  /*118b0*/  MOV R241, R229 ;  /* 0x000000e500f17202 */ /* 0x000fe40000000f00 */
[----:B------:R-:W3:Y:S01]  /*118c0*/  LDL.LU R234, [R1+0x12cc] ;  /* 0x0012cc0001ea7983 */ /* 0x000ee20000300800 */
[----:B------:R-:W-:-:S03]  /*118d0*/  IMAD.MOV.U32 R242, RZ, RZ, R230 ;  /* 0x000000fffff27224 */ /* 0x000fc600078e00e6 */
[----:B------:R-:W3:Y:S01]  /*118e0*/  LDL.LU R235, [R1+0x12c8] ;  /* 0x0012c80001eb7983 */ /* 0x000ee20000300800 */
[----:B------:R-:W-:-:S03]  /*118f0*/  IMAD.MOV.U32 R243, RZ, RZ, R231 ;  /* 0x000000fffff37224 */ /* 0x000fc600078e00e7 */
[----:B------:R-:W3:Y:S04]  /*11900*/  LDL.LU R228, [R1+0x12c4] ;  /* 0x0012c40001e47983 */ /* 0x000ee80000300800 */
[----:B------:R-:W3:Y:S04]  /*11910*/  LDL.LU R229, [R1+0x12c0] ;  /* 0x0012c00001e57983 */ /* 0x000ee80000300800 */
[----:B------:R-:W3:Y:S04]  /*11920*/  LDL.LU R230, [R1+0x12bc] ;  /* 0x0012bc0001e67983 */ /* 0x000ee80000300800 */
[----:B------:R-:W3:Y:S01]  /*11930*/  LDL.LU R231, [R1+0x12b8] ;  /* 0x0012b80001e77983 */ /* 0x000ee20000300800 */
[C---:B------:R-:W-:Y:S08]  /*11940*/  HMMA.1688.F32.TF32 R140, R156.reuse, R52, R140 ;  /* 0x000000349c8c723c */ /* 0x040ff0000008108c */
[C---:B------:R-:W-:Y:S08]  /*11950*/  HMMA.1688.F32.TF32 R144, R156.reuse, R64, R144 ;  /* 0x000000409c90723c */ /* 0x040ff00000081090 */
[C---:B------:R-:W-:Y:S08]  /*11960*/  HMMA.1688.F32.TF32 R148, R156.reuse, R60, R148 ;  /* 0x0000003c9c94723c */ /* 0x040ff00000081094 */
[C---:B------:R-:W-:Y:S08]  /*11970*/  HMMA.1688.F32.TF32 R152, R156.reuse, R40, R152 ;  /* 0x000000289c98723c */ /* 0x040ff00000081098 */
[----:B------:R-:W-:Y:S08]  /*11980*/  HMMA.1688.F32.TF32 R156, R156, R36, R176 ;  /* 0x000000249c9c723c */ /* 0x000ff000000810b0 */
[C---:B-1----:R-:W-:Y:S08]  /*11990*/  HMMA.1688.F32.TF32 R160, R188.reuse, R48, R160 ;  /* 0x00000030bca0723c */ /* 0x042ff000000810a0 */
[C---:B------:R-:W-:Y:S08]  /*119a0*/  HMMA.1688.F32.TF32 R164, R188.reuse, R44, R164 ;  /* 0x0000002cbca4723c */ /* 0x040ff000000810a4 */
[C---:B------:R-:W-:Y:S08]  /*119b0*/  HMMA.1688.F32.TF32 R168, R188.reuse, R56, R168 ;  /* 0x00000038bca8723c */ /* 0x040ff000000810a8 */
[C---:B----4-:R-:W-:Y:S08]  /*119c0*/  HMMA.1688.F32.TF32 R176, R188.reuse, R64, R32 ;  /* 0x00000040bcb0723c */ /* 0x050ff00000081020 */
[C---:B-----5:R-:W-:Y:S08]  /*119d0*/  HMMA.1688.F32.TF32 R180, R188.reuse, R60, R28 ;  /* 0x0000003cbcb4723c */ /* 0x060ff0000008101c */
[C---:B--2---:R-:W-:Y:S08]  /*119e0*/  HMMA.1688.F32.TF32 R184, R188.reuse, R40, R24 ;  /* 0x00000028bcb8723c */ /* 0x044ff00000081018 */
[C---:B------:R-:W-:Y:S08]  /*119f0*/  HMMA.1688.F32.TF32 R172, R188.reuse, R52, R172 ;  /* 0x00000034bcac723c */ /* 0x040ff000000810ac */
[----:B------:R-:W-:Y:S08]  /*11a00*/  HMMA.1688.F32.TF32 R188, R188, R36, R20 ;  /* 0x00000024bcbc723c */ /* 0x000ff00000081014 */
[----:B---3--:R-:W-:Y:S07]  /*11a10*/  HMMA.1688.F32.TF32 R204, R220, R52, R4 ;  /* 0x00000034dccc723c */ /* 0x008fee0000081004 */
[----:B------:R-:W-:Y:S01]  /*11a20*/  MOV R4, R224 ;  /* 0x000000e000047202 */ /* 0x000fe20000000f00 */
[----:B------:R-:W-:Y:S01]  /*11a30*/  IMAD.MOV.U32 R5, RZ, RZ, R225 ;  /* 0x000000ffff057224 */ /* 0x000fe200078e00e1 */
[----:B------:R-:W2:Y:S01]  /*11a40*/  LDL.LU R224, [R1+0x12b4] ;  /* 0x0012b40001e07983 */ /* 0x000ea20000300800 */
[----:B------:R-:W-:Y:S01]  /*11a50*/  IMAD.MOV.U32 R6, RZ, RZ, R226 ;  /* 0x000000ffff067224 */ /* 0x000fe200078e00e2 */
[----:B------:R-:W-:-:S02]  /*11a60*/  MOV R7, R227 ;  /* 0x000000e300077202 */ /* 0x000fc40000000f00 */
[----:B------:R-:W2:Y:S04]  /*11a70*/  LDL.LU R225, [R1+0x12b0] ;  /* 0x0012b00001e17983 */ /* 0x000ea80000300800 */
[----:B------:R-:W2:Y:S04]  /*11a80*/  LDL.LU R226, [R1+0x12ac] ;  /* 0x0012ac0001e27983 */ /* 0x000ea80000300800 */
[----:B------:R-:W2:Y:S04]  /*11a90*/  LDL.LU R227, [R1+0x12a8] ;  /* 0x0012a80001e37983 */ /* 0x000ea80000300800 */
[----:B------:R-:W3:Y:S04]  /*11aa0*/  LDL.LU.64 R32, [R1+0x160] ;  /* 0x0001600001207983 */ /* 0x000ee80000300a00 */
[----:B------:R-:W3:Y:S04]  /*11ab0*/  LDL.LU.64 R34, [R1+0x168] ;  /* 0x0001680001227983 */ /* 0x000ee80000300a00 */
[----:B------:R-:W4:Y:S04]  /*11ac0*/  LDL.LU.64 R28, [R1+0xe0] ;  /* 0x0000e000011c7983 */ /* 0x000f280000300a00 */
[----:B------:R-:W4:Y:S04]  /*11ad0*/  LDL.LU.64 R30, [R1+0xe8] ;  /* 0x0000e800011e7983 */ /* 0x000f280000300a00 */
[----:B------:R-:W5:Y:S04]  /*11ae0*/  LDL.LU.64 R24, [R1+0x70] ;  /* 0x0000700001187983 */ /* 0x000f680000300a00 */
[----:B------:R-:W5:Y:S01]  /*11af0*/  LDL.LU.64 R26, [R1+0x78] ;  /* 0x00007800011a7983 */ /* 0x000f620000300a00 */
        /* <DEDUP_REMOVED lines=9> */
[----:B------:R-:W-:Y:S01]  /*11b90*/  MOV R10, R249 ;  /* 0x000000f9000a7202 */ /* 0x000fe20000000f00 */
[----:B------:R-:W-:-:S02]  /*11ba0*/  IMAD.MOV.U32 R11, RZ, RZ, R248 ;  /* 0x000000ffff0b7224 */ /* 0x000fc400078e00f8 */
[----:B------:R-:W-:Y:S01]  /*11bb0*/  IMAD.MOV.U32 R8, RZ, RZ, R251 ;  /* 0x000000ffff087224 */ /* 0x000fe200078e00fb */
[----:B------:R-:W3:Y:S01]  /*11bc0*/  LDL.LU.64 R248, [R1] ;  /* 0x0000000001f87983 */ /* 0x000ee20000300a00 */
[----:B------:R-:W-:-:S03]  /*11bd0*/  IMAD.MOV.U32 R9, RZ, RZ, R250 ;  /* 0x000000ffff097224 */ /* 0x000fc600078e00fa */
[----:B------:R-:W4:Y:S01]  /*11be0*/  LDL.LU.64 R250, [R1+0x8] ;  /* 0x0000080001fa7983 */ /* 0x000f220000300a00 */
[C---:B------:R-:W-:Y:S03]  /*11bf0*/  HMMA.1688.F32.TF32 R208, R220.reuse, R64, R236 ;  /* 0x00000040dcd0723c */ /* 0x040fe600000810ec */
[----:B------:R-:W-:Y:S04]  /*11c00*/  LDS R236, [R2+0x4200] ;  /* 0x0042000002ec7984 */ /* 0x000fe80000000800 */
[----:B------:R-:W-:Y:S01]  /*11c10*/  LDS R238, [R2+0x6200] ;  /* 0x0062000002ee7984 */ /* 0x000fe20000000800 */
[C---:B------:R-:W-:Y:S03]  /*11c20*/  HMMA.1688.F32.TF32 R212, R220.reuse, R60, R232 ;  /* 0x0000003cdcd4723c */ /* 0x040fe600000810e8 */
[----:B------:R-:W-:Y:S04]  /*11c30*/  LDS R232, [R2+0x4100] ;  /* 0x0041000002e87984 */ /* 0x000fe80000000800 */
[----:B------:R-:W-:Y:S01]  /*11c40*/  LDS R234, [R2+0x6100] ;  /* 0x0061000002ea7984 */ /* 0x000fe20000000800 */
[C---:B------:R-:W-:Y:S03]  /*11c50*/  HMMA.1688.F32.TF32 R216, R220.reuse, R40, R228 ;  /* 0x00000028dcd8723c */ /* 0x040fe600000810e4 */
[----:B------:R-:W-:Y:S04]  /*11c60*/  LDS R228, [R2+0x4000] ;  /* 0x0040000002e47984 */ /* 0x000fe80000000800 */
[----:B------:R-:W-:Y:S04]  /*11c70*/  LDS R230, [R2+0x6000] ;  /* 0x0060000002e67984 */ /* 0x000fe80000000800 */
[----:B------:R-:W-:Y:S04]  /*11c80*/  LDS R229, [R3+0x4000] ;  /* 0x0040000003e57984 */ /* 0x000fe80000000800 */
[----:B------:R-:W-:Y:S04]  /*11c90*/  LDS R231, [R3+0x6000] ;  /* 0x0060000003e77984 */ /* 0x000fe80000000800 */
[----:B------:R-:W-:Y:S04]  /*11ca0*/  LDS R233, [R3+0x4100] ;  /* 0x0041000003e97984 */ /* 0x000fe80000000800 */
[----:B------:R-:W-:Y:S04]  /*11cb0*/  LDS R235, [R3+0x6100] ;  /* 0x0061000003eb7984 */ /* 0x000fe80000000800 */
[----:B------:R-:W-:Y:S04]  /*11cc0*/  LDS R237, [R3+0x4200] ;  /* 0x0042000003ed7984 */ /* 0x000fe80000000800 */
[----:B------:R-:W-:Y:S01]  /*11cd0*/  LDS R239, [R3+0x6200] ;  /* 0x0062000003ef7984 */ /* 0x000fe20000000800 */
[----:B--2---:R-:W-:Y:S03]  /*11ce0*/  HMMA.1688.F32.TF32 R220, R220, R36, R224 ;  /* 0x00000024dcdc723c */ /* 0x004fe600000810e0 */
[----:B------:R-:W-:Y:S04]  /*11cf0*/  LDS R224, [R2+0x700] ;  /* 0x0007000002e07984 */ /* 0x000fe80000000800 */
[----:B------:R-:W-:Y:S04]  /*11d00*/  LDS R226, [R2+0x2700] ;  /* 0x0027000002e27984 */ /* 0x000fe80000000800 */
[----:B------:R-:W-:Y:S04]  /*11d10*/  LDS R225, [R3+0x700] ;  /* 0x0007000003e17984 */ /* 0x000fe80000000800 */
[----:B------:R-:W3:Y:S02]  /*11d20*/  LDS R227, [R3+0x2700] ;  /* 0x0027000003e37984 */ /* 0x000ee40000000800 */
[C---:B---3--:R-:W-:Y:S08]  /*11d30*/  HMMA.1688.F32.TF32 R32, R224.reuse, R48, R32 ;  /* 0x00000030e020723c */ /* 0x048ff00000081020 */
[C---:B----4-:R-:W-:Y:S08]  /*11d40*/  HMMA.1688.F32.TF32 R28, R224.reuse, R44, R28 ;  /* 0x0000002ce01c723c */ /* 0x050ff0000008101c */
[C---:B-----5:R-:W-:Y:S08]  /*11d50*/  HMMA.1688.F32.TF32 R24, R224.reuse, R56, R24 ;  /* 0x00000038e018723c */ /* 0x060ff00000081018 */
[C---:B------:R-:W-:Y:S01]  /*11d60*/  HMMA.1688.F32.TF32 R20, R224.reuse, R52, R20 ;  /* 0x00000034e014723c */ /* 0x040fe20000081014 */
[----:B------:R-:W-:Y:S07]  /*11d70*/  STL.64 [R1+0x340], R32 ;  /* 0x0003402001007387 */ /* 0x000fee0000100a00 */
[C---:B------:R-:W-:Y:S01]  /*11d80*/  HMMA.1688.F32.TF32 R16, R224.reuse, R64, R16 ;  /* 0x00000040e010723c */ /* 0x040fe20000081010 */
[----:B------:R1:W-:Y:S07]  /*11d90*/  STL.64 [R1+0x348], R34 ;  /* 0x0003482201007387 */ /* 0x0003ee0000100a00 */
[C---:B------:R-:W-:Y:S01]  /*11da0*/  HMMA.1688.F32.TF32 R12, R224.reuse, R60, R12 ;  /* 0x0000003ce00c723c */ /* 0x040fe2000008100c */
[----:B-1----:R-:W2:Y:S07]  /*11db0*/  LDL.LU.64 R34, [R1+0x12a0] ;  /* 0x0012a00001227983 */ /* 0x002eae0000300a00 */
[C---:B------:R-:W-:Y:S01]  /*11dc0*/  HMMA.1688.F32.TF32 R248, R224.reuse, R40, R248 ;  /* 0x00000028e0f8723c */ /* 0x040fe200000810f8 */
[----:B------:R-:W2:Y:S04]  /*11dd0*/  LDL.LU.64 R32, [R1+0x1298] ;  /* 0x0012980001207983 */ /* 0x000ea80000300a00 */
[----:B------:R-:W-:Y:S04]  /*11de0*/  STL.64 [R1+0x270], R28 ;  /* 0x0002701c01007387 */ /* 0x000fe80000100a00 */
[----:B------:R1:W-:Y:S04]  /*11df0*/  STL.64 [R1+0x278], R30 ;  /* 0x0002781e01007387 */ /* 0x0003e80000100a00 */
[----:B-1----:R-:W3:Y:S04]  /*11e00*/  LDL.LU.64 R30, [R1+0x1290] ;  /* 0x00129000011e7983 */ /* 0x002ee80000300a00 */
[----:B------:R-:W3:Y:S04]  /*11e10*/  LDL.LU.64 R28, [R1+0x1288] ;  /* 0x00128800011c7983 */ /* 0x000ee80000300a00 */
[----:B------:R-:W-:Y:S04]  /*11e20*/  STL.64 [R1+0x1e0], R24 ;  /* 0x0001e01801007387 */ /* 0x000fe80000100a00 */
[----:B------:R1:W-:Y:S04]  /*11e30*/  STL.64 [R1+0x1e8], R26 ;  /* 0x0001e81a01007387 */ /* 0x0003e80000100a00 */
[----:B-1----:R-:W4:Y:S04]  /*11e40*/  LDL.LU.64 R26, [R1+0x1280] ;  /* 0x00128000011a7983 */ /* 0x002f280000300a00 */
[----:B------:R-:W4:Y:S04]  /*11e50*/  LDL.LU.64 R24, [R1+0x1278] ;  /* 0x0012780001187983 */ /* 0x000f280000300a00 */
[----:B------:R-:W-:Y:S04]  /*11e60*/  STL.64 [R1+0x160], R20 ;  /* 0x0001601401007387 */ /* 0x000fe80000100a00 */
[----:B------:R1:W-:Y:S04]  /*11e70*/  STL.64 [R1+0x168], R22 ;  /* 0x0001681601007387 */ /* 0x0003e80000100a00 */
[----:B-1----:R-:W5:Y:S04]  /*11e80*/  LDL.LU.64 R22, [R1+0x1270] ;  /* 0x0012700001167983 */ /* 0x002f680000300a00 */
[----:B------:R-:W5:Y:S04]  /*11e90*/  LDL.LU.64 R20, [R1+0x1268] ;  /* 0x0012680001147983 */ /* 0x000f680000300a00 */
[----:B------:R-:W-:Y:S04]  /*11ea0*/  STL.64 [R1+0xb0], R16 ;  /* 0x0000b01001007387 */ /* 0x000fe80000100a00 */
[----:B------:R1:W-:Y:S04]  /*11eb0*/  STL.64 [R1+0xb8], R18 ;  /* 0x0000b81201007387 */ /* 0x0003e80000100a00 */
[----:B-1----:R-:W2:Y:S04]  /*11ec0*/  LDL.LU.64 R18, [R1+0x1260] ;  /* 0x0012600001127983 */ /* 0x002ea80000300a00 */
[----:B------:R-:W2:Y:S04]  /*11ed0*/  LDL.LU.64 R16, [R1+0x1258] ;  /* 0x0012580001107983 */ /* 0x000ea80000300a00 */
[----:B------:R-:W-:Y:S04]  /*11ee0*/  STL.64 [R1+0x80], R12 ;  /* 0x0000800c01007387 */ /* 0x000fe80000100a00 */
[----:B------:R1:W-:Y:S04]  /*11ef0*/  STL.64 [R1+0x88], R14 ;  /* 0x0000880e01007387 */ /* 0x0003e80000100a00 */
[----:B-1----:R-:W2:Y:S04]  /*11f00*/  LDL.LU.64 R14, [R1+0x1250] ;  /* 0x00125000010e7983 */ /* 0x002ea80000300a00 */
[----:B------:R-:W2:Y:S04]  /*11f10*/  LDL.LU.64 R12, [R1+0x1248] ;  /* 0x00124800010c7983 */ /* 0x000ea80000300a00 */
[----:B------:R-:W-:Y:S04]  /*11f20*/  STL.64 [R1+0x50], R248 ;  /* 0x000050f801007387 */ /* 0x000fe80000100a00 */
[----:B------:R1:W-:Y:S04]  /*11f30*/  STL.64 [R1+0x58], R250 ;  /* 0x000058fa01007387 */ /* 0x0003e80000100a00 */
[----:B-1----:R-:W2:Y:S04]  /*11f40*/  LDL.LU.64 R250, [R1+0x1240] ;  /* 0x0012400001fa7983 */ /* 0x002ea80000300a00 */
[----:B------:R-:W2:Y:S02]  /*11f50*/  LDL.LU.64 R248, [R1+0x1238] ;  /* 0x0012380001f87983 */ /* 0x000ea40000300a00 */
[----:B--2---:R-:W-:Y:S07]  /*11f60*/  HMMA.1688.F32.TF32 R224, R224, R36, R248 ;  /* 0x00000024e0e0723c */ /* 0x004fee00000810f8 */
[----:B------:R-:W-:-:S02]  /*11f70*/  IMAD.MOV.U32 R248, RZ, RZ, R50 ;  /* 0x000000fffff87224 */ /* 0x000fc400078e0032 */
[----:B------:R-:W2:Y:S01]  /*11f80*/  LDL.LU R50, [R1+0x1230] ;  /* 0x0012300001327983 */ /* 0x000ea20000300800 */
[----:B------:R-:W-:Y:S01]  /*11f90*/  MOV R249, R51 ;  /* 0x0000003300f97202 */ /* 0x000fe20000000f00 */
[----:B------:R-:W-:Y:S02]  /*11fa0*/  IMAD.MOV.U32 R250, RZ, RZ, R55 ;  /* 0x000000fffffa7224 */ /* 0x000fe400078e0037 */
[----:B------:R-:W-:-:S10]  /*11fb0*/  IMAD.MOV.U32 R251, RZ, RZ, R46 ;  /* 0x000000fffffb7224 */ /* 0x000fd400078e002e */
[----:B------:R1:W-:Y:S04]  /*11fc0*/  STL.64 [R1+0x40], R224 ;  /* 0x000040e001007387 */ /* 0x0003e80000100a00 */
[----:B------:R3:W-:Y:S04]  /*11fd0*/  STL.64 [R1+0x48], R226 ;  /* 0x000048e201007387 */ /* 0x0007e80000100a00 */
[----:B------:R-:W2:Y:S04]  /*11fe0*/  LDL.LU R51, [R1+0x122c] ;  /* 0x00122c0001337983 */ /* 0x000ea80000300800 */
[----:B------:R-:W4:Y:S01]  /*11ff0*/  LDL.LU R55, [R1+0x1228] ;  /* 0x0012280001377983 */ /* 0x000f220000300800 */
[----:B-1----:R-:W-:-:S03]  /*12000*/  MOV R224, R47 ;  /* 0x0000002f00e07202 */ /* 0x002fc60000000f00 */
[----:B------:R-:W4:Y:S01]  /*12010*/  LDL.LU R46, [R1+0x1224] ;  /* 0x00122400012e7983 */ /* 0x000f220000300800 */
[----:B------:R-:W-:-:S03]  /*12020*/  IMAD.MOV.U32 R225, RZ, RZ, R58 ;  /* 0x000000ffffe17224 */ /* 0x000fc600078e003a */
[----:B------:R-:W4:Y:S01]  /*12030*/  LDL.LU R47, [R1+0x1220] ;  /* 0x00122000012f7983 */ /* 0x000f220000300800 */
[----:B---3--:R-:W-:-:S03]  /*12040*/  IMAD.MOV.U32 R226, RZ, RZ, R59 ;  /* 0x000000ffffe27224 */ /* 0x008fc600078e003b */
[----:B------:R-:W3:Y:S04]  /*12050*/  LDL.LU R58, [R1+0x121c] ;  /* 0x00121c00013a7983 */ /* 0x000ee80000300800 */
[----:B------:R-:W3:Y:S01]  /*12060*/  LDL.LU R59, [R1+0x1218] ;  /* 0x00121800013b7983 */ /* 0x000ee20000300800 */
[----:B------:R-:W-:Y:S01]  /*12070*/  HMMA.1688.F32.TF32 R248, R228, R66, R248 ;  /* 0x00000042e4f8723c */ /* 0x000fe200000810f8 */
[----:B------:R-:W-:-:S07]  /*12080*/  MOV R227, R252 ;  /* 0x000000fc00e37202 */ /* 0x000fce0000000f00 */
[C---:B--2---:R-:W-:Y:S08]  /*12090*/  HMMA.1688.F32.TF32 R8, R228.reuse, R50, R8 ;  /* 0x00000032e408723c */ /* 0x044ff00000081008 */
[C---:B----4-:R-:W-:Y:S08]  /*120a0*/  HMMA.1688.F32.TF32 R4, R228.reuse, R46, R4 ;  /* 0x0000002ee404723c */ /* 0x050ff00000081004 */
[C---:B---3--:R-:W-:Y:S08]  /*120b0*/  HMMA.1688.F32.TF32 R240, R228.reuse, R58, R240 ;  /* 0x0000003ae4f0723c */ /* 0x048ff000000810f0 */
[----:B------:R-:W-:Y:S01]  /*120c0*/  HMMA.1688.F32.TF32 R244, R228, R54, R244 ;  /* 0x00000036e4f4723c */ /* 0x000fe200000810f4 */
[----:B------:R-:W-:Y:S04]  /*120d0*/  STL.64 [R1+0x330], R8 ;  /* 0x0003300801007387 */ /* 0x000fe80000100a00 */
[----:B------:R1:W-:Y:S04]  /*120e0*/  STL.64 [R1+0x338], R10 ;  /* 0x0003380a01007387 */ /* 0x0003e80000100a00 */
[----:B-1----:R-:W2:Y:S04]  /*120f0*/  LDL.LU.64 R10, [R1+0x1210] ;  /* 0x00121000010a7983 */ /* 0x002ea80000300a00 */
[----:B------:R-:W2:Y:S04]  /*12100*/  LDL.LU.64 R8, [R1+0x1208] ;  /* 0x0012080001087983 */ /* 0x000ea80000300a00 */
[----:B------:R-:W-:Y:S04]  /*12110*/  STL.64 [R1+0x20], R4 ;  /* 0x0000200401007387 */ /* 0x000fe80000100a00 */
[----:B------:R1:W-:Y:S01]  /*12120*/  STL.64 [R1+0x28], R6 ;  /* 0x0000280601007387 */ /* 0x0003e20000100a00 */
[----:B------:R-:W-:-:S03]  /*12130*/  IMAD.MOV.U32 R252, RZ, RZ, R243 ;  /* 0x000000fffffc7224 */ /* 0x000fc600078e00f3 */
[----:B-1----:R-:W3:Y:S04]  /*12140*/  LDL.LU.64 R6, [R1+0x1200] ;  /* 0x0012000001067983 */ /* 0x002ee80000300a00 */
[----:B------:R-:W3:Y:S04]  /*12150*/  LDL.LU.64 R4, [R1+0x11f8] ;  /* 0x0011f80001047983 */ /* 0x000ee80000300a00 */
[----:B------:R-:W-:Y:S04]  /*12160*/  STL.64 [R1+0x320], R240 ;  /* 0x000320f001007387 */ /* 0x000fe80000100a00 */
[----:B------:R1:W-:Y:S04]  /*12170*/  STL [R1+0x328], R242 ;  /* 0x000328f201007387 */ /* 0x0003e80000100800 */
[----:B-1----:R-:W4:Y:S04]  /*12180*/  LDL.LU.64 R242, [R1+0x11f0] ;  /* 0x0011f00001f27983 */ /* 0x002f280000300a00 */
[----:B------:R-:W4:Y:S04]  /*12190*/  LDL.LU.64 R240, [R1+0x11e8] ;  /* 0x0011e80001f07983 */ /* 0x000f280000300a00 */
[----:B------:R-:W-:Y:S04]  /*121a0*/  STL.64 [R1], R244 ;  /* 0x000000f401007387 */ /* 0x000fe80000100a00 */
[----:B------:R1:W-:Y:S04]  /*121b0*/  STL.64 [R1+0x8], R246 ;  /* 0x000008f601007387 */ /* 0x0003e80000100a00 */
[----:B-1----:R-:W2:Y:S04]  /*121c0*/  LDL.LU.64 R246, [R1+0x11e0] ;  /* 0x0011e00001f67983 */ /* 0x002ea80000300a00 */
[----:B------:R-:W2:Y:S04]  /*121d0*/  LDL.LU.64 R244, [R1+0x11d8] ;  /* 0x0011d80001f47983 */ /* 0x000ea80000300a00 */
[----:B------:R1:W-:Y:S04]  /*121e0*/  STL [R1+0x11d0], R248 ;  /* 0x0011d0f801007387 */ /* 0x0003e80000100800 */
[----:B------:R1:W-:Y:S04]  /*121f0*/  STL [R1+0x11cc], R249 ;  /* 0x0011ccf901007387 */ /* 0x0003e80000100800 */
[----:B------:R5:W-:Y:S04]  /*12200*/  STL [R1+0x11c8], R250 ;  /* 0x0011c8fa01007387 */ /* 0x000be80000100800 */
[----:B------:R5:W-:Y:S04]  /*12210*/  STL [R1+0x11c4], R251 ;  /* 0x0011c4fb01007387 */ /* 0x000be80000100800 */
[----:B-1----:R-:W2:Y:S04]  /*12220*/  LDL.LU R248, [R1+0x30] ;  /* 0x0000300001f87983 */ /* 0x002ea80000300800 */
[----:B------:R-:W2:Y:S04]  /*12230*/  LDL.LU R249, [R1+0x34] ;  /* 0x0000340001f97983 */ /* 0x000ea80000300800 */
[----:B-----5:R-:W2:Y:S01]  /*12240*/  LDL.LU R250, [R1+0x38] ;  /* 0x0000380001fa7983 */ /* 0x020ea20000300800 */
[----:B------:R-:W-:Y:S01]  /*12250*/  IMAD.MOV.U32 R251, RZ, RZ, R0 ;  /* 0x000000fffffb7224 */ /* 0x000fe200078e0000 */
[----:B---3--:R-:W-:Y:S08]  /*12260*/  HMMA.1688.F32.TF32 R4, R232, R46, R4 ;  /* 0x0000002ee804723c */ /* 0x008ff00000081004 */
[C---:B--2---:R-:W-:Y:S11]  /*12270*/  HMMA.1688.F32.TF32 R248, R228.reuse, R62, R248 ;  /* 0x0000003ee4f8723c */ /* 0x044ff600000810f8 */
[----:B------:R-:W-:Y:S11]  /*12280*/  @!UPT UIADD3 URZ, URZ, URZ, URZ ;  /* 0x0000003f3f3ff290 */ /* 0x000ff6000fffe03f */
[----:B------:R-:W-:Y:S01]  /*12290*/  @!UPT UIADD3 URZ, URZ, URZ, URZ ;  /* 0x0000003f3f3ff290 */ /* 0x000fe2000fffe03f */
[----:B------:R-:W-:Y:S04]  /*122a0*/  STL.64 [R1+0x310], R248 ;  /* 0x000310f801007387 */ /* 0x000fe80000100a00 */
[----:B------:R1:W-:Y:S02]  /*122b0*/  STL.64 [R1+0x318], R250 ;  /* 0x000318fa01007387 */ /* 0x0003e40000100a00 */
[C---:B-1----:R-:W-:Y:S08]  /*122c0*/  HMMA.1688.F32.TF32 R248, R228.reuse, R42, R224 ;  /* 0x0000002ae4f8723c */ /* 0x042ff000000810e0 */
[----:B------:R-:W-:Y:S01]  /*122d0*/  HMMA.1688.F32.TF32 R228, R228, R38, R244 ;  /* 0x00000026e4e4723c */ /* 0x000fe200000810f4 */
[----:B------:R-:W-:Y:S11]  /*122e0*/  IMAD.MOV.U32 R0, RZ, RZ, R7 ;  /* 0x000000ffff007224 */ /* 0x000ff600078e0007 */
[----:B------:R-:W-:Y:S03]  /*122f0*/  @!UPT UIADD3 URZ, URZ, URZ, URZ ;  /* 0x0000003f3f3ff290 */ /* 0x000fe6000fffe03f */
[----:B------:R1:W-:Y:S04]  /*12300*/  STL.64 [R1+0x300], R248 ;  /* 0x000300f801007387 */ /* 0x0003e80000100a00 */
[----:B------:R-:W-:Y:S04]  /*12310*/  STL.64 [R1+0x308], R250 ;  /* 0x000308fa01007387 */ /* 0x000fe80000100a00 */
[----:B------:R-:W-:Y:S04]  /*12320*/  STL.64 [R1+0x260], R228 ;  /* 0x000260e401007387 */ /* 0x000fe80000100a00 */
[----:B------:R-:W-:Y:S01]  /*12330*/  STL.64 [R1+0x268], R230 ;  /* 0x000268e601007387 */ /* 0x000fe20000100a00 */
[----:B-1----:R-:W-:-:S03]  /*12340*/  IMAD.MOV.U32 R248, RZ, RZ, R6 ;  /* 0x000000fffff87224 */ /* 0x002fc600078e0006 */
[----:B------:R1:W-:Y:S02]  /*12350*/  STL.64 [R1+0x150], R4 ;  /* 0x0001500401007387 */ /* 0x0003e40000100a00 */
[C---:B-1----:R-:W-:Y:S11]  /*12360*/  HMMA.1688.F32.TF32 R4, R232.reuse, R58, R8 ;  /* 0x0000003ae804723c */ /* 0x042ff60000081008 */
        /* <DEDUP_REMOVED lines=8> */
[----:B------:R-:W-:Y:S01]  /*123f0*/  @!UPT UIADD3 URZ, URZ, URZ, URZ ;  /* 0x0000003f3f3ff290 */ /* 0x000fe2000fffe03f */
[----:B------:R1:W-:Y:S01]  /*12400*/  STL [R1+0x13c], R7 ;  /* 0x00013c0701007387 */ /* 0x0003e20000100800 */
[----:B------:R-:W-:Y:S01]  /*12410*/  IMAD.MOV.U32 R249, RZ, RZ, R4 ;  /* 0x000000fffff97224 */ /* 0x000fe200078e0004 */
[----:B------:R-:W-:Y:S01]  /*12420*/  MOV R251, R6 ;  /* 0x0000000600fb7202 */ /* 0x000fe20000000f00 */
[----:B------:R-:W-:Y:S02]  /*12430*/  IMAD.MOV.U32 R250, RZ, RZ, R5 ;  /* 0x000000fffffa7224 */ /* 0x000fe400078e0005 */
[C---:B-1----:R-:W-:Y:S01]  /*12440*/  HMMA.1688.F32.TF32 R4, R232.reuse, R66, R16 ;  /* 0x00000042e804723c */ /* 0x042fe20000081010 */
[----:B------:R-:W-:Y:S04]  /*12450*/  LDS R16, [R2+0x4400] ;  /* 0x0044000002107984 */ /* 0x000fe80000000800 */
[----:B------:R-:W-:Y:S03]  /*12460*/  LDS R18, [R2+0x6400] ;  /* 0x0064000002127984 */ /* 0x000fe60000000800 */
[----:B------:R-:W-:Y:S01]  /*12470*/  HMMA.1688.F32.TF32 R12, R232, R38, R28 ;  /* 0x00000026e80c723c */ /* 0x000fe2000008101c */
[----:B------:R-:W-:Y:S04]  /*12480*/  LDS R17, [R3+0x4400] ;  /* 0x0044000003117984 */ /* 0x000fe80000000800 */
[----:B------:R-:W-:Y:S11]  /*12490*/  LDS R19, [R3+0x6400] ;  /* 0x0064000003137984 */ /* 0x000ff60000000800 */
[----:B------:R-:W-:Y:S01]  /*124a0*/  IMAD.MOV.U32 R41, RZ, RZ, R4 ;  /* 0x000000ffff297224 */ /* 0x000fe200078e0004 */
[----:B------:R-:W-:Y:S01]  /*124b0*/  MOV R37, R6 ;  /* 0x0000000600257202 */ /* 0x000fe20000000f00 */
[----:B------:R-:W-:-:S02]  /*124c0*/  IMAD.MOV.U32 R40, RZ, RZ, R5 ;  /* 0x000000ffff287224 */ /* 0x000fc400078e0005 */
[----:B------:R-:W-:Y:S02]  /*124d0*/  IMAD.MOV.U32 R36, RZ, RZ, R7 ;  /* 0x000000ffff247224 */ /* 0x000fe400078e0007 */
[----:B------:R-:W-:Y:S11]  /*124e0*/  HMMA.1688.F32.TF32 R4, R232, R62, R20 ;  /* 0x0000003ee804723c */ /* 0x000ff60000081014 */
[----:B------:R-:W-:Y:S11]  /*124f0*/  @!UPT UIADD3 URZ, URZ, URZ, URZ ;  /* 0x0000003f3f3ff290 */ /* 0x000ff6000fffe03f */
[----:B------:R-:W-:Y:S01]  /*12500*/  @!UPT UIADD3 URZ, URZ, URZ, URZ ;  /* 0x0000003f3f3ff290 */ /* 0x000fe2000fffe03f */
[----:B------:R1:W-:Y:S04]  /*12510*/  STL.64 [R1+0x110], R4 ;  /* 0x0001100401007387 */ /* 0x0003e80000100a00 */
[----:B------:R-:W-:Y:S04]  /*12520*/  STL.64 [R1+0xa0], R12 ;  /* 0x0000a00c01007387 */ /* 0x000fe80000100a00 */
[----:B------:R-:W-:Y:S04]  /*12530*/  STL.64 [R1+0xa8], R14 ;  /* 0x0000a80e01007387 */ /* 0x000fe80000100a00 */
[----:B------:R-:W-:Y:S04]  /*12540*/  LDS R12, [R2+0x4300] ;  /* 0x00430000020c7984 */ /* 0x000fe80000000800 */
[----:B------:R-:W-:Y:S04]  /*12550*/  LDS R14, [R2+0x6300] ;  /* 0x00630000020e7984 */ /* 0x000fe80000000800 */
[----:B------:R-:W-:Y:S04]  /*12560*/  LDS R13, [R3+0x4300] ;  /* 0x00430000030d7984 */ /* 0x000fe80000000800 */
[----:B------:R-:W2:Y:S01]  /*12570*/  LDS R15, [R3+0x6300] ;  /* 0x00630000030f7984 */ /* 0x000ea20000000800 */
[----:B------:R-:W-:Y:S01]  /*12580*/  IMAD.MOV.U32 R61, RZ, RZ, R6 ;  /* 0x000000ffff3d7224 */ /* 0x000fe200078e0006 */
[----:B------:R-:W-:-:S02]  /*12590*/  MOV R60, R7 ;  /* 0x00000007003c7202 */ /* 0x000fc40000000f00 */
[----:B-1----:R-:W-:Y:S08]  /*125a0*/  HMMA.1688.F32.TF32 R4, R232, R42, R24 ;  /* 0x0000002ae804723c */ /* 0x002ff00000081018 */
[C---:B------:R-:W-:Y:S11]  /*125b0*/  HMMA.1688.F32.TF32 R8, R236.reuse, R50, R32 ;  /* 0x00000032ec08723c */ /* 0x040ff60000081020 */
[----:B------:R-:W-:Y:S05]  /*125c0*/  @!UPT UIADD3 URZ, URZ, URZ, URZ ;  /* 0x0000003f3f3ff290 */ /* 0x000fea000fffe03f */
[----:B------:R-:W-:Y:S01]  /*125d0*/  IMAD.MOV.U32 R57, RZ, RZ, R4 ;  /* 0x000000ffff397224 */ /* 0x000fe200078e0004 */
[----:B------:R-:W-:Y:S01]  /*125e0*/  MOV R53, R6 ;  /* 0x0000000600357202 */ /* 0x000fe20000000f00 */
[----:B------:R-:W-:Y:S02]  /*125f0*/  IMAD.MOV.U32 R56, RZ, RZ, R5 ;  /* 0x000000ffff387224 */ /* 0x000fe400078e0005 */
[----:B------:R-:W-:Y:S02]  /*12600*/  IMAD.MOV.U32 R52, RZ, RZ, R7 ;  /* 0x000000ffff347224 */ /* 0x000fe400078e0007 */
[-C--:B------:R-:W-:Y:S08]  /*12610*/  HMMA.1688.F32.TF32 R4, R236, R46.reuse, R68 ;  /* 0x0000002eec04723c */ /* 0x080ff00000081044 */
[----:B--2---:R-:W-:Y:S01]  /*12620*/  HMMA.1688.F32.TF32 R20, R12, R46, R100 ;  /* 0x0000002e0c14723c */ /* 0x004fe20000081064 */
[----:B------:R-:W-:Y:S04]  /*12630*/  STL.64 [R1+0x90], R8 ;  /* 0x0000900801007387 */ /* 0x000fe80000100a00 */
[----:B------:R-:W-:Y:S03]  /*12640*/  STL.64 [R1+0x98], R10 ;  /* 0x0000980a01007387 */ /* 0x000fe60000100a00 */
[----:B----4-:R-:W-:Y:S01]  /*12650*/  HMMA.1688.F32.TF32 R224, R232, R50, R240 ;  /* 0x00000032e8e0723c */ /* 0x010fe200000810f0 */
[----:B------:R-:W-:Y:S04]  /*12660*/  LDS R8, [R2+0x4500] ;  /* 0x0045000002087984 */ /* 0x000fe80000000800 */
[----:B------:R-:W-:Y:S03]  /*12670*/  LDS R10, [R2+0x6500] ;  /* 0x00650000020a7984 */ /* 0x000fe60000000800 */
[----:B------:R-:W-:Y:S01]  /*12680*/  IMAD.MOV.U32 R65, RZ, RZ, R6 ;  /* 0x000000ffff417224 */ /* 0x000fe200078e0006 */
[----:B------:R1:W-:Y:S01]  /*12690*/  STL.64 [R1+0x70], R4 ;  /* 0x0000700401007387 */ /* 0x0003e20000100a00 */
[----:B------:R-:W-:Y:S01]  /*126a0*/  MOV R64, R7 ;  /* 0x0000000700407202 */ /* 0x000fe20000000f00 */
[----:B------:R-:W-:Y:S02]  /*126b0*/  HMMA.1688.F32.TF32 R240, R236, R54, R76 ;  /* 0x00000036ecf0723c */ /* 0x000fe4000008104c */
[----:B------:R-:W-:Y:S03]  /*126c0*/  LDS R9, [R3+0x4500] ;  /* 0x0045000003097984 */ /* 0x000fe60000000800 */
[----:B------:R-:W-:Y:S01]  /*126d0*/  IMAD.MOV.U32 R103, RZ, RZ, R20 ;  /* 0x000000ffff677224 */ /* 0x000fe200078e0014 */
[----:B------:R-:W-:Y:S01]  /*126e0*/  MOV R101, R22 ;  /* 0x0000001600657202 */ /* 0x000fe20000000f00 */
[----:B------:R-:W-:Y:S01]  /*126f0*/  IMAD.MOV.U32 R102, RZ, RZ, R21 ;  /* 0x000000ffff667224 */ /* 0x000fe200078e0015 */
[----:B------:R-:W-:Y:S01]  /*12700*/  HMMA.1688.F32.TF32 R24, R12, R50, R96 ;  /* 0x000000320c18723c */ /* 0x000fe20000081060 */
[----:B------:R-:W-:Y:S01]  /*12710*/  IMAD.MOV.U32 R100, RZ, RZ, R23 ;  /* 0x000000ffff647224 */ /* 0x000fe200078e0017 */
[----:B------:R-:W2:Y:S03]  /*12720*/  LDS R11, [R3+0x6500] ;  /* 0x00650000030b7984 */ /* 0x000ea60000000800 */
[----:B------:R-:W-:Y:S01]  /*12730*/  MOV R247, R224 ;  /* 0x000000e000f77202 */ /* 0x000fe20000000f00 */
[----:B------:R-:W-:Y:S01]  /*12740*/  IMAD.MOV.U32 R246, RZ, RZ, R225 ;  /* 0x000000fffff67224 */ /* 0x000fe200078e00e1 */
[----:B------:R-:W-:Y:S01]  /*12750*/  MOV R244, R227 ;  /* 0x000000e300f47202 */ /* 0x000fe20000000f00 */
[-C--:B-1----:R-:W-:Y:S01]  /*12760*/  HMMA.1688.F32.TF32 R4, R236, R58.reuse, R72 ;  /* 0x0000003aec04723c */ /* 0x082fe20000081048 */
[----:B------:R-:W-:Y:S01]  /*12770*/  IMAD.MOV.U32 R245, RZ, RZ, R226 ;  /* 0x000000fffff57224 */ /* 0x000fe200078e00e2 */
[----:B------:R-:W-:Y:S04]  /*12780*/  LDS R76, [R2+0x4700] ;  /* 0x00470000024c7984 */ /* 0x000fe80000000800 */
[----:B------:R-:W-:Y:S02]  /*12790*/  LDS R78, [R2+0x6700] ;  /* 0x00670000024e7984 */ /* 0x000fe40000000800 */
[----:B------:R-:W-:Y:S02]  /*127a0*/  HMMA.1688.F32.TF32 R20, R12, R58, R104 ;  /* 0x0000003a0c14723c */ /* 0x000fe40000081068 */
[----:B------:R1:W-:Y:S04]  /*127b0*/  STL [R1+0x11c0], R240 ;  /* 0x0011c0f001007387 */ /* 0x0003e80000100800 */
[----:B------:R-:W-:Y:S02]  /*127c0*/  LDS R77, [R3+0x4700] ;  /* 0x00470000034d7984 */ /* 0x000fe40000000800 */
[----:B------:R-:W-:Y:S02]  /*127d0*/  HMMA.1688.F32.TF32 R224, R236, R42, R88 ;  /* 0x0000002aece0723c */ /* 0x000fe40000081058 */
[----:B------:R-:W-:Y:S04]  /*127e0*/  LDS R79, [R3+0x6700] ;  /* 0x00670000034f7984 */ /* 0x000fe80000000800 */
[----:B------:R-:W-:Y:S04]  /*127f0*/  LDS R68, [R2+0x8000] ;  /* 0x0080000002447984 */ /* 0x000fe80000000800 */
[----:B------:R-:W-:Y:S04]  /*12800*/  STL.64 [R1+0x60], R4 ;  /* 0x0000600401007387 */ /* 0x000fe80000100a00 */
[----:B------:R-:W-:Y:S04]  /*12810*/  STL.64 [R1+0x68], R6 ;  /* 0x0000680601007387 */ /* 0x000fe80000100a00 */
[----:B------:R3:W-:Y:S01]  /*12820*/  STL [R1+0x11bc], R241 ;  /* 0x0011bcf101007387 */ /* 0x0007e20000100800 */
[----:B-1----:R-:W-:-:S03]  /*12830*/  IMAD.MOV.U32 R240, RZ, RZ, R20 ;  /* 0x000000fffff07224 */ /* 0x002fc600078e0014 */
[----:B------:R1:W-:Y:S04]  /*12840*/  STL [R1+0x11b8], R242 ;  /* 0x0011b8f201007387 */ /* 0x0003e80000100800 */
[----:B------:R4:W-:Y:S01]  /*12850*/  STL [R1+0x11b4], R243 ;  /* 0x0011b4f301007387 */ /* 0x0009e20000100800 */
[----:B---3--:R-:W-:-:S03]  /*12860*/  MOV R241, R21 ;  /* 0x0000001500f17202 */ /* 0x008fc60000000f00 */
[----:B------:R-:W-:Y:S01]  /*12870*/  LDS R4, [R2+0x4600] ;  /* 0x0046000002047984 */ /* 0x000fe20000000800 */
[----:B-1----:R-:W-:-:S03]  /*12880*/  IMAD.MOV.U32 R242, RZ, RZ, R22 ;  /* 0x000000fffff27224 */ /* 0x002fc600078e0016 */
[----:B------:R-:W-:Y:S01]  /*12890*/  LDS R6, [R2+0x6600] ;  /* 0x0066000002067984 */ /* 0x000fe20000000800 */
[----:B----4-:R-:W-:Y:S02]  /*128a0*/  IMAD.MOV.U32 R243, RZ, RZ, R23 ;  /* 0x000000fffff37224 */ /* 0x010fe400078e0017 */
[----:B------:R-:W-:Y:S01]  /*128b0*/  HMMA.1688.F32.TF32 R20, R12, R54, R108 ;  /* 0x000000360c14723c */ /* 0x000fe2000008106c */
[----:B------:R-:W-:Y:S04]  /*128c0*/  LDS R5, [R3+0x4600] ;  /* 0x0046000003057984 */ /* 0x000fe80000000800 */
[----:B------:R-:W1:Y:S03]  /*128d0*/  LDS R7, [R3+0x6600] ;  /* 0x0066000003077984 */ /* 0x000e660000000800 */
[C---:B------:R-:W-:Y:S01]  /*128e0*/  HMMA.1688.F32.TF32 R228, R236.reuse, R62, R84 ;  /* 0x0000003eece4723c */ /* 0x040fe20000081054 */
[----:B------:R-:W-:Y:S04]  /*128f0*/  LDS R70, [R2+0xa000] ;  /* 0x00a0000002467984 */ /* 0x000fe80000000800 */
[----:B------:R-:W-:Y:S03]  /*12900*/  LDS R69, [R3+0x8000] ;  /* 0x0080000003457984 */ /* 0x000fe60000000800 */
[-C--:B------:R-:W-:Y:S01]  /*12910*/  HMMA.1688.F32.TF32 R232, R236, R66.reuse, R80 ;  /* 0x00000042ece8723c */ /* 0x080fe20000081050 */
[----:B------:R-:W-:Y:S04]  /*12920*/  LDS R71, [R3+0xa000] ;  /* 0x00a0000003477984 */ /* 0x000fe80000000800 */
[----:B------:R-:W-:Y:S03]  /*12930*/  LDS R72, [R2+0x8100] ;  /* 0x0081000002487984 */ /* 0x000fe60000000800 */
[----:B------:R-:W-:Y:S01]  /*12940*/  MOV R99, R20 ;  /* 0x0000001400637202 */ /* 0x000fe20000000f00 */
[----:B------:R-:W-:Y:S01]  /*12950*/  IMAD.MOV.U32 R98, RZ, RZ, R21 ;  /* 0x000000ffff627224 */ /* 0x000fe200078e0015 */
[----:B------:R-:W-:Y:S01]  /*12960*/  MOV R96, R23 ;  /* 0x0000001700607202 */ /* 0x000fe20000000f00 */
[----:B------:R-:W-:Y:S01]  /*12970*/  IMAD.MOV.U32 R97, RZ, RZ, R22 ;  /* 0x000000ffff617224 */ /* 0x000fe200078e0016 */
[----:B------:R-:W-:Y:S01]  /*12980*/  LDS R74, [R2+0xa100] ;  /* 0x00a10000024a7984 */ /* 0x000fe20000000800 */
[C---:B------:R-:W-:Y:S03]  /*12990*/  HMMA.1688.F32.TF32 R20, R12.reuse, R66, R112 ;  /* 0x000000420c14723c */ /* 0x040fe60000081070 */
[----:B------:R-:W-:Y:S04]  /*129a0*/  STL.64 [R1+0x3b0], R24 ;  /* 0x0003b01801007387 */ /* 0x000fe80000100a00 */
[----:B------:R3:W-:Y:S04]  /*129b0*/  STL.64 [R1+0x3b8], R26 ;  /* 0x0003b81a01007387 */ /* 0x0007e80000100a00 */
[----:B------:R-:W-:Y:S04]  /*129c0*/  LDS R73, [R3+0x8100] ;  /* 0x0081000003497984 */ /* 0x000fe80000000800 */
[----:B------:R-:W-:Y:S01]  /*129d0*/  LDS R75, [R3+0xa100] ;  /* 0x00a10000034b7984 */ /* 0x000fe20000000800 */
[----:B---3--:R-:W-:Y:S03]  /*129e0*/  HMMA.1688.F32.TF32 R24, R12, R42, R120 ;  /* 0x0000002a0c18723c */ /* 0x008fe60000081078 */
[----:B------:R-:W-:Y:S05]  /*129f0*/  LDS R104, [R2+0x8200] ;  /* 0x0082000002687984 */ /* 0x000fea0000000800 */
[----:B------:R-:W-:Y:S01]  /*12a00*/  IMAD.MOV.U32 R111, RZ, RZ, R20 ;  /* 0x000000ffff6f7224 */ /* 0x000fe200078e0014 */
[----:B------:R-:W-:Y:S01]  /*12a10*/  MOV R109, R22 ;  /* 0x00000016006d7202 */ /* 0x000fe20000000f00 */
[----:B------:R-:W-:Y:S01]  /*12a20*/  IMAD.MOV.U32 R110, RZ, RZ, R21 ;  /* 0x000000ffff6e7224 */ /* 0x000fe200078e0015 */
[----:B------:R-:W-:Y:S01]  /*12a30*/  LDS R106, [R2+0xa200] ;  /* 0x00a20000026a7984 */ /* 0x000fe20000000800 */
[----:B------:R-:W-:-:S02]  /*12a40*/  IMAD.MOV.U32 R108, RZ, RZ, R23 ;  /* 0x000000ffff6c7224 */ /* 0x000fc400078e0017 */
[C---:B------:R-:W-:Y:S01]  /*12a50*/  HMMA.1688.F32.TF32 R20, R12.reuse, R62, R116 ;  /* 0x0000003e0c14723c */ /* 0x040fe20000081074 */
[----:B------:R-:W-:Y:S04]  /*12a60*/  LDS R105, [R3+0x8200] ;  /* 0x0082000003697984 */ /* 0x000fe80000000800 */
[----:B------:R-:W-:Y:S03]  /*12a70*/  LDS R107, [R3+0xa200] ;  /* 0x00a20000036b7984 */ /* 0x000fe60000000800 */
[----:B------:R-:W-:Y:S11]  /*12a80*/  HMMA.1688.F32.TF32 R12, R12, R38, R124 ;  /* 0x000000260c0c723c */ /* 0x000ff6000008107c */
[----:B------:R-:W-:Y:S04]  /*12a90*/  @!UPT UIADD3 URZ, URZ, URZ, URZ ;  /* 0x0000003f3f3ff290 */ /* 0x000fe8000fffe03f */
[----:B------:R-:W-:Y:S04]  /*12aa0*/  STL.64 [R1+0x360], R20 ;  /* 0x0003601401007387 */ /* 0x000fe80000100a00 */
[----:B------:R-:W-:Y:S04]  /*12ab0*/  STL.64 [R1+0x368], R22 ;  /* 0x0003681601007387 */ /* 0x000fe80000100a00 */
[----:B------:R-:W-:Y:S04]  /*12ac0*/  STL.64 [R1+0x350], R24 ;  /* 0x0003501801007387 */ /* 0x000fe80000100a00 */
[----:B------:R-:W-:Y:S04]  /*12ad0*/  STL.64 [R1+0x358], R26 ;  /* 0x0003581a01007387 */ /* 0x000fe80000100a00 */
[----:B------:R-:W-:Y:S04]  /*12ae0*/  STL.64 [R1+0x2f0], R12 ;  /* 0x0002f00c01007387 */ /* 0x000fe80000100a00 */
[----:B------:R3:W-:Y:S02]  /*12af0*/  STL.64 [R1+0x2f8], R14 ;  /* 0x0002f80e01007387 */ /* 0x0007e40000100a00 */
[C---:B---3--:R-:W-:Y:S08]  /*12b00*/  HMMA.1688.F32.TF32 R12, R16.reuse, R46, R132 ;  /* 0x0000002e100c723c */ /* 0x048ff00000081084 */
[C---:B------:R-:W-:Y:S11]  /*12b10*/  HMMA.1688.F32.TF32 R20, R16.reuse, R50, R128 ;  /* 0x000000321014723c */ /* 0x040ff60000081080 */
[----:B------:R-:W-:Y:S05]  /*12b20*/  @!UPT UIADD3 URZ, URZ, URZ, URZ ;  /* 0x0000003f3f3ff290 */ /* 0x000fea000fffe03f */
[----:B------:R-:W-:Y:S01]  /*12b30*/  MOV R135, R12 ;  /* 0x0000000c00877202 */ /* 0x000fe20000000f00 */
[----:B------:R-:W-:Y:S01]  /*12b40*/  IMAD.MOV.U32 R134, RZ, RZ, R13 ;  /* 0x000000ffff867224 */ /* 0x000fe200078e000d */
[----:B------:R-:W-:Y:S01]  /*12b50*/  MOV R132, R15 ;  /* 0x0000000f00847202 */ /* 0x000fe20000000f00 */
[----:B------:R-:W-:Y:S02]  /*12b60*/  IMAD.MOV.U32 R133, RZ, RZ, R14 ;  /* 0x000000ffff857224 */ /* 0x000fe400078e000e */
[----:B------:R-:W-:Y:S08]  /*12b70*/  HMMA.1688.F32.TF32 R12, R16, R58, R136 ;  /* 0x0000003a100c723c */ /* 0x000ff00000081088 */
[----:B------:R-:W-:Y:S01]  /*12b80*/  HMMA.1688.F32.TF32 R236, R236, R38, R92 ;  /* 0x00000026ecec723c */ /* 0x000fe2000008105c */
[----:B------:R-:W-:-:S02]  /*12b90*/  IMAD.MOV.U32 R131, RZ, RZ, R20 ;  /* 0x000000ffff837224 */ /* 0x000fc400078e0014 */
[----:B------:R-:W-:-:S05]  /*12ba0*/  IMAD.MOV.U32 R129, RZ, RZ, R22 ;  /* 0x000000ffff817224 */ /* 0x000fca00078e0016 */
[----:B------:R-:W-:Y:S01]  /*12bb0*/  HMMA.1688.F32.TF32 R24, R16, R54, R140 ;  /* 0x000000361018723c */ /* 0x000fe2000008108c */
[----:B------:R3:W-:Y:S04]  /*12bc0*/  STL [R1+0x11b0], R131 ;  /* 0x0011b08301007387 */ /* 0x0007e80000100800 */
[----:B------:R4:W-:Y:S04]  /*12bd0*/  STL [R1+0x11ac], R129 ;  /* 0x0011ac8101007387 */ /* 0x0009e80000100800 */
[----:B------:R5:W-:Y:S01]  /*12be0*/  STL.64 [R1+0x2c8], R14 ;  /* 0x0002c80e01007387 */ /* 0x000be20000100a00 */
[----:B---3--:R-:W-:Y:S01]  /*12bf0*/  IMAD.MOV.U32 R131, RZ, RZ, R12 ;  /* 0x000000ffff837224 */ /* 0x008fe200078e000c */
[----:B------:R-:W-:Y:S01]  /*12c00*/  MOV R130, R21 ;  /* 0x0000001500827202 */ /* 0x000fe20000000f00 */
[----:B------:R-:W-:Y:S01]  /*12c10*/  IMAD.MOV.U32 R128, RZ, RZ, R23 ;  /* 0x000000ffff807224 */ /* 0x000fe200078e0017 */
[----:B------:R-:W-:Y:S01]  /*12c20*/  MOV R125, R110 ;  /* 0x0000006e007d7202 */ /* 0x000fe20000000f00 */
[----:B----4-:R-:W-:Y:S01]  /*12c30*/  IMAD.MOV.U32 R129, RZ, RZ, R13 ;  /* 0x000000ffff817224 */ /* 0x010fe200078e000d */
[----:B------:R-:W-:Y:S01]  /*12c40*/  LDS R136, [R2+0x8300] ;  /* 0x0083000002887984 */ /* 0x000fe20000000800 */
[----:B------:R-:W-:-:S02]  /*12c50*/  IMAD.MOV.U32 R127, RZ, RZ, R108 ;  /* 0x000000ffff7f7224 */ /* 0x000fc400078e006c */
[----:B------:R-:W-:Y:S01]  /*12c60*/  IMAD.MOV.U32 R126, RZ, RZ, R109 ;  /* 0x000000ffff7e7224 */ /* 0x000fe200078e006d */
[----:B------:R-:W-:Y:S01]  /*12c70*/  LDS R138, [R2+0xa300] ;  /* 0x00a30000028a7984 */ /* 0x000fe20000000800 */
[C---:B-----5:R-:W-:Y:S01]  /*12c80*/  HMMA.1688.F32.TF32 R12, R16.reuse, R62, R148 ;  /* 0x0000003e100c723c */ /* 0x060fe20000081094 */
[----:B------:R-:W-:Y:S02]  /*12c90*/  IMAD.MOV.U32 R124, RZ, RZ, R111 ;  /* 0x000000ffff7c7224 */ /* 0x000fe400078e006f */
[----:B------:R-:W-:Y:S04]  /*12ca0*/  LDS R137, [R3+0x8300] ;  /* 0x0083000003897984 */ /* 0x000fe80000000800 */
[----:B------:R-:W-:Y:S11]  /*12cb0*/  LDS R139, [R3+0xa300] ;  /* 0x00a30000038b7984 */ /* 0x000ff60000000800 */
[----:B------:R-:W-:Y:S06]  /*12cc0*/  @!UPT UIADD3 URZ, URZ, URZ, URZ ;  /* 0x0000003f3f3ff290 */ /* 0x000fec000fffe03f */
[----:B------:R-:W-:Y:S01]  /*12cd0*/  MOV R143, R12 ;  /* 0x0000000c008f7202 */ /* 0x000fe20000000f00 */
[----:B------:R-:W-:Y:S01]  /*12ce0*/  IMAD.MOV.U32 R142, RZ, RZ, R13 ;  /* 0x000000ffff8e7224 */ /* 0x000fe200078e000d */
[----:B------:R-:W-:Y:S01]  /*12cf0*/  MOV R140, R15 ;  /* 0x0000000f008c7202 */ /* 0x000fe20000000f00 */
[----:B------:R-:W-:Y:S02]  /*12d00*/  IMAD.MOV.U32 R141, RZ, RZ, R14 ;  /* 0x000000ffff8d7224 */ /* 0x000fe400078e000e */
[C---:B------:R-:W-:Y:S08]  /*12d10*/  HMMA.1688.F32.TF32 R12, R16.reuse, R42, R152 ;  /* 0x0000002a100c723c */ /* 0x040ff00000081098 */
[----:B------:R-:W-:Y:S11]  /*12d20*/  HMMA.1688.F32.TF32 R20, R16, R66, R144 ;  /* 0x000000421014723c */ /* 0x000ff60000081090 */
[----:B------:R-:W-:Y:S05]  /*12d30*/  @!UPT UIADD3 URZ, URZ, URZ, URZ ;  /* 0x0000003f3f3ff290 */ /* 0x000fea000fffe03f */
[----:B------:R-:W-:Y:S01]  /*12d40*/  IMAD.MOV.U32 R147, RZ, RZ, R12 ;  /* 0x000000ffff937224 */ /* 0x000fe200078e000c */
[----:B------:R-:W-:Y:S01]  /*12d50*/  MOV R145, R14 ;  /* 0x0000000e00917202 */ /* 0x000fe20000000f00 */
[----:B------:R-:W-:Y:S02]  /*12d60*/  IMAD.MOV.U32 R146, RZ, RZ, R13 ;  /* 0x000000ffff927224 */ /* 0x000fe400078e000d */
[----:B------:R-:W-:Y:S02]  /*12d70*/  IMAD.MOV.U32 R144, RZ, RZ, R15 ;  /* 0x000000ffff907224 */ /* 0x000fe400078e000f */
[C---:B--2---:R-:W-:Y:S11]  /*12d80*/  HMMA.1688.F32.TF32 R12, R8.reuse, R50, R160 ;  /* 0x00000032080c723c */ /* 0x044ff600000810a0 */
        /* <DEDUP_REMOVED lines=13> */
[----:B------:R-:W-:Y:S01]  /*12e60*/  HMMA.1688.F32.TF32 R12, R8, R58, R168 ;  /* 0x0000003a080c723c */ /* 0x000fe200000810a8 */
[----:B------:R-:W-:Y:S07]  /*12e70*/  STL.64 [R1+0x2b0], R24 ;  /* 0x0002b01801007387 */ /* 0x000fee0000100a00 */
[----:B------:R-:W-:Y:S01]  /*12e80*/  HMMA.1688.F32.TF32 R16, R16, R38, R156 ;  /* 0x000000261010723c */ /* 0x000fe2000008109c */
[----:B------:R-:W-:Y:S04]  /*12e90*/  LDS R168, [R2+0x8400] ;  /* 0x0084000002a87984 */ /* 0x000fe80000000800 */
[----:B------:R-:W-:Y:S04]  /*12ea0*/  LDS R170, [R2+0xa400] ;  /* 0x00a4000002aa7984 */ /* 0x000fe80000000800 */
[----:B------:R-:W-:Y:S04]  /*12eb0*/  LDS R169, [R3+0x8400] ;  /* 0x0084000003a97984 */ /* 0x000fe80000000800 */
[----:B------:R-:W-:Y:S03]  /*12ec0*/  LDS R171, [R3+0xa400] ;  /* 0x00a4000003ab7984 */ /* 0x000fe60000000800 */
[----:B------:R-:W-:Y:S01]  /*12ed0*/  IMAD.MOV.U32 R159, RZ, RZ, R12 ;  /* 0x000000ffff9f7224 */ /* 0x000fe200078e000c */
[----:B------:R-:W-:Y:S01]  /*12ee0*/  MOV R157, R14 ;  /* 0x0000000e009d7202 */ /* 0x000fe20000000f00 */
[----:B------:R-:W-:-:S02]  /*12ef0*/  IMAD.MOV.U32 R158, RZ, RZ, R13 ;  /* 0x000000ffff9e7224 */ /* 0x000fc400078e000d */
[----:B------:R-:W-:Y:S02]  /*12f00*/  IMAD.MOV.U32 R156, RZ, RZ, R15 ;  /* 0x000000ffff9c7224 */ /* 0x000fe400078e000f */
[C---:B------:R-:W-:Y:S01]  /*12f10*/  HMMA.1688.F32.TF32 R12, R8.reuse, R66, R176 ;  /* 0x00000042080c723c */ /* 0x040fe200000810b0 */
[----:B------:R-:W-:Y:S11]  /*12f20*/  STL.64 [R1+0x2b8], R26 ;  /* 0x0002b81a01007387 */ /* 0x000ff60000100a00 */
[----:B------:R-:W-:Y:S11]  /*12f30*/  @!UPT UIADD3 URZ, URZ, URZ, URZ ;  /* 0x0000003f3f3ff290 */ /* 0x000ff6000fffe03f */
[----:B------:R-:W-:Y:S01]  /*12f40*/  @!UPT UIADD3 URZ, URZ, URZ, URZ ;  /* 0x0000003f3f3ff290 */ /* 0x000fe2000fffe03f */
[----:B------:R-:W-:Y:S01]  /*12f50*/  IMAD.MOV.U32 R163, RZ, RZ, R12 ;  /* 0x000000ffffa37224 */ /* 0x000fe200078e000c */
[----:B------:R-:W-:Y:S01]  /*12f60*/  MOV R162, R13 ;  /* 0x0000000d00a27202 */ /* 0x000fe20000000f00 */
[----:B------:R-:W-:Y:S02]  /*12f70*/  IMAD.MOV.U32 R161, RZ, RZ, R14 ;  /* 0x000000ffffa17224 */ /* 0x000fe400078e000e */
[----:B------:R-:W-:Y:S02]  /*12f80*/  IMAD.MOV.U32 R160, RZ, RZ, R15 ;  /* 0x000000ffffa07224 */ /* 0x000fe400078e000f */
[C---:B------:R-:W-:Y:S01]  /*12f90*/  HMMA.1688.F32.TF32 R12, R8.reuse, R62, R180 ;  /* 0x0000003e080c723c */ /* 0x040fe200000810b4 */
[----:B------:R-:W-:Y:S04]  /*12fa0*/  STL.64 [R1+0x2a0], R20 ;  /* 0x0002a01401007387 */ /* 0x000fe80000100a00 */
[----:B------:R-:W-:Y:S04]  /*12fb0*/  STL.64 [R1+0x2a8], R22 ;  /* 0x0002a81601007387 */ /* 0x000fe80000100a00 */
[----:B------:R-:W-:Y:S04]  /*12fc0*/  STL.64 [R1+0x240], R16 ;  /* 0x0002401001007387 */ /* 0x000fe80000100a00 */
[----:B------:R2:W-:Y:S11]  /*12fd0*/  STL.64 [R1+0x248], R18 ;  /* 0x0002481201007387 */ /* 0x0005f60000100a00 */
[----:B------:R-:W-:Y:S01]  /*12fe0*/  MOV R167, R12 ;  /* 0x0000000c00a77202 */ /* 0x000fe20000000f00 */
[----:B--2---:R-:W-:Y:S01]  /*12ff0*/  HMMA.1688.F32.TF32 R16, R8, R54, R172 ;  /* 0x000000360810723c */ /* 0x004fe200000810ac */
[----:B------:R-:W-:Y:S01]  /*13000*/  IMAD.MOV.U32 R166, RZ, RZ, R13 ;  /* 0x000000ffffa67224 */ /* 0x000fe200078e000d */
[----:B------:R-:W-:Y:S01]  /*13010*/  MOV R164, R15 ;  /* 0x0000000f00a47202 */ /* 0x000fe20000000f00 */
[----:B------:R-:W-:-:S05]  /*13020*/  IMAD.MOV.U32 R165, RZ, RZ, R14 ;  /* 0x000000ffffa57224 */ /* 0x000fca00078e000e */
[C---:B------:R-:W-:Y:S08]  /*13030*/  HMMA.1688.F32.TF32 R12, R8.reuse, R42, R184 ;  /* 0x0000002a080c723c */ /* 0x040ff000000810b8 */
[----:B------:R-:W-:Y:S07]  /*13040*/  HMMA.1688.F32.TF32 R8, R8, R38, R188 ;  /* 0x000000260808723c */ /* 0x000fee00000810bc */
[----:B------:R-:W-:Y:S04]  /*13050*/  STL.64 [R1+0x200], R16 ;  /* 0x0002001001007387 */ /* 0x000fe80000100a00 */
[----:B------:R-:W-:Y:S11]  /*13060*/  STL.64 [R1+0x208], R18 ;  /* 0x0002081201007387 */ /* 0x000ff60000100a00 */
[----:B------:R-:W-:Y:S01]  /*13070*/  @!UPT UIADD3 URZ, URZ, URZ, URZ ;  /* 0x0000003f3f3ff290 */ /* 0x000fe2000fffe03f */
[----:B------:R-:W-:Y:S04]  /*13080*/  STL.64 [R1+0x1b0], R8 ;  /* 0x0001b00801007387 */ /* 0x000fe80000100a00 */
        /* <DEDUP_REMOVED lines=9> */
[----:B------:R-:W-:Y:S01]  /*13120*/  IMAD.MOV.U32 R175, RZ, RZ, R12 ;  /* 0x000000ffffaf7224 */ /* 0x000fe200078e000c */
[----:B------:R-:W-:Y:S01]  /*13130*/  MOV R173, R14 ;  /* 0x0000000e00ad7202 */ /* 0x000fe20000000f00 */
[----:B------:R-:W-:Y:S01]  /*13140*/  IMAD.MOV.U32 R174, RZ, RZ, R13 ;  /* 0x000000ffffae7224 */ /* 0x000fe200078e000d */
[----:B------:R-:W1:Y:S01]  /*13150*/  S2R R23, SR_TID.X ;  /* 0x0000000000177919 */ /* 0x000e620000002100 */
[----:B------:R-:W-:-:S03]  /*13160*/  IMAD.MOV.U32 R172, RZ, RZ, R15 ;  /* 0x000000ffffac7224 */ /* 0x000fc600078e000f */
[----:B------:R-:W-:Y:S04]  /*13170*/  LDS R200, [R2+0x8500] ;  /* 0x0085000002c87984 */ /* 0x000fe80000000800 */
[----:B------:R-:W-:Y:S04]  /*13180*/  LDS R202, [R2+0xa500] ;  /* 0x00a5000002ca7984 */ /* 0x000fe80000000800 */
[----:B------:R-:W-:Y:S04]  /*13190*/  LDS R201, [R3+0x8500] ;  /* 0x0085000003c97984 */ /* 0x000fe80000000800 */
[----:B------:R-:W-:Y:S04]  /*131a0*/  LDS R203, [R3+0xa500] ;  /* 0x00a5000003cb7984 */ /* 0x000fe80000000800 */
[----:B------:R-:W-:Y:S01]  /*131b0*/  IMAD.MOV.U32 R187, RZ, RZ, R8 ;  /* 0x000000ffffbb7224 */ /* 0x000fe200078e0008 */
[----:B------:R-:W-:Y:S01]  /*131c0*/  MOV R185, R10 ;  /* 0x0000000a00b97202 */ /* 0x000fe20000000f00 */
[----:B------:R-:W-:-:S02]  /*131d0*/  IMAD.MOV.U32 R186, RZ, RZ, R9 ;  /* 0x000000ffffba7224 */ /* 0x000fc400078e0009 */
[----:B------:R-:W-:Y:S02]  /*131e0*/  IMAD.MOV.U32 R184, RZ, RZ, R11 ;  /* 0x000000ffffb87224 */ /* 0x000fe400078e000b */
[C---:B------:R-:W-:Y:S08]  /*131f0*/  HMMA.1688.F32.TF32 R8, R4.reuse, R66, R208 ;  /* 0x000000420408723c */ /* 0x040ff000000810d0 */
[C---:B------:R-:W-:Y:S11]  /*13200*/  HMMA.1688.F32.TF32 R12, R4.reuse, R50, R192 ;  /* 0x00000032040c723c */ /* 0x040ff600000810c0 */
[----:B------:R-:W-:Y:S05]  /*13210*/  @!UPT UIADD3 URZ, URZ, URZ, URZ ;  /* 0x0000003f3f3ff290 */ /* 0x000fea000fffe03f */
[----:B------:R-:W-:Y:S01]  /*13220*/  IMAD.MOV.U32 R191, RZ, RZ, R8 ;  /* 0x000000ffffbf7224 */ /* 0x000fe200078e0008 */
[----:B------:R-:W-:Y:S01]  /*13230*/  MOV R190, R9 ;  /* 0x0000000900be7202 */ /* 0x000fe20000000f00 */
[----:B------:R-:W-:Y:S02]  /*13240*/  IMAD.MOV.U32 R189, RZ, RZ, R10 ;  /* 0x000000ffffbd7224 */ /* 0x000fe400078e000a */
[----:B------:R-:W-:Y:S02]  /*13250*/  IMAD.MOV.U32 R188, RZ, RZ, R11 ;  /* 0x000000ffffbc7224 */ /* 0x000fe400078e000b */
[----:B------:R-:W-:Y:S02]  /*13260*/  HMMA.1688.F32.TF32 R8, R4, R62, R212 ;  /* 0x0000003e0408723c */ /* 0x000fe400000810d4 */
[----:B------:R-:W-:Y:S01]  /*13270*/  IMAD.MOV.U32 R179, RZ, RZ, R12 ;  /* 0x000000ffffb37224 */ /* 0x000fe200078e000c */
[----:B------:R-:W-:Y:S01]  /*13280*/  MOV R178, R13 ;  /* 0x0000000d00b27202 */ /* 0x000fe20000000f00 */
[----:B------:R-:W-:-:S02]  /*13290*/  IMAD.MOV.U32 R177, RZ, RZ, R14 ;  /* 0x000000ffffb17224 */ /* 0x000fc400078e000e */
[----:B------:R-:W-:Y:S02]  /*132a0*/  IMAD.MOV.U32 R176, RZ, RZ, R15 ;  /* 0x000000ffffb07224 */ /* 0x000fe400078e000f */
[C---:B------:R-:W-:Y:S11]  /*132b0*/  HMMA.1688.F32.TF32 R12, R4.reuse, R54, R204 ;  /* 0x00000036040c723c */ /* 0x040ff600000810cc */
[----:B------:R-:W-:Y:S05]  /*132c0*/  @!UPT UIADD3 URZ, URZ, URZ, URZ ;  /* 0x0000003f3f3ff290 */ /* 0x000fea000fffe03f */
[----:B------:R-:W-:Y:S01]  /*132d0*/  MOV R195, R8 ;  /* 0x0000000800c37202 */ /* 0x000fe20000000f00 */
[----:B------:R-:W-:Y:S01]  /*132e0*/  IMAD.MOV.U32 R194, RZ, RZ, R9 ;  /* 0x000000ffffc27224 */ /* 0x000fe200078e0009 */
[----:B------:R-:W-:Y:S01]  /*132f0*/  MOV R192, R11 ;  /* 0x0000000b00c07202 */ /* 0x000fe20000000f00 */
[----:B------:R-:W-:Y:S02]  /*13300*/  IMAD.MOV.U32 R193, RZ, RZ, R10 ;  /* 0x000000ffffc17224 */ /* 0x000fe400078e000a */
[C---:B------:R-:W-:Y:S02]  /*13310*/  HMMA.1688.F32.TF32 R8, R4.reuse, R42, R216 ;  /* 0x0000002a0408723c */ /* 0x040fe400000810d8 */
[----:B------:R1:W-:Y:S02]  /*13320*/  STL.64 [R1+0x170], R12 ;  /* 0x0001700c01007387 */ /* 0x0003e40000100a00 */
[C---:B-1----:R-:W-:Y:S11]  /*13330*/  LOP3.LUT R12, R23.reuse, 0x7, RZ, 0xc0, !PT ;  /* 0x00000007170c7812 */ /* 0x042ff600078ec0ff */
[----:B------:R-:W-:Y:S09]  /*13340*/  @!UPT UIADD3 URZ, URZ, URZ, URZ ;  /* 0x0000003f3f3ff290 */ /* 0x000ff2000fffe03f */
[----:B------:R-:W-:Y:S01]  /*13350*/  IMAD.MOV.U32 R199, RZ, RZ, R8 ;  /* 0x000000ffffc77224 */ /* 0x000fe200078e0008 */
[----:B------:R-:W-:Y:S01]  /*13360*/  MOV R198, R9 ;  /* 0x0000000900c67202 */ /* 0x000fe20000000f00 */
[----:B------:R-:W-:Y:S02]  /*13370*/  IMAD.MOV.U32 R197, RZ, RZ, R10 ;  /* 0x000000ffffc57224 */ /* 0x000fe400078e000a */
[----:B------:R-:W-:Y:S02]  /*13380*/  IMAD.MOV.U32 R196, RZ, RZ, R11 ;  /* 0x000000ffffc47224 */ /* 0x000fe400078e000b */
[----:B------:R-:W-:Y:S01]  /*13390*/  HMMA.1688.F32.TF32 R8, R4, R38, R220 ;  /* 0x000000260408723c */ /* 0x000fe200000810dc */
[----:B------:R-:W-:Y:S02]  /*133a0*/  IMAD.SHL.U32 R13, R23, 0x2, RZ ;  /* 0x00000002170d7824 */ /* 0x000fe400078e00ff */
[----:B------:R-:W-:-:S05]  /*133b0*/  IMAD R12, R12, 0x110, RZ ;  /* 0x000001100c0c7824 */ /* 0x000fca00078e02ff */
[----:B------:R-:W-:Y:S02]  /*133c0*/  LOP3.LUT R12, R12, 0x30, R13, 0x78, !PT ;  /* 0x000000300c0c7812 */ /* 0x000fe400078e780d */
[----:B------:R-:W-:Y:S02]  /*133d0*/  MOV R4, UR4 ;  /* 0x0000000400047c02 */ /* 0x000fe40008000f00 */
[----:B------:R-:W-:Y:S01]  /*133e0*/  LOP3.LUT R12, R12, 0x40, RZ, 0x3c, !PT ;  /* 0x000000400c0c7812 */ /* 0x000fe200078e3cff */
[----:B------:R-:W-:Y:S04]  /*133f0*/  STL.64 [R1+0x178], R14 ;  /* 0x0001780e01007387 */ /* 0x000fe80000100a00 */
[----:B------:R-:W-:-:S05]  /*13400*/  IMAD R32, R4, 0x4000, R12 ;  /* 0x0000400004207824 */ /* 0x000fca00078e020c */
[----:B------:R-:W1:Y:S04]  /*13410*/  LDSM.16.M88.4 R4, [R32+0x40000] ;  /* 0x040000002004783b */ /* 0x000e680000000200 */
[----:B------:R-:W-:Y:S04]  /*13420*/  STL.64 [R1+0xc0], R8 ;  /* 0x0000c00801007387 */ /* 0x000fe80000100a00 */
[----:B------:R-:W-:Y:S04]  /*13430*/  STL.64 [R1+0xc8], R10 ;  /* 0x0000c80a01007387 */ /* 0x000fe80000100a00 */
[----:B------:R-:W2:Y:S04]  /*13440*/  LDL.LU R88, [R1+0x160] ;  /* 0x0001600001587983 */ /* 0x000ea80000300800 */
[----:B------:R-:W2:Y:S04]  /*13450*/  LDL.LU R89, [R1+0x164] ;  /* 0x0001640001597983 */ /* 0x000ea80000300800 */
[----:B------:R-:W2:Y:S04]  /*13460*/  LDL.LU R90, [R1+0x168] ;  /* 0x00016800015a7983 */ /* 0x000ea80000300800 */
[----:B------:R-:W-:Y:S04]  /*13470*/  STL [R1+0x3d0], R32 ;  /* 0x0003d02001007387 */ /* 0x000fe80000100800 */
[----:B------:R-:W2:Y:S04]  /*13480*/  LDL.LU R91, [R1+0x16c] ;  /* 0x00016c00015b7983 */ /* 0x000ea80000300800 */
[----:B------:R-:W3:Y:S04]  /*13490*/  LDL.LU R84, [R1+0x1e0] ;  /* 0x0001e00001547983 */ /* 0x000ee80000300800 */
[----:B------:R-:W3:Y:S04]  /*134a0*/  LDL.LU R85, [R1+0x1e4] ;  /* 0x0001e40001557983 */ /* 0x000ee80000300800 */
[----:B------:R-:W3:Y:S04]  /*134b0*/  LDL.LU R86, [R1+0x1e8] ;  /* 0x0001e80001567983 */ /* 0x000ee80000300800 */
[----:B------:R-:W3:Y:S04]  /*134c0*/  LDL.LU R87, [R1+0x1ec] ;  /* 0x0001ec0001577983 */ /* 0x000ee80000300800 */
[----:B------:R-:W4:Y:S04]  /*134d0*/  LDL.LU R92, [R1+0x270] ;  /* 0x00027000015c7983 */ /* 0x000f280000300800 */
[----:B------:R-:W4:Y:S04]  /*134e0*/  LDL.LU R93, [R1+0x274] ;  /* 0x00027400015d7983 */ /* 0x000f280000300800 */
[----:B------:R-:W4:Y:S04]  /*134f0*/  LDL.LU R94, [R1+0x278] ;  /* 0x00027800015e7983 */ /* 0x000f280000300800 */
[----:B------:R-:W4:Y:S04]  /*13500*/  LDL.LU R95, [R1+0x27c] ;  /* 0x00027c00015f7983 */ /* 0x000f280000300800 */
[----:B------:R-:W5:Y:S04]  /*13510*/  LDL.LU R112, [R1+0x340] ;  /* 0x0003400001707983 */ /* 0x000f680000300800 */
[----:B------:R-:W5:Y:S04]  /*13520*/  LDL.LU R113, [R1+0x344] ;  /* 0x0003440001717983 */ /* 0x000f680000300800 */
[----:B------:R-:W5:Y:S04]  /*13530*/  LDL.LU R114, [R1+0x348] ;  /* 0x0003480001727983 */ /* 0x000f680000300800 */
[----:B------:R-:W5:Y:S04]  /*13540*/  LDL.LU R115, [R1+0x34c] ;  /* 0x00034c0001737983 */ /* 0x000f680000300800 */
[----:B------:R-:W1:Y:S04]  /*13550*/  LDSM.16.M88.4 R8, [R32+0x40800] ;  /* 0x040800002008783b */ /* 0x000e680000000200 */
[----:B------:R-:W1:Y:S04]  /*13560*/  LDSM.16.M88.4 R12, [R32+0x41000] ;  /* 0x04100000200c783b */ /* 0x000e680000000200 */
[----:B------:R-:W1:Y:S04]  /*13570*/  LDSM.16.M88.4 R16, [R32+0x41800] ;  /* 0x041800002010783b */ /* 0x000e680000000200 */
[----:B------:R-:W1:Y:S04]  /*13580*/  LDSM.16.M88.4 R20, [R32+0x42000] ;  /* 0x042000002014783b */ /* 0x000e680000000200 */
[----:B------:R-:W1:Y:S04]  /*13590*/  LDSM.16.M88.4 R24, [R32+0x42800] ;  /* 0x042800002018783b */ /* 0x000e680000000200 */
[----:B------:R-:W1:Y:S04]  /*135a0*/  LDSM.16.M88.4 R28, [R32+0x43000] ;  /* 0x04300000201c783b */ /* 0x000e680000000200 */
[----:B------:R-:W1:Y:S04]  /*135b0*/  LDSM.16.M88.4 R32, [R32+0x43800] ;  /* 0x043800002020783b */ /* 0x000e680000000200 */
[----:B-1----:R-:W-:Y:S04]  /*135c0*/  STL [R1+0x113c], R6 ;  /* 0x00113c0601007387 */ /* 0x002fe80000100800 */
        /* <DEDUP_REMOVED lines=13> */
[----:B------:R-:W2:Y:S04]  /*136a0*/  LDL.LU R80, [R1+0xb0] ;  /* 0x0000b00001507983 */ /* 0x000ea80000300800 */
[----:B------:R-:W2:Y:S04]  /*136b0*/  LDL.LU R81, [R1+0xb4] ;  /* 0x0000b40001517983 */ /* 0x000ea80000300800 */
[----:B------:R-:W2:Y:S04]  /*136c0*/  LDL.LU R82, [R1+0xb8] ;  /* 0x0000b80001527983 */ /* 0x000ea80000300800 */
[----:B------:R-:W2:Y:S04]  /*136d0*/  LDL.LU R83, [R1+0xbc] ;  /* 0x0000bc0001537983 */ /* 0x000ea80000300800 */
[----:B------:R1:W-:Y:S04]  /*136e0*/  STL [R1+0x1168], R34 ;  /* 0x0011682201007387 */ /* 0x0003e80000100800 */
[----:B------:R1:W-:Y:S01]  /*136f0*/  STL [R1+0x1164], R35 ;  /* 0x0011642301007387 */ /* 0x0003e20000100800 */
[C---:B----4-:R-:W-:Y:S08]  /*13700*/  HMMA.1688.F32.TF32 R92, R76.reuse, R46, R92 ;  /* 0x0000002e4c5c723c */ /* 0x050ff0000008105c */
[----:B-----5:R-:W-:Y:S11]  /*13710*/  HMMA.1688.F32.TF32 R112, R76, R50, R112 ;  /* 0x000000324c70723c */ /* 0x020ff60000081070 */
[----:B------:R-:W-:Y:S05]  /*13720*/  @!UPT UIADD3 URZ, URZ, URZ, URZ ;  /* 0x0000003f3f3ff290 */ /* 0x000fea000fffe03f */
[----:B-1----:R-:W-:Y:S01]  /*13730*/  IMAD.MOV.U32 R34, RZ, RZ, R94 ;  /* 0x000000ffff227224 */ /* 0x002fe200078e005e */
[----:B------:R-:W-:-:S06]  /*13740*/  MOV R35, R95 ;  /* 0x0000005f00237202 */ /* 0x000fcc0000000f00 */
[----:B------:R-:W-:Y:S04]  /*13750*/  STL.64 [R1+0x340], R112 ;  /* 0x0003407001007387 */ /* 0x000fe80000100a00 */
[----:B------:R-:W-:Y:S04]  /*13760*/  STL.64 [R1+0x348], R114 ;  /* 0x0003487201007387 */ /* 0x000fe80000100a00 */
[----:B------:R3:W-:Y:S02]  /*13770*/  STL.64 [R1+0x270], R92 ;  /* 0x0002705c01007387 */ /* 0x0007e40000100a00 */
[C---:B---3--:R-:W-:Y:S02]  /*13780*/  HMMA.1688.F32.TF32 R92, R76.reuse, R58, R84 ;  /* 0x0000003a4c5c723c */ /* 0x048fe40000081054 */
[----:B------:R-:W-:Y:S04]  /*13790*/  STL [R1+0x1170], R35 ;  /* 0x0011702301007387 */ /* 0x000fe80000100800 */
[----:B------:R-:W-:Y:S04]  /*137a0*/  STL [R1+0x116c], R34 ;  /* 0x00116c2201007387 */ /* 0x000fe80000100800 */
[----:B------:R-:W3:Y:S11]  /*137b0*/  LDL.LU R84, [R1+0x80] ;  /* 0x0000800001547983 */ /* 0x000ef60000300800 */
[----:B------:R-:W-:Y:S02]  /*137c0*/  @!UPT UIADD3 URZ, URZ, URZ, URZ ;  /* 0x0000003f3f3ff290 */ /* 0x000fe4000fffe03f */
[----:B------:R1:W-:Y:S04]  /*137d0*/  STL.64 [R1+0x1e0], R92 ;  /* 0x0001e05c01007387 */ /* 0x0003e80000100a00 */
[----:B------:R4:W-:Y:S04]  /*137e0*/  STL.64 [R1+0x1e8], R94 ;  /* 0x0001e85e01007387 */ /* 0x0009e80000100a00 */
[----:B------:R-:W3:Y:S04]  /*137f0*/  LDL.LU R85, [R1+0x84] ;  /* 0x0000840001557983 */ /* 0x000ee80000300800 */
[----:B------:R-:W3:Y:S04]  /*13800*/  LDL.LU R86, [R1+0x88] ;  /* 0x0000880001567983 */ /* 0x000ee80000300800 */
[----:B------:R-:W3:Y:S01]  /*13810*/  LDL.LU R87, [R1+0x8c] ;  /* 0x00008c0001577983 */ /* 0x000ee20000300800 */
[C---:B--2---:R-:W-:Y:S03]  /*13820*/  HMMA.1688.F32.TF32 R88, R76.reuse, R54, R88 ;  /* 0x000000364c58723c */ /* 0x044fe60000081058 */
[----:B-1----:R-:W2:Y:S04]  /*13830*/  LDL.LU R92, [R1+0x40] ;  /* 0x00004000015c7983 */ /* 0x002ea80000300800 */
[----:B------:R-:W2:Y:S04]  /*13840*/  LDL.LU R93, [R1+0x44] ;  /* 0x00004400015d7983 */ /* 0x000ea80000300800 */
[----:B----4-:R-:W2:Y:S04]  /*13850*/  LDL.LU R94, [R1+0x48] ;  /* 0x00004800015e7983 */ /* 0x010ea80000300800 */
[----:B------:R-:W2:Y:S04]  /*13860*/  LDL.LU R95, [R1+0x4c] ;  /* 0x00004c00015f7983 */ /* 0x000ea80000300800 */
[----:B------:R-:W4:Y:S01]  /*13870*/  LDL.LU R112, [R1+0x50] ;  /* 0x0000500001707983 */ /* 0x000f220000300800 */
[----:B------:R-:W-:Y:S03]  /*13880*/  HMMA.1688.F32.TF32 R80, R76, R66, R80 ;  /* 0x000000424c50723c */ /* 0x000fe60000081050 */
[----:B------:R-:W4:Y:S04]  /*13890*/  LDL.LU R113, [R1+0x54] ;  /* 0x0000540001717983 */ /* 0x000f280000300800 */
[----:B------:R-:W4:Y:S04]  /*138a0*/  LDL.LU R114, [R1+0x58] ;  /* 0x0000580001727983 */ /* 0x000f280000300800 */
[----:B------:R-:W4:Y:S01]  /*138b0*/  LDL.LU R115, [R1+0x5c] ;  /* 0x00005c0001737983 */ /* 0x000f220000300800 */
[----:B------:R-:W-:Y:S01]  /*138c0*/  IMAD.MOV.U32 R27, RZ, RZ, R91 ;  /* 0x000000ffff1b7224 */ /* 0x000fe200078e005b */
[----:B------:R-:W-:Y:S01]  /*138d0*/  MOV R26, R90 ;  /* 0x0000005a001a7202 */ /* 0x000fe20000000f00 */
[----:B------:R-:W-:-:S02]  /*138e0*/  IMAD.MOV.U32 R31, RZ, RZ, R89 ;  /* 0x000000ffff1f7224 */ /* 0x000fc400078e0059 */
[----:B------:R-:W-:Y:S01]  /*138f0*/  IMAD.MOV.U32 R30, RZ, RZ, R88 ;  /* 0x000000ffff1e7224 */ /* 0x000fe200078e0058 */
[----:B------:R-:W-:Y:S04]  /*13900*/  STL [R1+0x1180], R27 ;  /* 0x0011801b01007387 */ /* 0x000fe80000100800 */
[----:B------:R-:W-:Y:S04]  /*13910*/  STL [R1+0x117c], R26 ;  /* 0x00117c1a01007387 */ /* 0x000fe80000100800 */
[----:B------:R-:W-:Y:S01]  /*13920*/  STL [R1+0x1178], R31 ;  /* 0x0011781f01007387 */ /* 0x000fe20000100800 */
[----:B------:R-:W-:-:S03]  /*13930*/  IMAD.MOV.U32 R35, RZ, RZ, R82 ;  /* 0x000000ffff237224 */ /* 0x000fc600078e0052 */
[----:B------:R-:W-:Y:S01]  /*13940*/  STL [R1+0x1174], R30 ;  /* 0x0011741e01007387 */ /* 0x000fe20000100800 */
[----:B------:R-:W-:-:S03]  /*13950*/  MOV R34, R83 ;  /* 0x0000005300227202 */ /* 0x000fc60000000f00 */
[----:B------:R1:W-:Y:S04]  /*13960*/  STL.64 [R1+0xb0], R80 ;  /* 0x0000b05001007387 */ /* 0x0003e80000100a00 */
[----:B-1----:R-:W5:Y:S04]  /*13970*/  LDL.LU R80, [R1+0x330] ;  /* 0x0003300001507983 */ /* 0x002f680000300800 */
[----:B------:R-:W5:Y:S04]  /*13980*/  LDL.LU R81, [R1+0x334] ;  /* 0x0003340001517983 */ /* 0x000f680000300800 */
[----:B------:R-:W5:Y:S04]  /*13990*/  LDL.LU R82, [R1+0x338] ;  /* 0x0003380001527983 */ /* 0x000f680000300800 */
[----:B------:R-:W5:Y:S04]  /*139a0*/  LDL.LU R83, [R1+0x33c] ;  /* 0x00033c0001537983 */ /* 0x000f680000300800 */
[----:B------:R-:W5:Y:S04]  /*139b0*/  LDL.LU R88, [R1+0x20] ;  /* 0x0000200001587983 */ /* 0x000f680000300800 */
[----:B------:R-:W5:Y:S04]  /*139c0*/  LDL.LU R89, [R1+0x24] ;  /* 0x0000240001597983 */ /* 0x000f680000300800 */
[----:B------:R-:W5:Y:S04]  /*139d0*/  LDL.LU R90, [R1+0x28] ;  /* 0x00002800015a7983 */ /* 0x000f680000300800 */
[----:B------:R-:W5:Y:S04]  /*139e0*/  LDL.LU R91, [R1+0x2c] ;  /* 0x00002c00015b7983 */ /* 0x000f680000300800 */
[----:B------:R-:W-:Y:S04]  /*139f0*/  STL [R1+0x1188], R34 ;  /* 0x0011882201007387 */ /* 0x000fe80000100800 */
[----:B------:R1:W-:Y:S01]  /*13a00*/  STL [R1+0x1184], R35 ;  /* 0x0011842301007387 */ /* 0x0003e20000100800 */
[C---:B---3--:R-:W-:Y:S11]  /*13a10*/  HMMA.1688.F32.TF32 R84, R76.reuse, R62, R84 ;  /* 0x0000003e4c54723c */ /* 0x048ff60000081054 */
[----:B------:R-:W-:Y:S11]  /*13a20*/  @!UPT UIADD3 URZ, URZ, URZ, URZ ;  /* 0x0000003f3f3ff290 */ /* 0x000ff6000fffe03f */
[----:B------:R-:W-:Y:S02]  /*13a30*/  @!UPT UIADD3 URZ, URZ, URZ, URZ ;  /* 0x0000003f3f3ff290 */ /* 0x000fe4000fffe03f */
[----:B------:R-:W-:Y:S01]  /*13a40*/  IMAD.MOV.U32 R27, RZ, RZ, R84 ;  /* 0x000000ffff1b7224 */ /* 0x000fe200078e0054 */
[----:B------:R-:W-:Y:S01]  /*13a50*/  MOV R31, R86 ;  /* 0x00000056001f7202 */ /* 0x000fe20000000f00 */
[----:B------:R-:W-:Y:S01]  /*13a60*/  IMAD.MOV.U32 R26, RZ, RZ, R85 ;  /* 0x000000ffff1a7224 */ /* 0x000fe200078e0055 */
[----:B------:R-:W3:Y:S04]  /*13a70*/  LDL.LU R84, [R1+0x320] ;  /* 0x0003200001547983 */ /* 0x000ee80000300800 */
[----:B------:R-:W3:Y:S04]  /*13a80*/  LDL.LU R85, [R1+0x324] ;  /* 0x0003240001557983 */ /* 0x000ee80000300800 */
[----:B------:R-:W3:Y:S01]  /*13a90*/  LDL.LU R86, [R1+0x328] ;  /* 0x0003280001567983 */ /* 0x000ee20000300800 */
[C---:B----4-:R-:W-:Y:S08]  /*13aa0*/  HMMA.1688.F32.TF32 R112, R76.reuse, R42, R112 ;  /* 0x0000002a4c70723c */ /* 0x050ff00000081070 */
[----:B--2---:R-:W-:Y:S01]  /*13ab0*/  HMMA.1688.F32.TF32 R76, R76, R38, R92 ;  /* 0x000000264c4c723c */ /* 0x004fe2000008105c */
[----:B------:R-:W-:Y:S11]  /*13ac0*/  IMAD.MOV.U32 R30, RZ, RZ, R87 ;  /* 0x000000ffff1e7224 */ /* 0x000ff600078e0057 */
[----:B------:R-:W-:Y:S11]  /*13ad0*/  @!UPT UIADD3 URZ, URZ, URZ, URZ ;  /* 0x0000003f3f3ff290 */ /* 0x000ff6000fffe03f */
[----:B------:R-:W-:Y:S01]  /*13ae0*/  @!UPT UIADD3 URZ, URZ, URZ, URZ ;  /* 0x0000003f3f3ff290 */ /* 0x000fe2000fffe03f */
[----:B------:R-:W-:Y:S01]  /*13af0*/  IMAD.MOV.U32 R22, RZ, RZ, R76 ;  /* 0x000000ffff167224 */ /* 0x000fe200078e004c */
[----:B------:R-:W-:Y:S01]  /*13b00*/  MOV R23, R77 ;  /* 0x0000004d00177202 */ /* 0x000fe20000000f00 */
[----:B------:R-:W-:Y:S02]  /*13b10*/  IMAD.MOV.U32 R18, RZ, RZ, R78 ;  /* 0x000000ffff127224 */ /* 0x000fe400078e004e */
[----:B------:R-:W-:Y:S02]  /*13b20*/  IMAD.MOV.U32 R19, RZ, RZ, R79 ;  /* 0x000000ffff137224 */ /* 0x000fe400078e004f */
[----:B-----5:R-:W-:Y:S01]  /*13b30*/  HMMA.1688.F32.TF32 R76, R68, R4, R80 ;  /* 0x00000004444c723c */ /* 0x020fe20000081050 */
[----:B------:R-:W-:Y:S01]  /*13b40*/  IMAD.MOV.U32 R87, RZ, RZ, R252 ;  /* 0x000000ffff577224 */ /* 0x000fe200078e00fc */
[----:B------:R-:W-:Y:S01]  /*13b50*/  STL [R1+0x1198], R30 ;  /* 0x0011981e01007387 */ /* 0x000fe20000100800 */
[----:B-1----:R-:W-:Y:S01]  /*13b60*/  IMAD.MOV.U32 R35, RZ, RZ, R115 ;  /* 0x000000ffff237224 */ /* 0x002fe200078e0073 */
[----:B------:R-:W-:-:S02]  /*13b70*/  MOV R34, R114 ;  /* 0x0000007200227202 */ /* 0x000fc40000000f00 */
[----:B------:R-:W-:Y:S04]  /*13b80*/  STL [R1+0x1194], R31 ;  /* 0x0011941f01007387 */ /* 0x000fe80000100800 */
[----:B------:R-:W-:Y:S04]  /*13b90*/  STL [R1+0x1190], R27 ;  /* 0x0011901b01007387 */ /* 0x000fe80000100800 */
[----:B------:R-:W-:Y:S04]  /*13ba0*/  STL [R1+0x118c], R26 ;  /* 0x00118c1a01007387 */ /* 0x000fe80000100800 */
[----:B------:R1:W-:Y:S06]  /*13bb0*/  STL.64 [R1+0x50], R112 ;  /* 0x0000507001007387 */ /* 0x0003ec0000100a00 */
[----:B------:R-:W-:Y:S01]  /*13bc0*/  MOV R10, R76 ;  /* 0x0000004c000a7202 */ /* 0x000fe20000000f00 */
[----:B------:R-:W-:Y:S01]  /*13bd0*/  IMAD.MOV.U32 R6, RZ, RZ, R77 ;  /* 0x000000ffff067224 */ /* 0x000fe200078e004d */
[----:B------:R-:W-:Y:S01]  /*13be0*/  MOV R252, R79 ;  /* 0x0000004f00fc7202 */ /* 0x000fe20000000f00 */
[----:B------:R-:W-:-:S02]  /*13bf0*/  IMAD.MOV.U32 R7, RZ, RZ, R78 ;  /* 0x000000ffff077224 */ /* 0x000fc400078e004e */
[----:B------:R-:W-:Y:S01]  /*13c00*/  HMMA.1688.F32.TF32 R76, R68, R8, R88 ;  /* 0x00000008444c723c */ /* 0x000fe20000081058 */
[----:B------:R-:W-:Y:S04]  /*13c10*/  STL [R1+0x11a0], R35 ;  /* 0x0011a02301007387 */ /* 0x000fe80000100800 */
[----:B------:R-:W-:Y:S04]  /*13c20*/  STL [R1+0x119c], R34 ;  /* 0x00119c2201007387 */ /* 0x000fe80000100800 */
[----:B------:R2:W-:Y:S04]  /*13c30*/  STL [R1+0x11a8], R23 ;  /* 0x0011a81701007387 */ /* 0x0005e80000100800 */
[----:B------:R4:W-:Y:S01]  /*13c40*/  STL [R1+0x11a4], R22 ;  /* 0x0011a41601007387 */ /* 0x0009e20000100800 */
[----:B------:R-:W-:-:S03]  /*13c50*/  MOV R115, R244 ;  /* 0x000000f400737202 */ /* 0x000fc60000000f00 */
[----:B------:R-:W5:Y:S01]  /*13c60*/  LDL.LU R80, [R1] ;  /* 0x0000000001507983 */ /* 0x000f620000300800 */
[----:B------:R-:W-:-:S03]  /*13c70*/  IMAD.MOV.U32 R114, RZ, RZ, R245 ;  /* 0x000000ffff727224 */ /* 0x000fc600078e00f5 */
[----:B------:R-:W5:Y:S01]  /*13c80*/  LDL.LU R81, [R1+0x4] ;  /* 0x0000040001517983 */ /* 0x000f620000300800 */
[----:B-1----:R-:W-:-:S03]  /*13c90*/  IMAD.MOV.U32 R113, RZ, RZ, R246 ;  /* 0x000000ffff717224 */ /* 0x002fc600078e00f6 */
[----:B------:R-:W5:Y:S01]  /*13ca0*/  LDL.LU R82, [R1+0x8] ;  /* 0x0000080001527983 */ /* 0x000f620000300800 */
[----:B------:R-:W-:-:S03]  /*13cb0*/  MOV R112, R247 ;  /* 0x000000f700707202 */ /* 0x000fc60000000f00 */
[----:B------:R-:W5:Y:S04]  /*13cc0*/  LDL.LU R83, [R1+0xc] ;  /* 0x00000c0001537983 */ /* 0x000f680000300800 */
        /* <DEDUP_REMOVED lines=8> */
[----:B------:R-:W5:Y:S01]  /*13d50*/  LDL.LU R116, [R1+0x260] ;  /* 0x0002600001747983 */ /* 0x000f620000300800 */
[----:B------:R-:W-:-:S03]  /*13d60*/  IMAD.MOV.U32 R30, RZ, RZ, R76 ;  /* 0x000000ffff1e7224 */ /* 0x000fc600078e004c */
[----:B------:R-:W5:Y:S01]  /*13d70*/  LDL.LU R117, [R1+0x264] ;  /* 0x0002640001757983 */ /* 0x000f620000300800 */
[----:B------:R-:W-:Y:S01]  /*13d80*/  IMAD.MOV.U32 R31, RZ, RZ, R77 ;  /* 0x000000ffff1f7224 */ /* 0x000fe200078e004d */
[----:B------:R-:W-:Y:S02]  /*13d90*/  MOV R27, R78 ;  /* 0x0000004e001b7202 */ /* 0x000fe40000000f00 */
[----:B------:R-:W5:Y:S01]  /*13da0*/  LDL.LU R118, [R1+0x268] ;  /* 0x0002680001767983 */ /* 0x000f620000300800 */
[----:B------:R-:W-:-:S03]  /*13db0*/  IMAD.MOV.U32 R26, RZ, RZ, R79 ;  /* 0x000000ffff1a7224 */ /* 0x000fc600078e004f */
[----:B------:R-:W5:Y:S01]  /*13dc0*/  LDL.LU R119, [R1+0x26c] ;  /* 0x00026c0001777983 */ /* 0x000f620000300800 */
[----:B------:R-:W-:-:S03]  /*13dd0*/  IMAD.MOV.U32 R94, RZ, RZ, R248 ;  /* 0x000000ffff5e7224 */ /* 0x000fc600078e00f8 */
[----:B------:R-:W5:Y:S04]  /*13de0*/  LDL.LU R92, [R1+0x150] ;  /* 0x00015000015c7983 */ /* 0x000f680000300800 */
[----:B------:R-:W5:Y:S04]  /*13df0*/  LDL.LU R93, [R1+0x154] ;  /* 0x00015400015d7983 */ /* 0x000f680000300800 */
[----:B------:R-:W5:Y:S01]  /*13e00*/  LDL.LU R248, [R1+0x11d0] ;  /* 0x0011d00001f87983 */ /* 0x000f620000300800 */
[----:B---3--:R-:W-:Y:S07]  /*13e10*/  HMMA.1688.F32.TF32 R76, R68, R12, R84 ;  /* 0x0000000c444c723c */ /* 0x008fee0000081054 */
[----:B------:R-:W-:Y:S01]  /*13e20*/  IMAD.MOV.U32 R84, RZ, RZ, R249 ;  /* 0x000000ffff547224 */ /* 0x000fe200078e00f9 */
[----:B------:R-:W-:Y:S01]  /*13e30*/  MOV R86, R251 ;  /* 0x000000fb00567202 */ /* 0x000fe20000000f00 */
[----:B------:R-:W3:Y:S01]  /*13e40*/  LDL.LU R249, [R1+0x11cc] ;  /* 0x0011cc0001f97983 */ /* 0x000ee20000300800 */
[----:B------:R-:W-:-:S03]  /*13e50*/  IMAD.MOV.U32 R85, RZ, RZ, R250 ;  /* 0x000000ffff557224 */ /* 0x000fc600078e00fa */
[----:B------:R-:W3:Y:S04]  /*13e60*/  LDL.LU R250, [R1+0x11c8] ;  /* 0x0011c80001fa7983 */ /* 0x000ee80000300800 */
[----:B------:R-:W3:Y:S01]  /*13e70*/  LDL.LU R251, [R1+0x11c4] ;  /* 0x0011c40001fb7983 */ /* 0x000ee20000300800 */
[----:B------:R-:W-:Y:S01]  /*13e80*/  MOV R90, R45 ;  /* 0x0000002d005a7202 */ /* 0x000fe20000000f00 */
[----:B------:R-:W-:-:S05]  /*13e90*/  IMAD.MOV.U32 R91, RZ, RZ, R44 ;  /* 0x000000ffff5b7224 */ /* 0x000fca00078e002c */
[----:B--2---:R-:W-:Y:S01]  /*13ea0*/  IMAD.MOV.U32 R23, RZ, RZ, R76 ;  /* 0x000000ffff177224 */ /* 0x004fe200078e004c */
[----:B----4-:R-:W-:Y:S01]  /*13eb0*/  MOV R22, R77 ;  /* 0x0000004d00167202 */ /* 0x010fe20000000f00 */
[----:B------:R-:W-:Y:S02]  /*13ec0*/  IMAD.MOV.U32 R35, RZ, RZ, R78 ;  /* 0x000000ffff237224 */ /* 0x000fe400078e004e */
[----:B------:R-:W-:Y:S01]  /*13ed0*/  IMAD.MOV.U32 R34, RZ, RZ, R79 ;  /* 0x000000ffff227224 */ /* 0x000fe200078e004f */
[----:B------:R-:W-:Y:S01]  /*13ee0*/  HMMA.1688.F32.TF32 R44, R72, R4, R112 ;  /* 0x00000004482c723c */ /* 0x000fe20000081070 */
[----:B------:R-:W2:Y:S07]  /*13ef0*/  LDL.LU R87, [R1+0x13c] ;  /* 0x00013c0001577983 */ /* 0x000eae0000300800 */
[----:B-----5:R-:W-:Y:S07]  /*13f00*/  HMMA.1688.F32.TF32 R76, R68, R16, R80 ;  /* 0x00000010444c723c */ /* 0x020fee0000081050 */
[----:B------:R-:W-:-:S02]  /*13f10*/  IMAD.MOV.U32 R82, RZ, RZ, R37 ;  /* 0x000000ffff527224 */ /* 0x000fc400078e0025 */
[----:B------:R-:W-:Y:S01]  /*13f20*/  IMAD.MOV.U32 R83, RZ, RZ, R36 ;  /* 0x000000ffff537224 */ /* 0x000fe200078e0024 */
[----:B------:R-:W-:Y:S01]  /*13f30*/  MOV R81, R40 ;  /* 0x0000002800517202 */ /* 0x000fe20000000f00 */
[----:B------:R-:W-:Y:S01]  /*13f40*/  IMAD.MOV.U32 R80, RZ, RZ, R41 ;  /* 0x000000ffff507224 */ /* 0x000fe200078e0029 */
[C---:B------:R-:W-:Y:S08]  /*13f50*/  HMMA.1688.F32.TF32 R244, R68.reuse, R24, R244 ;  /* 0x0000001844f4723c */ /* 0x040ff000000810f4 */
[C---:B------:R-:W-:Y:S08]  /*13f60*/  HMMA.1688.F32.TF32 R36, R68.reuse, R28, R120 ;  /* 0x0000001c4424723c */ /* 0x040ff00000081078 */
[C---:B------:R-:W-:Y:S08]  /*13f70*/  HMMA.1688.F32.TF32 R40, R68.reuse, R32, R116 ;  /* 0x000000204428723c */ /* 0x040ff00000081074 */
[----:B---3--:R-:W-:Y:S11]  /*13f80*/  HMMA.1688.F32.TF32 R248, R68, R20, R248 ;  /* 0x0000001444f8723c */ /* 0x008ff600000810f8 */
[----:B------:R-:W-:Y:S11]  /*13f90*/  @!UPT UIADD3 URZ, URZ, URZ, URZ ;  /* 0x0000003f3f3ff290 */ /* 0x000ff6000fffe03f */
[----:B------:R-:W-:Y:S01]  /*13fa0*/  @!UPT UIADD3 URZ, URZ, URZ, URZ ;  /* 0x0000003f3f3ff290 */ /* 0x000fe2000fffe03f */
[----:B------:R-:W-:Y:S04]  /*13fb0*/  STL.64 [R1+0x1080], R250 ;  /* 0x001080fa01007387 */ /* 0x000fe80000100a00 */
[----:B------:R-:W-:Y:S04]  /*13fc0*/  STL.64 [R1+0x1078], R248 ;  /* 0x001078f801007387 */ /* 0x000fe80000100a00 */
[----:B------:R1:W-:Y:S04]  /*13fd0*/  STL.64 [R1+0x1090], R246 ;  /* 0x001090f601007387 */ /* 0x0003e80000100a00 */
[----:B------:R3:W-:Y:S04]  /*13fe0*/  STL.64 [R1+0x1088], R244 ;  /* 0x001088f401007387 */ /* 0x0007e80000100a00 */
[----:B------:R-:W-:Y:S04]  /*13ff0*/  STL.64 [R1+0x10a0], R38 ;  /* 0x0010a02601007387 */ /* 0x000fe80000100a00 */
[----:B------:R4:W-:Y:S04]  /*14000*/  STL.64 [R1+0x1098], R36 ;  /* 0x0010982401007387 */ /* 0x0009e80000100a00 */
[----:B------:R-:W-:Y:S04]  /*14010*/  STL.64 [R1+0x10c0], R42 ;  /* 0x0010c02a01007387 */ /* 0x000fe80000100a00 */
[----:B------:R-:W-:Y:S04]  /*14020*/  STL.64 [R1+0x10b8], R40 ;  /* 0x0010b82801007387 */ /* 0x000fe80000100a00 */
[----:B------:R-:W-:Y:S04]  /*14030*/  STL.64 [R1+0x10d0], R46 ;  /* 0x0010d02e01007387 */ /* 0x000fe80000100a00 */
[----:B------:R-:W-:Y:S04]  /*14040*/  STL.64 [R1+0x10c8], R44 ;  /* 0x0010c82c01007387 */ /* 0x000fe80000100a00 */
[----:B------:R-:W5:Y:S04]  /*14050*/  LDL.LU R116, [R1+0x110] ;  /* 0x0001100001747983 */ /* 0x000f680000300800 */
[----:B------:R-:W5:Y:S01]  /*14060*/  LDL.LU R117, [R1+0x114] ;  /* 0x0001140001757983 */ /* 0x000f620000300800 */
[----:B------:R-:W-:-:S02]  /*14070*/  IMAD.MOV.U32 R95, RZ, RZ, R0 ;  /* 0x000000ffff5f7224 */ /* 0x000fc400078e0000 */
[----:B------:R-:W-:Y:S02]  /*14080*/  IMAD.MOV.U32 R88, RZ, RZ, R49 ;  /* 0x000000ffff587224 */ /* 0x000fe400078e0031 */
[----:B------:R-:W-:Y:S02]  /*14090*/  IMAD.MOV.U32 R89, RZ, RZ, R48 ;  /* 0x000000ffff597224 */ /* 0x000fe400078e0030 */
[----:B------:R-:W-:Y:S01]  /*140a0*/  IMAD.MOV.U32 R114, RZ, RZ, R53 ;  /* 0x000000ffff727224 */ /* 0x000fe200078e0035 */
[----:B------:R-:W-:Y:S01]  /*140b0*/  HMMA.1688.F32.TF32 R48, R72, R8, R92 ;  /* 0x000000084830723c */ /* 0x000fe2000008105c */
[----:B------:R-:W-:Y:S01]  /*140c0*/  IMAD.MOV.U32 R115, RZ, RZ, R52 ;  /* 0x000000ffff737224 */ /* 0x000fe200078e0034 */
[----:B------:R-:W-:Y:S01]  /*140d0*/  MOV R113, R56 ;  /* 0x0000003800717202 */ /* 0x000fe20000000f00 */
[----:B------:R-:W-:-:S05]  /*140e0*/  IMAD.MOV.U32 R112, RZ, RZ, R57 ;  /* 0x000000ffff707224 */ /* 0x000fca00078e0039 */
[C---:B------:R-:W-:Y:S08]  /*140f0*/  HMMA.1688.F32.TF32 R52, R72.reuse, R12, R88 ;  /* 0x0000000c4834723c */ /* 0x040ff00000081058 */
[----:B--2---:R-:W-:Y:S01]  /*14100*/  HMMA.1688.F32.TF32 R56, R72, R16, R84 ;  /* 0x000000104838723c */ /* 0x004fe20000081054 */
[----:B------:R-:W-:Y:S01]  /*14110*/  MOV R118, R61 ;  /* 0x0000003d00767202 */ /* 0x000fe20000000f00 */
[----:B------:R-:W-:-:S06]  /*14120*/  IMAD.MOV.U32 R119, RZ, RZ, R60 ;  /* 0x000000ffff777224 */ /* 0x000fcc00078e003c */
[C---:B------:R-:W-:Y:S01]  /*14130*/  HMMA.1688.F32.TF32 R60, R72.reuse, R20, R80 ;  /* 0x00000014483c723c */ /* 0x040fe20000081050 */
[----:B------:R-:W-:Y:S06]  /*14140*/  STL.64 [R1+0x10e0], R50 ;  /* 0x0010e03201007387 */ /* 0x000fec0000100a00 */
[----:B------:R-:W-:Y:S01]  /*14150*/  MOV R82, R65 ;  /* 0x0000004100527202 */ /* 0x000fe20000000f00 */
[----:B------:R-:W-:Y:S01]  /*14160*/  IMAD.MOV.U32 R83, RZ, RZ, R64 ;  /* 0x000000ffff537224 */ /* 0x000fe200078e0040 */
[----:B------:R2:W-:Y:S04]  /*14170*/  STL.64 [R1+0x10d8], R48 ;  /* 0x0010d83001007387 */ /* 0x0005e80000100a00 */
[----:B------:R-:W-:Y:S04]  /*14180*/  STL.64 [R1+0x10f0], R54 ;  /* 0x0010f03601007387 */ /* 0x000fe80000100a00 */
[----:B------:R-:W-:Y:S04]  /*14190*/  STL.64 [R1+0x10e8], R52 ;  /* 0x0010e83401007387 */ /* 0x000fe80000100a00 */
[----:B------:R-:W-:Y:S04]  /*141a0*/  STL.64 [R1+0x1100], R58 ;  /* 0x0011003a01007387 */ /* 0x000fe80000100a00 */
[----:B------:R-:W-:Y:S01]  /*141b0*/  STL.64 [R1+0x10f8], R56 ;  /* 0x0010f83801007387 */ /* 0x000fe20000100a00 */
[----:B------:R-:W-:Y:S03]  /*141c0*/  HMMA.1688.F32.TF32 R68, R72, R28, R112 ;  /* 0x0000001c4844723c */ /* 0x000fe60000081070 */
[----:B------:R-:W2:Y:S04]  /*141d0*/  LDL.LU R84, [R1+0x60] ;  /* 0x0000600001547983 */ /* 0x000ea80000300800 */
        /* <DEDUP_REMOVED lines=13> */
[----:B------:R-:W-:Y:S04]  /*142b0*/  STL.64 [R1+0x1110], R62 ;  /* 0x0011103e01007387 */ /* 0x000fe80000100a00 */
[----:B------:R-:W-:Y:S01]  /*142c0*/  STL.64 [R1+0x1108], R60 ;  /* 0x0011083c01007387 */ /* 0x000fe20000100a00 */
[----:B-1----:R-:W-:Y:S01]  /*142d0*/  MOV R247, R196 ;  /* 0x000000c400f77202 */ /* 0x002fe20000000f00 */
[----:B------:R-:W-:Y:S01]  /*142e0*/  IMAD.MOV.U32 R246, RZ, RZ, R197 ;  /* 0x000000fffff67224 */ /* 0x000fe200078e00c5 */
[----:B------:R-:W-:Y:S01]  /*142f0*/  MOV R196, R175 ;  /* 0x000000af00c47202 */ /* 0x000fe20000000f00 */
[----:B------:R-:W-:-:S02]  /*14300*/  IMAD.MOV.U32 R197, RZ, RZ, R174 ;  /* 0x000000ffffc57224 */ /* 0x000fc400078e00ae */
[----:B------:R-:W-:Y:S02]  /*14310*/  IMAD.MOV.U32 R175, RZ, RZ, R148 ;  /* 0x000000ffffaf7224 */ /* 0x000fe400078e0094 */
[----:B------:R-:W-:Y:S01]  /*14320*/  IMAD.MOV.U32 R174, RZ, RZ, R149 ;  /* 0x000000ffffae7224 */ /* 0x000fe200078e0095 */
[----:B------:R-:W-:Y:S01]  /*14330*/  MOV R149, R129 ;  /* 0x0000008100957202 */ /* 0x000fe20000000f00 */
[----:B------:R-:W-:Y:S01]  /*14340*/  IMAD.MOV.U32 R148, RZ, RZ, R131 ;  /* 0x000000ffff947224 */ /* 0x000fe200078e0083 */
[----:B-----5:R-:W-:Y:S07]  /*14350*/  HMMA.1688.F32.TF32 R64, R72, R24, R116 ;  /* 0x000000184840723c */ /* 0x020fee0000081074 */
[----:B------:R-:W-:Y:S01]  /*14360*/  MOV R116, R240 ;  /* 0x000000f000747202 */ /* 0x000fe20000000f00 */
[----:B------:R-:W-:Y:S01]  /*14370*/  IMAD.MOV.U32 R117, RZ, RZ, R241 ;  /* 0x000000ffff757224 */ /* 0x000fe200078e00f1 */
[----:B------:R-:W-:Y:S01]  /*14380*/  MOV R119, R243 ;  /* 0x000000f300777202 */ /* 0x000fe20000000f00 */
[----:B------:R-:W-:Y:S11]  /*14390*/  IMAD.MOV.U32 R118, RZ, RZ, R242 ;  /* 0x000000ffff767224 */ /* 0x000ff600078e00f2 */
[----:B------:R-:W-:Y:S02]  /*143a0*/  @!UPT UIADD3 URZ, URZ, URZ, URZ ;  /* 0x0000003f3f3ff290 */ /* 0x000fe4000fffe03f */
[----:B------:R-:W-:Y:S04]  /*143b0*/  STL.64 [R1+0x1120], R66 ;  /* 0x0011204201007387 */ /* 0x000fe80000100a00 */
[----:B------:R-:W-:Y:S04]  /*143c0*/  STL.64 [R1+0x1118], R64 ;  /* 0x0011184001007387 */ /* 0x000fe80000100a00 */
[----:B------:R-:W5:Y:S04]  /*143d0*/  LDL.LU R240, [R1+0x11c0] ;  /* 0x0011c00001f07983 */ /* 0x000f680000300800 */
[----:B------:R-:W5:Y:S04]  /*143e0*/  LDL.LU R241, [R1+0x11bc] ;  /* 0x0011bc0001f17983 */ /* 0x000f680000300800 */
[----:B------:R-:W5:Y:S04]  /*143f0*/  LDL.LU R242, [R1+0x11b8] ;  /* 0x0011b80001f27983 */ /* 0x000f680000300800 */
[----:B------:R-:W5:Y:S04]  /*14400*/  LDL.LU R243, [R1+0x11b4] ;  /* 0x0011b40001f37983 */ /* 0x000f680000300800 */
[----:B------:R-:W2:Y:S04]  /*14410*/  LDL.LU R108, [R1+0x3b0] ;  /* 0x0003b000016c7983 */ /* 0x000ea80000300800 */
[----:B------:R-:W2:Y:S04]  /*14420*/  LDL.LU R109, [R1+0x3b4] ;  /* 0x0003b400016d7983 */ /* 0x000ea80000300800 */
[----:B------:R-:W2:Y:S04]  /*14430*/  LDL.LU R110, [R1+0x3b8] ;  /* 0x0003b800016e7983 */ /* 0x000ea80000300800 */
[----:B------:R-:W2:Y:S04]  /*14440*/  LDL.LU R111, [R1+0x3bc] ;  /* 0x0003bc00016f7983 */ /* 0x000ea80000300800 */
[----:B------:R-:W-:Y:S04]  /*14450*/  STL.64 [R1+0x1130], R70 ;  /* 0x0011304601007387 */ /* 0x000fe80000100a00 */
[----:B------:R-:W-:Y:S04]  /*14460*/  STL.64 [R1+0x1128], R68 ;  /* 0x0011284401007387 */ /* 0x000fe80000100a00 */
[----:B------:R-:W2:Y:S04]  /*14470*/  LDL.LU R131, [R1+0x11b0] ;  /* 0x0011b00001837983 */ /* 0x000ea80000300800 */
[----:B------:R-:W5:Y:S01]  /*14480*/  LDL.LU R129, [R1+0x11ac] ;  /* 0x0011ac0001817983 */ /* 0x000f620000300800 */
[----:B---3--:R-:W-:Y:S01]  /*14490*/  IMAD.MOV.U32 R245, RZ, RZ, R198 ;  /* 0x000000fffff57224 */ /* 0x008fe200078e00c6 */
[----:B------:R-:W-:Y:S01]  /*144a0*/  MOV R244, R199 ;  /* 0x000000c700f47202 */ /* 0x000fe20000000f00 */
[----:B----4-:R-:W-:Y:S01]  /*144b0*/  IMAD.MOV.U32 R36, RZ, RZ, R195 ;  /* 0x000000ffff247224 */ /* 0x010fe200078e00c3 */
[----:B------:R-:W-:Y:S01]  /*144c0*/  MOV R199, R172 ;  /* 0x000000ac00c77202 */ /* 0x000fe20000000f00 */
[----:B------:R-:W-:Y:S01]  /*144d0*/  IMAD.MOV.U32 R198, RZ, RZ, R173 ;  /* 0x000000ffffc67224 */ /* 0x000fe200078e00ad */
[----:B------:R-:W-:Y:S01]  /*144e0*/  MOV R173, R150 ;  /* 0x0000009600ad7202 */ /* 0x000fe20000000f00 */
[----:B------:R-:W-:Y:S01]  /*144f0*/  IMAD.MOV.U32 R37, RZ, RZ, R194 ;  /* 0x000000ffff257224 */ /* 0x000fe200078e00c2 */
[----:B------:R-:W-:Y:S01]  /*14500*/  MOV R38, R193 ;  /* 0x000000c100267202 */ /* 0x000fe20000000f00 */
[----:B------:R-:W-:Y:S01]  /*14510*/  IMAD.MOV.U32 R195, RZ, RZ, R164 ;  /* 0x000000ffffc37224 */ /* 0x000fe200078e00a4 */
[----:B------:R-:W-:Y:S01]  /*14520*/  MOV R194, R165 ;  /* 0x000000a500c27202 */ /* 0x000fe20000000f00 */
[----:B------:R-:W-:Y:S01]  /*14530*/  IMAD.MOV.U32 R172, RZ, RZ, R151 ;  /* 0x000000ffffac7224 */ /* 0x000fe200078e0097 */
[----:B------:R-:W-:Y:S01]  /*14540*/  MOV R164, R147 ;  /* 0x0000009300a47202 */ /* 0x000fe20000000f00 */
[----:B------:R-:W3:Y:S01]  /*14550*/  LDL.LU R150, [R1+0x2c8] ;  /* 0x0002c80001967983 */ /* 0x000ee20000300800 */
[----:B------:R-:W-:-:S02]  /*14560*/  IMAD.MOV.U32 R39, RZ, RZ, R192 ;  /* 0x000000ffff277224 */ /* 0x000fc400078e00c0 */
[----:B------:R-:W-:Y:S01]  /*14570*/  IMAD.MOV.U32 R193, RZ, RZ, R166 ;  /* 0x000000ffffc17224 */ /* 0x000fe200078e00a6 */
[----:B------:R-:W3:Y:S01]  /*14580*/  LDL.LU R151, [R1+0x2cc] ;  /* 0x0002cc0001977983 */ /* 0x000ee20000300800 */
[----:B------:R-:W-:Y:S01]  /*14590*/  IMAD.MOV.U32 R165, RZ, RZ, R146 ;  /* 0x000000ffffa57224 */ /* 0x000fe200078e0092 */
[----:B------:R-:W-:Y:S01]  /*145a0*/  MOV R146, R133 ;  /* 0x0000008500927202 */ /* 0x000fe20000000f00 */
[----:B------:R-:W-:Y:S01]  /*145b0*/  IMAD.MOV.U32 R147, RZ, RZ, R132 ;  /* 0x000000ffff937224 */ /* 0x000fe200078e0084 */
[----:B------:R-:W-:Y:S01]  /*145c0*/  MOV R221, R190 ;  /* 0x000000be00dd7202 */ /* 0x000fe20000000f00 */
[----:B------:R-:W-:Y:S01]  /*145d0*/  IMAD.MOV.U32 R220, RZ, RZ, R191 ;  /* 0x000000ffffdc7224 */ /* 0x000fe200078e00bf */
[----:B------:R-:W4:Y:S01]  /*145e0*/  LDL.LU R132, [R1+0x350] ;  /* 0x0003500001847983 */ /* 0x000f220000300800 */
[----:B------:R-:W-:Y:S01]  /*145f0*/  IMAD.MOV.U32 R192, RZ, RZ, R167 ;  /* 0x000000ffffc07224 */ /* 0x000fe200078e00a7 */
[----:B------:R-:W-:Y:S01]  /*14600*/  MOV R167, R144 ;  /* 0x0000009000a77202 */ /* 0x000fe20000000f00 */
[----:B------:R-:W-:Y:S01]  /*14610*/  IMAD.MOV.U32 R166, RZ, RZ, R145 ;  /* 0x000000ffffa67224 */ /* 0x000fe200078e0091 */
[----:B------:R-:W4:Y:S01]  /*14620*/  LDL.LU R133, [R1+0x354] ;  /* 0x0003540001857983 */ /* 0x000f220000300800 */
[----:B------:R-:W-:-:S02]  /*14630*/  IMAD.MOV.U32 R191, RZ, RZ, R160 ;  /* 0x000000ffffbf7224 */ /* 0x000fc400078e00a0 */
[----:B------:R-:W-:Y:S02]  /*14640*/  IMAD.MOV.U32 R145, RZ, RZ, R134 ;  /* 0x000000ffff917224 */ /* 0x000fe400078e0086 */
[----:B------:R-:W-:Y:S01]  /*14650*/  IMAD.MOV.U32 R222, RZ, RZ, R189 ;  /* 0x000000ffffde7224 */ /* 0x000fe200078e00bd */
[----:B------:R-:W4:Y:S01]  /*14660*/  LDL.LU R134, [R1+0x358] ;  /* 0x0003580001867983 */ /* 0x000f220000300800 */
[----:B------:R-:W-:Y:S01]  /*14670*/  IMAD.MOV.U32 R190, RZ, RZ, R161 ;  /* 0x000000ffffbe7224 */ /* 0x000fe200078e00a1 */
[----:B------:R-:W-:Y:S01]  /*14680*/  MOV R189, R162 ;  /* 0x000000a200bd7202 */ /* 0x000fe20000000f00 */
[----:B------:R-:W-:Y:S02]  /*14690*/  IMAD.MOV.U32 R160, RZ, RZ, R143 ;  /* 0x000000ffffa07224 */ /* 0x000fe400078e008f */
[----:B------:R-:W-:Y:S01]  /*146a0*/  IMAD.MOV.U32 R144, RZ, RZ, R135 ;  /* 0x000000ffff907224 */ /* 0x000fe200078e0087 */
[----:B------:R-:W-:Y:S01]  /*146b0*/  MOV R162, R141 ;  /* 0x0000008d00a27202 */ /* 0x000fe20000000f00 */
[----:B------:R-:W-:Y:S01]  /*146c0*/  IMAD.MOV.U32 R223, RZ, RZ, R188 ;  /* 0x000000ffffdf7224 */ /* 0x000fe200078e00bc */
[----:B------:R-:W4:Y:S01]  /*146d0*/  LDL.LU R135, [R1+0x35c] ;  /* 0x00035c0001877983 */ /* 0x000f220000300800 */
[----:B------:R-:W-:-:S02]  /*146e0*/  IMAD.MOV.U32 R161, RZ, RZ, R142 ;  /* 0x000000ffffa17224 */ /* 0x000fc400078e008e */
[----:B------:R-:W-:Y:S01]  /*146f0*/  IMAD.MOV.U32 R143, RZ, RZ, R128 ;  /* 0x000000ffff8f7224 */ /* 0x000fe200078e0080 */
[----:B------:R-:W-:Y:S01]  /*14700*/  MOV R141, R130 ;  /* 0x00000082008d7202 */ /* 0x000fe20000000f00 */
[----:B------:R-:W-:Y:S01]  /*14710*/  IMAD.MOV.U32 R188, RZ, RZ, R163 ;  /* 0x000000ffffbc7224 */ /* 0x000fe200078e00a3 */
[----:B------:R-:W3:Y:S01]  /*14720*/  LDL.LU R128, [R1+0x360] ;  /* 0x0003600001807983 */ /* 0x000ee20000300800 */
[----:B------:R-:W-:Y:S01]  /*14730*/  IMAD.MOV.U32 R163, RZ, RZ, R140 ;  /* 0x000000ffffa37224 */ /* 0x000fe200078e008c */
[----:B------:R-:W-:Y:S01]  /*14740*/  MOV R205, R178 ;  /* 0x000000b200cd7202 */ /* 0x000fe20000000f00 */
[----:B------:R-:W-:Y:S01]  /*14750*/  IMAD.MOV.U32 R204, RZ, RZ, R179 ;  /* 0x000000ffffcc7224 */ /* 0x000fe200078e00b3 */
[----:B------:R-:W-:Y:S01]  /*14760*/  MOV R178, R153 ;  /* 0x0000009900b27202 */ /* 0x000fe20000000f00 */
[----:B------:R-:W-:Y:S02]  /*14770*/  IMAD.MOV.U32 R179, RZ, RZ, R152 ;  /* 0x000000ffffb37224 */ /* 0x000fe400078e0098 */
[----:B------:R-:W-:-:S02]  /*14780*/  IMAD.MOV.U32 R206, RZ, RZ, R177 ;  /* 0x000000ffffce7224 */ /* 0x000fc400078e00b1 */
[----:B------:R-:W-:Y:S02]  /*14790*/  IMAD.MOV.U32 R207, RZ, RZ, R176 ;  /* 0x000000ffffcf7224 */ /* 0x000fe400078e00b0 */
[----:B------:R-:W-:Y:S02]  /*147a0*/  IMAD.MOV.U32 R177, RZ, RZ, R154 ;  /* 0x000000ffffb17224 */ /* 0x000fe400078e009a */
[----:B------:R-:W-:Y:S01]  /*147b0*/  IMAD.MOV.U32 R208, RZ, RZ, R183 ;  /* 0x000000ffffd07224 */ /* 0x000fe200078e00b7 */
[----:B------:R-:W-:Y:S01]  /*147c0*/  MOV R183, R156 ;  /* 0x0000009c00b77202 */ /* 0x000fe20000000f00 */
[----:B------:R-:W-:Y:S01]  /*147d0*/  IMAD.MOV.U32 R176, RZ, RZ, R155 ;  /* 0x000000ffffb07224 */ /* 0x000fe200078e009b */
[----:B------:R-:W-:Y:S01]  /*147e0*/  MOV R210, R181 ;  /* 0x000000b500d27202 */ /* 0x000fe20000000f00 */
[----:B------:R-:W-:Y:S02]  /*147f0*/  IMAD.MOV.U32 R209, RZ, RZ, R182 ;  /* 0x000000ffffd17224 */ /* 0x000fe400078e00b6 */
[----:B------:R-:W-:-:S02]  /*14800*/  IMAD.MOV.U32 R182, RZ, RZ, R157 ;  /* 0x000000ffffb67224 */ /* 0x000fc400078e009d */
[----:B------:R-:W-:Y:S01]  /*14810*/  IMAD.MOV.U32 R211, RZ, RZ, R180 ;  /* 0x000000ffffd37224 */ /* 0x000fe200078e00b4 */
[----:B------:R-:W-:Y:S01]  /*14820*/  MOV R180, R159 ;  /* 0x0000009f00b47202 */ /* 0x000fe20000000f00 */
[----:B------:R-:W-:Y:S01]  /*14830*/  IMAD.MOV.U32 R181, RZ, RZ, R158 ;  /* 0x000000ffffb57224 */ /* 0x000fe200078e009e */
[----:B------:R-:W-:Y:S01]  /*14840*/  MOV R215, R184 ;  /* 0x000000b800d77202 */ /* 0x000fe20000000f00 */
[----:B------:R-:W-:Y:S01]  /*14850*/  IMAD.MOV.U32 R214, RZ, RZ, R185 ;  /* 0x000000ffffd67224 */ /* 0x000fe200078e00b9 */
[----:B------:R-:W-:Y:S01]  /*14860*/  MOV R212, R187 ;  /* 0x000000bb00d47202 */ /* 0x000fe20000000f00 */
[----:B------:R-:W-:Y:S02]  /*14870*/  IMAD.MOV.U32 R213, RZ, RZ, R186 ;  /* 0x000000ffffd57224 */ /* 0x000fe400078e00ba */
[----:B--2---:R-:W-:Y:S02]  /*14880*/  IMAD.MOV.U32 R140, RZ, RZ, R131 ;  /* 0x000000ffff8c7224 */ /* 0x004fe400078e0083 */
[----:B-----5:R-:W-:-:S02]  /*14890*/  IMAD.MOV.U32 R142, RZ, RZ, R129 ;  /* 0x000000ffff8e7224 */ /* 0x020fc400078e0081 */
[----:B------:R-:W2:Y:S04]  /*148a0*/  LDL.LU R129, [R1+0x364] ;  /* 0x0003640001817983 */ /* 0x000ea80000300800 */
[----:B------:R-:W2:Y:S04]  /*148b0*/  LDL.LU R130, [R1+0x368] ;  /* 0x0003680001827983 */ /* 0x000ea80000300800 */
[----:B------:R-:W2:Y:S04]  /*148c0*/  LDL.LU R131, [R1+0x36c] ;  /* 0x00036c0001837983 */ /* 0x000ea80000300800 */
        /* <DEDUP_REMOVED lines=8> */
[----:B------:R-:W4:Y:S04]  /*14950*/  LDL.LU R156, [R1+0x2a0] ;  /* 0x0002a000019c7983 */ /* 0x000f280000300800 */
        /* <DEDUP_REMOVED lines=23> */
[----:B------:R-:W-:Y:S01]  /*14ad0*/  IMAD.MOV.U32 R120, RZ, RZ, R99 ;  /* 0x000000ffff787224 */ /* 0x000fe200078e0063 */
[----:B------:R-:W-:Y:S01]  /*14ae0*/  MOV R121, R98 ;  /* 0x0000006200797202 */ /* 0x000fe20000000f00 */
[----:B------:R-:W-:-:S02]  /*14af0*/  IMAD.MOV.U32 R122, RZ, RZ, R97 ;  /* 0x000000ffff7a7224 */ /* 0x000fc400078e0061 */
[----:B------:R-:W-:Y:S02]  /*14b00*/  IMAD.MOV.U32 R123, RZ, RZ, R96 ;  /* 0x000000ffff7b7224 */ /* 0x000fe400078e0060 */
[----:B------:R-:W-:Y:S01]  /*14b10*/  HMMA.1688.F32.TF32 R96, R104, R24, R228 ;  /* 0x000000186860723c */ /* 0x000fe200000810e4 */
[----:B------:R-:W-:Y:S04]  /*14b20*/  LDS R228, [R2+0x8600] ;  /* 0x0086000002e47984 */ /* 0x000fe80000000800 */
[----:B------:R-:W-:Y:S04]  /*14b30*/  LDS R230, [R2+0xa600] ;  /* 0x00a6000002e67984 */ /* 0x000fe80000000800 */
[----:B------:R-:W-:Y:S04]  /*14b40*/  LDS R229, [R3+0x8600] ;  /* 0x0086000003e57984 */ /* 0x000fe80000000800 */
[----:B------:R-:W1:Y:S01]  /*14b50*/  LDS R231, [R3+0xa600] ;  /* 0x00a6000003e77984 */ /* 0x000e620000000800 */
[----:B---3--:R-:W-:Y:S08]  /*14b60*/  HMMA.1688.F32.TF32 R148, R168, R12, R148 ;  /* 0x0000000ca894723c */ /* 0x008ff00000081094 */
[C---:B------:R-:W-:Y:S08]  /*14b70*/  HMMA.1688.F32.TF32 R172, R200.reuse, R4, R172 ;  /* 0x00000004c8ac723c */ /* 0x040ff000000810ac */
[C---:B------:R-:W-:Y:S08]  /*14b80*/  HMMA.1688.F32.TF32 R176, R200.reuse, R8, R176 ;  /* 0x00000008c8b0723c */ /* 0x040ff000000810b0 */
[C---:B------:R-:W-:Y:S08]  /*14b90*/  HMMA.1688.F32.TF32 R180, R200.reuse, R12, R180 ;  /* 0x0000000cc8b4723c */ /* 0x040ff000000810b4 */
[C---:B------:R-:W-:Y:S08]  /*14ba0*/  HMMA.1688.F32.TF32 R188, R200.reuse, R20, R188 ;  /* 0x00000014c8bc723c */ /* 0x040ff000000810bc */
[C---:B------:R-:W-:Y:S08]  /*14bb0*/  HMMA.1688.F32.TF32 R192, R200.reuse, R24, R192 ;  /* 0x00000018c8c0723c */ /* 0x040ff000000810c0 */
[----:B------:R-:W-:Y:S01]  /*14bc0*/  HMMA.1688.F32.TF32 R196, R200, R28, R196 ;  /* 0x0000001cc8c4723c */ /* 0x000fe200000810c4 */
[----:B------:R-:W-:Y:S01]  /*14bd0*/  STL [R1+0x1074], R149 ;  /* 0x0010749501007387 */ /* 0x000fe20000100800 */
[----:B------:R-:W-:Y:S01]  /*14be0*/  IMAD.MOV.U32 R112, RZ, RZ, R103 ;  /* 0x000000ffff707224 */ /* 0x000fe200078e0067 */
[----:B------:R-:W-:Y:S01]  /*14bf0*/  MOV R114, R101 ;  /* 0x0000006500727202 */ /* 0x000fe20000000f00 */
[----:B------:R-:W-:Y:S01]  /*14c00*/  IMAD.MOV.U32 R113, RZ, RZ, R102 ;  /* 0x000000ffff717224 */ /* 0x000fe200078e0066 */
[----:B------:R-:W-:Y:S01]  /*14c10*/  STL [R1+0x1070], R150 ;  /* 0x0010709601007387 */ /* 0x000fe20000100800 */
[----:B------:R-:W-:-:S02]  /*14c20*/  IMAD.MOV.U32 R115, RZ, RZ, R100 ;  /* 0x000000ffff737224 */ /* 0x000fc400078e0064 */
[----:B------:R-:W-:Y:S01]  /*14c30*/  HMMA.1688.F32.TF32 R100, R104, R28, R224 ;  /* 0x0000001c6864723c */ /* 0x000fe200000810e0 */
[----:B------:R-:W-:Y:S07]  /*14c40*/  STL [R1+0x106c], R151 ;  /* 0x00106c9701007387 */ /* 0x000fee0000100800 */
[----:B-1----:R-:W-:Y:S08]  /*14c50*/  HMMA.1688.F32.TF32 R224, R228, R24, R36 ;  /* 0x00000018e4e0723c */ /* 0x002ff00000081024 */
[-C--:B--2---:R-:W-:Y:S11]  /*14c60*/  HMMA.1688.F32.TF32 R152, R168, R16.reuse, R152 ;  /* 0x00000010a898723c */ /* 0x084ff60000081098 */
[----:B------:R-:W-:Y:S11]  /*14c70*/  @!UPT UIADD3 URZ, URZ, URZ, URZ ;  /* 0x0000003f3f3ff290 */ /* 0x000ff6000fffe03f */
[----:B------:R-:W-:Y:S01]  /*14c80*/  @!UPT UIADD3 URZ, URZ, URZ, URZ ;  /* 0x0000003f3f3ff290 */ /* 0x000fe2000fffe03f */
[----:B------:R-:W-:Y:S01]  /*14c90*/  STL [R1+0x1068], R155 ;  /* 0x0010689b01007387 */ /* 0x000fe20000100800 */
[C---:B----4-:R-:W-:Y:S08]  /*14ca0*/  HMMA.1688.F32.TF32 R184, R200.reuse, R16, R184 ;  /* 0x00000010c8b8723c */ /* 0x050ff000000810b8 */
[----:B-----5:R-:W-:Y:S08]  /*14cb0*/  HMMA.1688.F32.TF32 R200, R200, R32, R40 ;  /* 0x00000020c8c8723c */ /* 0x020ff00000081028 */
[C---:B------:R-:W-:Y:S11]  /*14cc0*/  HMMA.1688.F32.TF32 R40, R228.reuse, R28, R244 ;  /* 0x0000001ce428723c */ /* 0x040ff600000810f4 */
[----:B------:R-:W-:Y:S11]  /*14cd0*/  @!UPT UIADD3 URZ, URZ, URZ, URZ ;  /* 0x0000003f3f3ff290 */ /* 0x000ff6000fffe03f */
[----:B------:R-:W-:Y:S01]  /*14ce0*/  @!UPT UIADD3 URZ, URZ, URZ, URZ ;  /* 0x0000003f3f3ff290 */ /* 0x000fe2000fffe03f */
[----:B------:R1:W-:Y:S01]  /*14cf0*/  STL.64 [R1+0x70], R40 ;  /* 0x0000702801007387 */ /* 0x0003e20000100a00 */
[----:B------:R-:W-:Y:S03]  /*14d00*/  HMMA.1688.F32.TF32 R36, R228, R32, R248 ;  /* 0x00000020e424723c */ /* 0x000fe600000810f8 */
[----:B------:R2:W-:Y:S04]  /*14d10*/  STL.64 [R1+0x78], R42 ;  /* 0x0000782a01007387 */ /* 0x0005e80000100a00 */
[----:B------:R-:W-:Y:S01]  /*14d20*/  IMAD.MOV.U32 R248, RZ, RZ, R23 ;  /* 0x000000fffff87224 */ /* 0x000fe200078e0017 */
[----:B------:R-:W-:Y:S01]  /*14d30*/  MOV R250, R35 ;  /* 0x0000002300fa7202 */ /* 0x000fe20000000f00 */
[----:B------:R-:W1:Y:S01]  /*14d40*/  LDL.LU R23, [R1+0x11a8] ;  /* 0x0011a80001177983 */ /* 0x000e620000300800 */
[----:B------:R-:W-:-:S02]  /*14d50*/  IMAD.MOV.U32 R249, RZ, RZ, R22 ;  /* 0x000000fffff97224 */ /* 0x000fc400078e0016 */
[----:B------:R-:W-:Y:S01]  /*14d60*/  IMAD.MOV.U32 R251, RZ, RZ, R34 ;  /* 0x000000fffffb7224 */ /* 0x000fe200078e0022 */
[----:B------:R-:W3:Y:S04]  /*14d70*/  LDL.LU R22, [R1+0x11a4] ;  /* 0x0011a40001167983 */ /* 0x000ee80000300800 */
[----:B------:R-:W4:Y:S04]  /*14d80*/  LDL.LU R35, [R1+0x11a0] ;  /* 0x0011a00001237983 */ /* 0x000f280000300800 */
[----:B------:R-:W5:Y:S01]  /*14d90*/  LDL.LU R34, [R1+0x119c] ;  /* 0x00119c0001227983 */ /* 0x000f620000300800 */
[----:B------:R-:W-:Y:S01]  /*14da0*/  IMAD.MOV.U32 R244, RZ, RZ, R30 ;  /* 0x000000fffff47224 */ /* 0x000fe200078e001e */
[----:B------:R-:W-:Y:S01]  /*14db0*/  MOV R245, R31 ;  /* 0x0000001f00f57202 */ /* 0x000fe20000000f00 */
[----:B------:R-:W-:Y:S01]  /*14dc0*/  IMAD.MOV.U32 R246, RZ, RZ, R27 ;  /* 0x000000fffff67224 */ /* 0x000fe200078e001b */
[----:B------:R-:W2:Y:S01]  /*14dd0*/  LDL.LU R30, [R1+0x1198] ;  /* 0x00119800011e7983 */ /* 0x000ea20000300800 */
[----:B------:R-:W-:Y:S01]  /*14de0*/  IMAD.MOV.U32 R247, RZ, RZ, R26 ;  /* 0x000000fffff77224 */ /* 0x000fe200078e001a */
[C---:B------:R-:W-:Y:S02]  /*14df0*/  HMMA.1688.F32.TF32 R140, R168.reuse, R4, R140 ;  /* 0x00000004a88c723c */ /* 0x040fe4000008108c */
[----:B------:R-:W2:Y:S04]  /*14e00*/  LDL.LU R31, [R1+0x1194] ;  /* 0x00119400011f7983 */ /* 0x000ea80000300800 */
[----:B------:R-:W2:Y:S02]  /*14e10*/  LDL.LU R27, [R1+0x1190] ;  /* 0x00119000011b7983 */ /* 0x000ea40000300800 */
[C---:B------:R-:W-:Y:S02]  /*14e20*/  HMMA.1688.F32.TF32 R144, R168.reuse, R8, R144 ;  /* 0x00000008a890723c */ /* 0x040fe40000081090 */
[----:B------:R-:W2:Y:S06]  /*14e30*/  LDL.LU R26, [R1+0x118c] ;  /* 0x00118c00011a7983 */ /* 0x000eac0000300800 */
[C---:B------:R-:W-:Y:S08]  /*14e40*/  HMMA.1688.F32.TF32 R156, R168.reuse, R20, R156 ;  /* 0x00000014a89c723c */ /* 0x040ff0000008109c */
[C---:B------:R-:W-:Y:S08]  /*14e50*/  HMMA.1688.F32.TF32 R160, R168.reuse, R24, R160 ;  /* 0x00000018a8a0723c */ /* 0x040ff000000810a0 */
[C---:B------:R-:W-:Y:S08]  /*14e60*/  HMMA.1688.F32.TF32 R164, R168.reuse, R28, R164 ;  /* 0x0000001ca8a4723c */ /* 0x040ff000000810a4 */
[----:B------:R-:W-:Y:S01]  /*14e70*/  HMMA.1688.F32.TF32 R168, R168, R32, R44 ;  /* 0x00000020a8a8723c */ /* 0x000fe2000008102c */
[----:B------:R-:W2:Y:S04]  /*14e80*/  LDL.LU R44, [R1+0x50] ;  /* 0x00005000012c7983 */ /* 0x000ea80000300800 */
[----:B------:R-:W2:Y:S02]  /*14e90*/  LDL.LU R45, [R1+0x54] ;  /* 0x00005400012d7983 */ /* 0x000ea40000300800 */
[----:B----4-:R-:W-:Y:S01]  /*14ea0*/  IMAD.MOV.U32 R47, RZ, RZ, R35 ;  /* 0x000000ffff2f7224 */ /* 0x010fe200078e0023 */
[----:B-----5:R-:W-:-:S02]  /*14eb0*/  MOV R46, R34 ;  /* 0x00000022002e7202 */ /* 0x020fc40000000f00 */
[----:B------:R-:W4:Y:S04]  /*14ec0*/  LDL.LU R34, [R1+0x1188] ;  /* 0x0011880001227983 */ /* 0x000f280000300800 */
[----:B------:R-:W5:Y:S01]  /*14ed0*/  LDL.LU R35, [R1+0x1184] ;  /* 0x0011840001237983 */ /* 0x000f620000300800 */
[C---:B------:R-:W-:Y:S08]  /*14ee0*/  HMMA.1688.F32.TF32 R108, R136.reuse, R4, R108 ;  /* 0x00000004886c723c */ /* 0x040ff0000008106c */
[C---:B------:R-:W-:Y:S08]  /*14ef0*/  HMMA.1688.F32.TF32 R112, R136.reuse, R8, R112 ;  /* 0x000000088870723c */ /* 0x040ff00000081070 */
[C---:B------:R-:W-:Y:S08]  /*14f00*/  HMMA.1688.F32.TF32 R116, R136.reuse, R12, R116 ;  /* 0x0000000c8874723c */ /* 0x040ff00000081074 */
[C---:B------:R-:W-:Y:S08]  /*14f10*/  HMMA.1688.F32.TF32 R120, R136.reuse, R16, R120 ;  /* 0x000000108878723c */ /* 0x040ff00000081078 */
[C---:B------:R-:W-:Y:S08]  /*14f20*/  HMMA.1688.F32.TF32 R124, R136.reuse, R20, R124 ;  /* 0x00000014887c723c */ /* 0x040ff0000008107c */
[C---:B------:R-:W-:Y:S08]  /*14f30*/  HMMA.1688.F32.TF32 R128, R136.reuse, R24, R128 ;  /* 0x000000188880723c */ /* 0x040ff00000081080 */
[C---:B------:R-:W-:Y:S08]  /*14f40*/  HMMA.1688.F32.TF32 R132, R136.reuse, R28, R132 ;  /* 0x0000001c8884723c */ /* 0x040ff00000081084 */
[----:B------:R-:W-:Y:S07]  /*14f50*/  HMMA.1688.F32.TF32 R136, R136, R32, R48 ;  /* 0x000000208888723c */ /* 0x000fee0000081030 */
[----:B--2---:R-:W-:Y:S01]  /*14f60*/  IMAD.MOV.U32 R48, RZ, RZ, R27 ;  /* 0x000000ffff307224 */ /* 0x004fe200078e001b */
[----:B------:R-:W-:Y:S01]  /*14f70*/  MOV R49, R26 ;  /* 0x0000001a00317202 */ /* 0x000fe20000000f00 */
[----:B------:R-:W2:Y:S01]  /*14f80*/  LDL.LU R27, [R1+0x1180] ;  /* 0x00118000011b7983 */ /* 0x000ea20000300800 */
[----:B------:R-:W-:-:S02]  /*14f90*/  IMAD.MOV.U32 R50, RZ, RZ, R31 ;  /* 0x000000ffff327224 */ /* 0x000fc400078e001f */
[----:B------:R-:W-:Y:S01]  /*14fa0*/  IMAD.MOV.U32 R51, RZ, RZ, R30 ;  /* 0x000000ffff337224 */ /* 0x000fe200078e001e */
[----:B------:R-:W2:Y:S04]  /*14fb0*/  LDL.LU R26, [R1+0x117c] ;  /* 0x00117c00011a7983 */ /* 0x000ea80000300800 */
[----:B------:R-:W2:Y:S04]  /*14fc0*/  LDL.LU R31, [R1+0x1178] ;  /* 0x00117800011f7983 */ /* 0x000ea80000300800 */
[----:B------:R-:W2:Y:S04]  /*14fd0*/  LDL.LU R30, [R1+0x1174] ;  /* 0x00117400011e7983 */ /* 0x000ea80000300800 */
[----:B------:R-:W2:Y:S04]  /*14fe0*/  LDL.LU R52, [R1+0xb0] ;  /* 0x0000b00001347983 */ /* 0x000ea80000300800 */
[----:B------:R-:W2:Y:S01]  /*14ff0*/  LDL.LU R53, [R1+0xb4] ;  /* 0x0000b40001357983 */ /* 0x000ea20000300800 */
[----:B----4-:R-:W-:Y:S01]  /*15000*/  IMAD.MOV.U32 R55, RZ, RZ, R34 ;  /* 0x000000ffff377224 */ /* 0x010fe200078e0022 */
[----:B-----5:R-:W-:-:S02]  /*15010*/  MOV R54, R35 ;  /* 0x0000002300367202 */ /* 0x020fc40000000f00 */
        /* <DEDUP_REMOVED lines=12> */
[C---:B------:R-:W-:Y:S08]  /*150e0*/  HMMA.1688.F32.TF32 R204, R228.reuse, R4, R204 ;  /* 0x00000004e4cc723c */ /* 0x040ff000000810cc */
[C---:B------:R-:W-:Y:S08]  /*150f0*/  HMMA.1688.F32.TF32 R208, R228.reuse, R8, R208 ;  /* 0x00000008e4d0723c */ /* 0x040ff000000810d0 */
[C---:B------:R-:W-:Y:S08]  /*15100*/  HMMA.1688.F32.TF32 R212, R228.reuse, R12, R212 ;  /* 0x0000000ce4d4723c */ /* 0x040ff000000810d4 */
[C---:B------:R-:W-:Y:S08]  /*15110*/  HMMA.1688.F32.TF32 R216, R228.reuse, R16, R216 ;  /* 0x00000010e4d8723c */ /* 0x040ff000000810d8 */
[----:B------:R-:W-:Y:S01]  /*15120*/  HMMA.1688.F32.TF32 R220, R228, R20, R220 ;  /* 0x00000014e4dc723c */ /* 0x000fe200000810dc */
[----:B------:R-:W-:Y:S04]  /*15130*/  LDS R228, [R2+0x8700] ;  /* 0x0087000002e47984 */ /* 0x000fe80000000800 */
[----:B------:R-:W-:Y:S04]  /*15140*/  LDS R230, [R2+0xa700] ;  /* 0x00a7000002e67984 */ /* 0x000fe80000000800 */
[----:B------:R-:W-:Y:S04]  /*15150*/  LDS R229, [R3+0x8700] ;  /* 0x0087000003e57984 */ /* 0x000fe80000000800 */
[----:B------:R-:W3:Y:S01]  /*15160*/  LDS R231, [R3+0xa700] ;  /* 0x00a7000003e77984 */ /* 0x000ee20000000800 */
[----:B--2---:R-:W-:Y:S01]  /*15170*/  IMAD.MOV.U32 R56, RZ, RZ, R30 ;  /* 0x000000ffff387224 */ /* 0x004fe200078e001e */
[----:B------:R-:W-:Y:S01]  /*15180*/  MOV R58, R26 ;  /* 0x0000001a003a7202 */ /* 0x000fe20000000f00 */
[----:B------:R-:W-:-:S02]  /*15190*/  IMAD.MOV.U32 R57, RZ, RZ, R31 ;  /* 0x000000ffff397224 */ /* 0x000fc400078e001f */
[----:B------:R-:W-:Y:S01]  /*151a0*/  IMAD.MOV.U32 R59, RZ, RZ, R27 ;  /* 0x000000ffff3b7224 */ /* 0x000fe200078e001b */
[----:B-1----:R-:W-:Y:S01]  /*151b0*/  MOV R41, R23 ;  /* 0x0000001700297202 */ /* 0x002fe20000000f00 */
[----:B---3--:R-:W-:Y:S01]  /*151c0*/  IMAD.MOV.U32 R40, RZ, RZ, R22 ;  /* 0x000000ffff287224 */ /* 0x008fe200078e0016 */
[----:B------:R-:W-:Y:S01]  /*151d0*/  MOV R149, R36 ;  /* 0x0000002400957202 */ /* 0x000fe20000000f00 */
[----:B------:R-:W-:Y:S01]  /*151e0*/  IMAD.MOV.U32 R42, RZ, RZ, R18 ;  /* 0x000000ffff2a7224 */ /* 0x000fe200078e0012 */
[----:B------:R-:W-:Y:S01]  /*151f0*/  MOV R36, R10 ;  /* 0x0000000a00247202 */ /* 0x000fe20000000f00 */
[----:B------:R-:W-:Y:S01]  /*15200*/  IMAD.MOV.U32 R43, RZ, RZ, R19 ;  /* 0x000000ffff2b7224 */ /* 0x000fe200078e0013 */
[----:B------:R-:W-:Y:S01]  /*15210*/  MOV R155, R39 ;  /* 0x00000027009b7202 */ /* 0x000fe20000000f00 */
[----:B------:R-:W-:Y:S01]  /*15220*/  IMAD.MOV.U32 R150, RZ, RZ, R37 ;  /* 0x000000ffff967224 */ /* 0x000fe200078e0025 */
[----:B------:R-:W-:Y:S01]  /*15230*/  MOV R39, R252 ;  /* 0x000000fc00277202 */ /* 0x000fe20000000f00 */
[----:B------:R-:W-:-:S02]  /*15240*/  IMAD.MOV.U32 R151, RZ, RZ, R38 ;  /* 0x000000ffff977224 */ /* 0x000fc400078e0026 */
[----:B------:R-:W-:Y:S02]  /*15250*/  IMAD.MOV.U32 R37, RZ, RZ, R6 ;  /* 0x000000ffff257224 */ /* 0x000fe400078e0006 */
[----:B------:R-:W-:Y:S01]  /*15260*/  IMAD.MOV.U32 R38, RZ, RZ, R7 ;  /* 0x000000ffff267224 */ /* 0x000fe200078e0007 */
[C---:B------:R-:W-:Y:S08]  /*15270*/  HMMA.1688.F32.TF32 R56, R228.reuse, R16, R56 ;  /* 0x00000010e438723c */ /* 0x040ff00000081038 */
[C---:B------:R-:W-:Y:S08]  /*15280*/  HMMA.1688.F32.TF32 R52, R228.reuse, R20, R52 ;  /* 0x00000014e434723c */ /* 0x040ff00000081034 */
[C---:B------:R-:W-:Y:S08]  /*15290*/  HMMA.1688.F32.TF32 R48, R228.reuse, R24, R48 ;  /* 0x00000018e430723c */ /* 0x040ff00000081030 */
[----:B------:R-:W-:Y:S01]  /*152a0*/  HMMA.1688.F32.TF32 R44, R228, R28, R44 ;  /* 0x0000001ce42c723c */ /* 0x000fe2000008102c */
[----:B------:R-:W-:Y:S01]  /*152b0*/  MOV R11, R76 ;  /* 0x0000004c000b7202 */ /* 0x000fe20000000f00 */
[----:B------:R-:W-:-:S02]  /*152c0*/  IMAD.MOV.U32 R14, RZ, RZ, R77 ;  /* 0x000000ffff0e7224 */ /* 0x000fc400078e004d */
[----:B------:R-:W-:Y:S01]  /*152d0*/  IMAD.MOV.U32 R15, RZ, RZ, R78 ;  /* 0x000000ffff0f7224 */ /* 0x000fe200078e004e */
[----:B----4-:R-:W-:Y:S01]  /*152e0*/  MOV R67, R35 ;  /* 0x0000002300437202 */ /* 0x010fe20000000f00 */
[----:B-----5:R-:W-:Y:S02]  /*152f0*/  IMAD.MOV.U32 R66, RZ, RZ, R34 ;  /* 0x000000ffff427224 */ /* 0x020fe400078e0022 */
[----:B------:R-:W2:Y:S04]  /*15300*/  LDL.LU R34, [R1+0x1168] ;  /* 0x0011680001227983 */ /* 0x000ea80000300800 */
[----:B------:R-:W2:Y:S04]  /*15310*/  LDL.LU R35, [R1+0x1164] ;  /* 0x0011640001237983 */ /* 0x000ea80000300800 */
[----:B------:R-:W3:Y:S04]  /*15320*/  LDL.LU R30, [R1+0x1160] ;  /* 0x00116000011e7983 */ /* 0x000ee80000300800 */
[----:B------:R-:W3:Y:S01]  /*15330*/  LDL.LU R31, [R1+0x115c] ;  /* 0x00115c00011f7983 */ /* 0x000ee20000300800 */
[C---:B------:R-:W-:Y:S03]  /*15340*/  HMMA.1688.F32.TF32 R60, R228.reuse, R12, R60 ;  /* 0x0000000ce43c723c */ /* 0x040fe6000008103c */
[----:B------:R-:W4:Y:S04]  /*15350*/  LDL.LU R26, [R1+0x1158] ;  /* 0x00115800011a7983 */ /* 0x000f280000300800 */
[----:B------:R-:W4:Y:S04]  /*15360*/  LDL.LU R27, [R1+0x1154] ;  /* 0x00115400011b7983 */ /* 0x000f280000300800 */
[----:B------:R-:W5:Y:S04]  /*15370*/  LDL.LU R22, [R1+0x1150] ;  /* 0x0011500001167983 */ /* 0x000f680000300800 */
[----:B------:R-:W5:Y:S01]  /*15380*/  LDL.LU R23, [R1+0x114c] ;  /* 0x00114c0001177983 */ /* 0x000f620000300800 */
[C---:B------:R-:W-:Y:S03]  /*15390*/  HMMA.1688.F32.TF32 R68, R228.reuse, R4, R68 ;  /* 0x00000004e444723c */ /* 0x040fe60000081044 */
[----:B------:R-:W2:Y:S04]  /*153a0*/  LDL.LU R18, [R1+0x1148] ;  /* 0x0011480001127983 */ /* 0x000ea80000300800 */
[----:B------:R-:W2:Y:S01]  /*153b0*/  LDL.LU R19, [R1+0x1144] ;  /* 0x0011440001137983 */ /* 0x000ea20000300800 */
[----:B------:R-:W-:Y:S03]  /*153c0*/  HMMA.1688.F32.TF32 R64, R228, R8, R64 ;  /* 0x00000008e440723c */ /* 0x000fe60000081040 */
[----:B------:R-:W2:Y:S04]  /*153d0*/  LDL.LU R10, [R1+0x1140] ;  /* 0x00114000010a7983 */ /* 0x000ea80000300800 */
[----:B------:R-:W2:Y:S04]  /*153e0*/  LDL.LU R6, [R1+0x113c] ;  /* 0x00113c0001067983 */ /* 0x000ea80000300800 */
[----:B------:R-:W2:Y:S04]  /*153f0*/  LDL.LU R7, [R1+0x1138] ;  /* 0x0011380001077983 */ /* 0x000ea80000300800 */
[----:B------:R-:W-:Y:S01]  /*15400*/  STL.64 [R1+0x300], R68 ;  /* 0x0003004401007387 */ /* 0x000fe20000100a00 */
[----:B------:R-:W-:-:S03]  /*15410*/  IMAD.MOV.U32 R252, RZ, RZ, R71 ;  /* 0x000000fffffc7224 */ /* 0x000fc600078e0047 */
[----:B------:R1:W-:Y:S01]  /*15420*/  STL [R1+0x308], R70 ;  /* 0x0003084601007387 */ /* 0x0003e20000100800 */
[----:B------:R-:W-:Y:S03]  /*15430*/  HMMA.1688.F32.TF32 R228, R228, R32, R40 ;  /* 0x00000020e4e4723c */ /* 0x000fe60000081028 */
[----:B-1----:R-:W3:Y:S04]  /*15440*/  LDL.LU.64 R70, [R1+0x1130] ;  /* 0x0011300001467983 */ /* 0x002ee80000300a00 */
[----:B------:R-:W3:Y:S04]  /*15450*/  LDL.LU.64 R68, [R1+0x1128] ;  /* 0x0011280001447983 */ /* 0x000ee80000300a00 */
[----:B------:R1:W-:Y:S04]  /*15460*/  STL [R1+0x1064], R252 ;  /* 0x001064fc01007387 */ /* 0x0003e80000100800 */
[----:B------:R-:W-:Y:S04]  /*15470*/  STL.64 [R1+0x1f0], R64 ;  /* 0x0001f04001007387 */ /* 0x000fe80000100a00 */
[----:B------:R1:W-:Y:S02]  /*15480*/  STL.64 [R1+0x1f8], R66 ;  /* 0x0001f84201007387 */ /* 0x0003e40000100a00 */
[----:B-1----:R-:W-:-:S02]  /*15490*/  IMAD.MOV.U32 R252, RZ, RZ, R63 ;  /* 0x000000fffffc7224 */ /* 0x002fc400078e003f */
[----:B------:R-:W3:Y:S04]  /*154a0*/  LDL.LU.64 R66, [R1+0x1120] ;  /* 0x0011200001427983 */ /* 0x000ee80000300a00 */
[----:B------:R-:W3:Y:S04]  /*154b0*/  LDL.LU.64 R64, [R1+0x1118] ;  /* 0x0011180001407983 */ /* 0x000ee80000300a00 */
[----:B------:R-:W-:Y:S04]  /*154c0*/  STL.64 [R1+0x3c0], R60 ;  /* 0x0003c03c01007387 */ /* 0x000fe80000100a00 */
[----:B------:R1:W-:Y:S04]  /*154d0*/  STL [R1+0x3c8], R62 ;  /* 0x0003c83e01007387 */ /* 0x0003e80000100800 */
[----:B-1----:R-:W3:Y:S04]  /*154e0*/  LDL.LU.64 R62, [R1+0x1110] ;  /* 0x00111000013e7983 */ /* 0x002ee80000300a00 */
[----:B------:R-:W3:Y:S04]  /*154f0*/  LDL.LU.64 R60, [R1+0x1108] ;  /* 0x00110800013c7983 */ /* 0x000ee80000300a00 */
[----:B------:R-:W-:Y:S04]  /*15500*/  STL.64 [R1+0x3b0], R56 ;  /* 0x0003b03801007387 */ /* 0x000fe80000100a00 */
[----:B------:R1:W-:Y:S04]  /*15510*/  STL.64 [R1+0x3b8], R58 ;  /* 0x0003b83a01007387 */ /* 0x0003e80000100a00 */
        /* <DEDUP_REMOVED lines=14> */
[----:B------:R-:W3:Y:S04]  /*15600*/  LDL.LU.64 R42, [R1+0x10c0] ;  /* 0x0010c000012a7983 */ /* 0x000ee80000300a00 */
[----:B------:R-:W3:Y:S04]  /*15610*/  LDL.LU.64 R40, [R1+0x10b8] ;  /* 0x0010b80001287983 */ /* 0x000ee80000300a00 */
[----:B------:R1:W-:Y:S04]  /*15620*/  STL.64 [R1+0x2f0], R228 ;  /* 0x0002f0e401007387 */ /* 0x0003e80000100a00 */
[----:B------:R1:W-:Y:S02]  /*15630*/  STL.64 [R1+0x2f8], R230 ;  /* 0x0002f8e601007387 */ /* 0x0003e40000100a00 */
[----:B-1----:R-:W-:-:S02]  /*15640*/  MOV R228, R11 ;  /* 0x0000000b00e47202 */ /* 0x002fc40000000f00 */
[----:B------:R-:W3:Y:S01]  /*15650*/  LDL.LU R11, [R1+0x10b0] ;  /* 0x0010b000010b7983 */ /* 0x000ee20000300800 */
[----:B------:R-:W-:Y:S02]  /*15660*/  IMAD.MOV.U32 R229, RZ, RZ, R14 ;  /* 0x000000ffffe57224 */ /* 0x000fe400078e000e */
[----:B------:R-:W-:Y:S01]  /*15670*/  IMAD.MOV.U32 R230, RZ, RZ, R15 ;  /* 0x000000ffffe67224 */ /* 0x000fe200078e000f */
[----:B------:R-:W4:Y:S04]  /*15680*/  LDL.LU R14, [R1+0x10ac] ;  /* 0x0010ac00010e7983 */ /* 0x000f280000300800 */
[----:B------:R-:W4:Y:S01]  /*15690*/  LDL.LU R15, [R1+0x10a8] ;  /* 0x0010a800010f7983 */ /* 0x000f220000300800 */
[----:B------:R-:W-:Y:S08]  /*156a0*/  HMMA.1688.F32.TF32 R72, R72, R32, R92 ;  /* 0x000000204848723c */ /* 0x000ff0000008105c */
[----:B------:R-:W-:Y:S01]  /*156b0*/  HMMA.1688.F32.TF32 R92, R104, R20, R232 ;  /* 0x00000014685c723c */ /* 0x000fe200000810e8 */
[----:B------:R-:W-:Y:S04]  /*156c0*/  LDS R232, [R2+0xc000] ;  /* 0x00c0000002e87984 */ /* 0x000fe80000000800 */
[----:B------:R-:W-:Y:S04]  /*156d0*/  LDS R234, [R2+0xe000] ;  /* 0x00e0000002ea7984 */ /* 0x000fe80000000800 */
[----:B------:R-:W-:Y:S04]  /*156e0*/  LDS R233, [R3+0xc000] ;  /* 0x00c0000003e97984 */ /* 0x000fe80000000800 */
[----:B------:R-:W2:Y:S02]  /*156f0*/  LDS R235, [R3+0xe000] ;  /* 0x00e0000003eb7984 */ /* 0x000ea40000000800 */
[C---:B--2---:R-:W-:Y:S11]  /*15700*/  HMMA.1688.F32.TF32 R36, R232.reuse, R6, R36 ;  /* 0x00000006e824723c */ /* 0x044ff60000081024 */
[----:B------:R-:W-:Y:S11]  /*15710*/  @!UPT UIADD3 URZ, URZ, URZ, URZ ;  /* 0x0000003f3f3ff290 */ /* 0x000ff6000fffe03f */
[----:B------:R-:W-:Y:S01]  /*15720*/  @!UPT UIADD3 URZ, URZ, URZ, URZ ;  /* 0x0000003f3f3ff290 */ /* 0x000fe2000fffe03f */
[----:B------:R-:W-:Y:S04]  /*15730*/  STL.64 [R1+0x2e0], R36 ;  /* 0x0002e02401007387 */ /* 0x000fe80000100a00 */
[----:B------:R1:W-:Y:S04]  /*15740*/  STL.64 [R1+0x2e8], R38 ;  /* 0x0002e82601007387 */ /* 0x0003e80000100a00 */
[----:B-1----:R-:W2:Y:S04]  /*15750*/  LDL.LU.64 R38, [R1+0x10a0] ;  /* 0x0010a00001267983 */ /* 0x002ea80000300a00 */
[----:B------:R-:W2:Y:S01]  /*15760*/  LDL.LU.64 R36, [R1+0x1098] ;  /* 0x0010980001247983 */ /* 0x000ea20000300a00 */
[C---:B---3--:R-:W-:Y:S08]  /*15770*/  HMMA.1688.F32.TF32 R244, R232.reuse, R10, R244 ;  /* 0x0000000ae8f4723c */ /* 0x048ff000000810f4 */
[----:B----4-:R-:W-:Y:S11]  /*15780*/  HMMA.1688.F32.TF32 R248, R232, R14, R248 ;  /* 0x0000000ee8f8723c */ /* 0x010ff600000810f8 */
[----:B------:R-:W-:Y:S04]  /*15790*/  @!UPT UIADD3 URZ, URZ, URZ, URZ ;  /* 0x0000003f3f3ff290 */ /* 0x000fe8000fffe03f */
[----:B------:R-:W-:Y:S04]  /*157a0*/  STL.64 [R1+0x2d0], R244 ;  /* 0x0002d0f401007387 */ /* 0x000fe80000100a00 */
[----:B------:R1:W-:Y:S04]  /*157b0*/  STL.64 [R1+0x2d8], R246 ;  /* 0x0002d8f601007387 */ /* 0x0003e80000100a00 */
[----:B-1----:R-:W3:Y:S04]  /*157c0*/  LDL.LU.64 R246, [R1+0x1090] ;  /* 0x0010900001f67983 */ /* 0x002ee80000300a00 */
[----:B------:R-:W3:Y:S04]  /*157d0*/  LDL.LU.64 R244, [R1+0x1088] ;  /* 0x0010880001f47983 */ /* 0x000ee80000300a00 */
[----:B------:R-:W-:Y:S04]  /*157e0*/  STL.64 [R1+0x2c0], R248 ;  /* 0x0002c0f801007387 */ /* 0x000fe80000100a00 */
[----:B------:R1:W-:Y:S04]  /*157f0*/  STL.64 [R1+0x2c8], R250 ;  /* 0x0002c8fa01007387 */ /* 0x0003e80000100a00 */
[----:B-1----:R-:W5:Y:S04]  /*15800*/  LDL.LU.64 R250, [R1+0x1080] ;  /* 0x0010800001fa7983 */ /* 0x002f680000300a00 */
[----:B------:R-:W5:Y:S01]  /*15810*/  LDL.LU.64 R248, [R1+0x1078] ;  /* 0x0010780001f87983 */ /* 0x000f620000300a00 */
[----:B------:R-:W-:Y:S01]  /*15820*/  MOV R0, R79 ;  /* 0x0000004f00007202 */ /* 0x000fe20000000f00 */
[C---:B------:R-:W-:Y:S08]  /*15830*/  HMMA.1688.F32.TF32 R80, R104.reuse, R8, R80 ;  /* 0x000000086850723c */ /* 0x040ff00000081050 */
[C---:B------:R-:W-:Y:S08]  /*15840*/  HMMA.1688.F32.TF32 R76, R104.reuse, R4, R88 ;  /* 0x00000004684c723c */ /* 0x040ff00000081058 */
[C---:B------:R-:W-:Y:S08]  /*15850*/  HMMA.1688.F32.TF32 R84, R104.reuse, R12, R84 ;  /* 0x0000000c6854723c */ /* 0x040ff00000081054 */
[C---:B------:R-:W-:Y:S01]  /*15860*/  HMMA.1688.F32.TF32 R88, R104.reuse, R16, R240 ;  /* 0x000000106858723c */ /* 0x040fe200000810f0 */
[----:B------:R-:W-:Y:S01]  /*15870*/  MOV R231, R0 ;  /* 0x0000000000e77202 */ /* 0x000fe20000000f00 */
[----:B------:R-:W-:Y:S04]  /*15880*/  LDS R240, [R2+0xc200] ;  /* 0x00c2000002f07984 */ /* 0x000fe80000000800 */
[----:B------:R-:W-:Y:S02]  /*15890*/  LDS R242, [R2+0xe200] ;  /* 0x00e2000002f27984 */ /* 0x000fe40000000800 */
[----:B------:R-:W-:Y:S02]  /*158a0*/  HMMA.1688.F32.TF32 R104, R104, R32, R236 ;  /* 0x000000206868723c */ /* 0x000fe400000810ec */
[----:B------:R-:W-:Y:S04]  /*158b0*/  LDS R236, [R2+0xc100] ;  /* 0x00c1000002ec7984 */ /* 0x000fe80000000800 */
[----:B------:R-:W-:Y:S04]  /*158c0*/  LDS R238, [R2+0xe100] ;  /* 0x00e1000002ee7984 */ /* 0x000fe80000000800 */
[----:B------:R-:W-:Y:S04]  /*158d0*/  LDS R237, [R3+0xc100] ;  /* 0x00c1000003ed7984 */ /* 0x000fe80000000800 */
[----:B------:R-:W1:Y:S01]  /*158e0*/  LDS R239, [R3+0xe100] ;  /* 0x00e1000003ef7984 */ /* 0x000e620000000800 */
[C---:B------:R-:W-:Y:S03]  /*158f0*/  HMMA.1688.F32.TF32 R228, R232.reuse, R18, R228 ;  /* 0x00000012e8e4723c */ /* 0x040fe600000810e4 */
[----:B------:R-:W-:Y:S04]  /*15900*/  LDS R241, [R3+0xc200] ;  /* 0x00c2000003f17984 */ /* 0x000fe80000000800 */
[----:B------:R-:W4:Y:S11]  /*15910*/  LDS R243, [R3+0xe200] ;  /* 0x00e2000003f37984 */ /* 0x000f360000000800 */
[----:B------:R-:W-:Y:S05]  /*15920*/  @!UPT UIADD3 URZ, URZ, URZ, URZ ;  /* 0x0000003f3f3ff290 */ /* 0x000fea000fffe03f */
[----:B------:R-:W-:Y:S04]  /*15930*/  STL.64 [R1+0x2b0], R228 ;  /* 0x0002b0e401007387 */ /* 0x000fe80000100a00 */
[----:B------:R2:W-:Y:S02]  /*15940*/  STL.64 [R1+0x2b8], R230 ;  /* 0x0002b8e601007387 */ /* 0x0005e40000100a00 */
[----:B--2---:R-:W-:Y:S08]  /*15950*/  HMMA.1688.F32.TF32 R228, R232, R30, R36 ;  /* 0x0000001ee8e4723c */ /* 0x004ff00000081024 */
[----:B-1----:R-:W-:Y:S01]  /*15960*/  HMMA.1688.F32.TF32 R36, R236, R6, R44 ;  /* 0x00000006ec24723c */ /* 0x002fe2000008102c */
[----:B------:R-:W-:Y:S04]  /*15970*/  LDS R44, [R2+0xc300] ;  /* 0x00c30000022c7984 */ /* 0x000fe80000000800 */
[----:B------:R-:W-:Y:S03]  /*15980*/  LDS R46, [R2+0xe300] ;  /* 0x00e30000022e7984 */ /* 0x000fe60000000800 */
[----:B------:R-:W-:Y:S01]  /*15990*/  HMMA.1688.F32.TF32 R40, R232, R34, R40 ;  /* 0x00000022e828723c */ /* 0x000fe20000081028 */
[----:B------:R-:W-:Y:S04]  /*159a0*/  LDS R45, [R3+0xc300] ;  /* 0x00c30000032d7984 */ /* 0x000fe80000000800 */
[----:B------:R-:W1:Y:S11]  /*159b0*/  LDS R47, [R3+0xe300] ;  /* 0x00e30000032f7984 */ /* 0x000e760000000800 */
[----:B------:R-:W-:Y:S01]  /*159c0*/  IMAD.MOV.U32 R33, RZ, RZ, R36 ;  /* 0x000000ffff217224 */ /* 0x000fe200078e0024 */
[----:B------:R-:W-:Y:S01]  /*159d0*/  MOV R29, R38 ;  /* 0x00000026001d7202 */ /* 0x000fe20000000f00 */
[----:B------:R-:W-:-:S02]  /*159e0*/  IMAD.MOV.U32 R32, RZ, RZ, R37 ;  /* 0x000000ffff207224 */ /* 0x000fc400078e0025 */
[----:B------:R-:W-:Y:S02]  /*159f0*/  IMAD.MOV.U32 R28, RZ, RZ, R39 ;  /* 0x000000ffff1c7224 */ /* 0x000fe400078e0027 */
[----:B------:R-:W-:Y:S08]  /*15a00*/  HMMA.1688.F32.TF32 R36, R236, R14, R52 ;  /* 0x0000000eec24723c */ /* 0x000ff00000081034 */
[C---:B---3--:R-:W-:Y:S08]  /*15a10*/  HMMA.1688.F32.TF32 R244, R232.reuse, R26, R244 ;  /* 0x0000001ae8f4723c */ /* 0x048ff000000810f4 */
[----:B-----5:R-:W-:Y:S11]  /*15a20*/  HMMA.1688.F32.TF32 R248, R232, R22, R248 ;  /* 0x00000016e8f8723c */ /* 0x020ff600000810f8 */
[----:B------:R-:W-:Y:S11]  /*15a30*/  @!UPT UIADD3 URZ, URZ, URZ, URZ ;  /* 0x0000003f3f3ff290 */ /* 0x000ff6000fffe03f */
[----:B------:R-:W-:Y:S01]  /*15a40*/  @!UPT UIADD3 URZ, URZ, URZ, URZ ;  /* 0x0000003f3f3ff290 */ /* 0x000fe2000fffe03f */
        /* <DEDUP_REMOVED lines=8> */
[----:B------:R2:W-:Y:S04]  /*15ad0*/  STL [R1+0x1054], R28 ;  /* 0x0010541c01007387 */ /* 0x0005e80000100800 */
[----:B------:R3:W-:Y:S04]  /*15ae0*/  STL [R1+0x1050], R29 ;  /* 0x0010501d01007387 */ /* 0x0007e80000100800 */
[----:B------:R5:W-:Y:S01]  /*15af0*/  STL [R1+0x104c], R32 ;  /* 0x00104c2001007387 */ /* 0x000be20000100800 */
[----:B--2---:R-:W-:-:S03]  /*15b00*/  IMAD.MOV.U32 R28, RZ, RZ, R36 ;  /* 0x000000ffff1c7224 */ /* 0x004fc600078e0024 */
[----:B------:R2:W-:Y:S01]  /*15b10*/  STL [R1+0x1048], R33 ;  /* 0x0010482101007387 */ /* 0x0005e20000100800 */
[----:B---3--:R-:W-:Y:S01]  /*15b20*/  MOV R29, R37 ;  /* 0x00000025001d7202 */ /* 0x008fe20000000f00 */
[----:B-----5:R-:W-:Y:S02]  /*15b30*/  IMAD.MOV.U32 R32, RZ, RZ, R38 ;  /* 0x000000ffff207224 */ /* 0x020fe400078e0026 */
[----:B--2---:R-:W-:Y:S02]  /*15b40*/  IMAD.MOV.U32 R33, RZ, RZ, R39 ;  /* 0x000000ffff217224 */ /* 0x004fe400078e0027 */
[C---:B------:R-:W-:Y:S08]  /*15b50*/  HMMA.1688.F32.TF32 R36, R236.reuse, R22, R60 ;  /* 0x00000016ec24723c */ /* 0x040ff0000008103c */
[----:B------:R-:W-:Y:S01]  /*15b60*/  HMMA.1688.F32.TF32 R40, R236, R10, R48 ;  /* 0x0000000aec28723c */ /* 0x000fe20000081030 */
[----:B------:R-:W-:Y:S04]  /*15b70*/  LDS R48, [R2+0xc400] ;  /* 0x00c4000002307984 */ /* 0x000fe80000000800 */
[----:B------:R-:W-:Y:S03]  /*15b80*/  LDS R50, [R2+0xe400] ;  /* 0x00e4000002327984 */ /* 0x000fe60000000800 */
[----:B----4-:R-:W-:Y:S01]  /*15b90*/  HMMA.1688.F32.TF32 R232, R240, R30, R100 ;  /* 0x0000001ef0e8723c */ /* 0x010fe20000081064 */
[----:B------:R-:W-:Y:S04]  /*15ba0*/  LDS R49, [R3+0xc400] ;  /* 0x00c4000003317984 */ /* 0x000fe80000000800 */
[----:B------:R-:W2:Y:S03]  /*15bb0*/  LDS R51, [R3+0xe400] ;  /* 0x00e4000003337984 */ /* 0x000ea60000000800 */
[----:B------:R-:W-:Y:S01]  /*15bc0*/  MOV R25, R36 ;  /* 0x0000002400197202 */ /* 0x000fe20000000f00 */
[----:B------:R-:W-:Y:S01]  /*15bd0*/  IMAD.MOV.U32 R24, RZ, RZ, R37 ;  /* 0x000000ffff187224 */ /* 0x000fe200078e0025 */
[----:B------:R-:W-:Y:S01]  /*15be0*/  MOV R20, R39 ;  /* 0x0000002700147202 */ /* 0x000fe20000000f00 */
[----:B------:R-:W-:-:S02]  /*15bf0*/  IMAD.MOV.U32 R21, RZ, RZ, R38 ;  /* 0x000000ffff157224 */ /* 0x000fc400078e0026 */
[----:B------:R-:W-:Y:S02]  /*15c00*/  HMMA.1688.F32.TF32 R36, R236, R26, R64 ;  /* 0x0000001aec24723c */ /* 0x000fe40000081040 */
[----:B------:R-:W-:Y:S04]  /*15c10*/  STL.64 [R1+0xf0], R40 ;  /* 0x0000f02801007387 */ /* 0x000fe80000100a00 */
[----:B------:R-:W-:Y:S04]  /*15c20*/  STL.64 [R1+0xf8], R42 ;  /* 0x0000f82a01007387 */ /* 0x000fe80000100a00 */
[----:B------:R3:W-:Y:S04]  /*15c30*/  STL [R1+0x105c], R29 ;  /* 0x00105c1d01007387 */ /* 0x0007e80000100800 */
[----:B------:R4:W-:Y:S10]  /*15c40*/  STL [R1+0x1058], R28 ;  /* 0x0010581c01007387 */ /* 0x0009f40000100800 */
[----:B------:R-:W-:Y:S01]  /*15c50*/  IMAD.MOV.U32 R53, RZ, RZ, R36 ;  /* 0x000000ffff357224 */ /* 0x000fe200078e0024 */
[----:B---3--:R-:W-:Y:S01]  /*15c60*/  MOV R29, R38 ;  /* 0x00000026001d7202 */ /* 0x008fe20000000f00 */
[----:B------:R-:W-:-:S02]  /*15c70*/  IMAD.MOV.U32 R52, RZ, RZ, R37 ;  /* 0x000000ffff347224 */ /* 0x000fc400078e0025 */
[----:B----4-:R-:W-:Y:S02]  /*15c80*/  IMAD.MOV.U32 R28, RZ, RZ, R39 ;  /* 0x000000ffff1c7224 */ /* 0x010fe400078e0027 */
[C---:B------:R-:W-:Y:S08]  /*15c90*/  HMMA.1688.F32.TF32 R36, R236.reuse, R30, R68 ;  /* 0x0000001eec24723c */ /* 0x040ff00000081044 */
[----:B------:R-:W-:Y:S08]  /*15ca0*/  HMMA.1688.F32.TF32 R40, R236, R18, R56 ;  /* 0x00000012ec28723c */ /* 0x000ff00000081038 */
[----:B------:R-:W-:Y:S08]  /*15cb0*/  HMMA.1688.F32.TF32 R228, R240, R34, R104 ;  /* 0x00000022f0e4723c */ /* 0x000ff00000081068 */
[----:B------:R-:W-:Y:S01]  /*15cc0*/  IMAD.MOV.U32 R245, RZ, RZ, R37 ;  /* 0x000000fffff57224 */ /* 0x000fe200078e0025 */
[----:B------:R-:W-:Y:S01]  /*15cd0*/  MOV R244, R38 ;  /* 0x0000002600f47202 */ /* 0x000fe20000000f00 */
[----:B------:R-:W-:-:S02]  /*15ce0*/  IMAD.MOV.U32 R71, RZ, RZ, R36 ;  /* 0x000000ffff477224 */ /* 0x000fc400078e0024 */
[----:B------:R-:W-:Y:S02]  /*15cf0*/  IMAD.MOV.U32 R0, RZ, RZ, R39 ;  /* 0x000000ffff007224 */ /* 0x000fe400078e0027 */
[----:B------:R-:W-:Y:S08]  /*15d00*/  HMMA.1688.F32.TF32 R36, R236, R34, R72 ;  /* 0x00000022ec24723c */ /* 0x000ff00000081048 */
[----:B-1----:R-:W-:Y:S01]  /*15d10*/  HMMA.1688.F32.TF32 R72, R44, R10, R112 ;  /* 0x0000000a2c48723c */ /* 0x002fe20000081070 */
[----:B------:R-:W-:Y:S04]  /*15d20*/  STL.64 [R1+0xd0], R40 ;  /* 0x0000d02801007387 */ /* 0x000fe80000100a00 */
[----:B------:R-:W-:Y:S04]  /*15d30*/  STL.64 [R1+0xd8], R42 ;  /* 0x0000d82a01007387 */ /* 0x000fe80000100a00 */
[----:B------:R1:W-:Y:S04]  /*15d40*/  STL [R1+0xfe4], R232 ;  /* 0x000fe4e801007387 */ /* 0x0003e80000100800 */
[----:B------:R3:W-:Y:S03]  /*15d50*/  STL [R1+0xfe0], R233 ;  /* 0x000fe0e901007387 */ /* 0x0007e60000100800 */
[----:B------:R-:W-:Y:S01]  /*15d60*/  MOV R70, R37 ;  /* 0x0000002500467202 */ /* 0x000fe20000000f00 */
[----:B------:R-:W-:Y:S01]  /*15d70*/  IMAD.MOV.U32 R69, RZ, RZ, R38 ;  /* 0x000000ffff457224 */ /* 0x000fe200078e0026 */
[----:B------:R-:W-:Y:S01]  /*15d80*/  MOV R67, R36 ;  /* 0x0000002400437202 */ /* 0x000fe20000000f00 */
[----:B------:R-:W-:Y:S01]  /*15d90*/  IMAD.MOV.U32 R68, RZ, RZ, R39 ;  /* 0x000000ffff447224 */ /* 0x000fe200078e0027 */
[----:B------:R4:W-:Y:S01]  /*15da0*/  STL [R1+0xfdc], R234 ;  /* 0x000fdcea01007387 */ /* 0x0009e20000100800 */
[-C--:B------:R-:W-:Y:S03]  /*15db0*/  HMMA.1688.F32.TF32 R36, R240, R6.reuse, R76 ;  /* 0x00000006f024723c */ /* 0x080fe6000008104c */
[----:B------:R-:W-:Y:S04]  /*15dc0*/  STL [R1+0xfd8], R235 ;  /* 0x000fd8eb01007387 */ /* 0x000fe80000100800 */
[----:B------:R-:W-:Y:S01]  /*15dd0*/  STL [R1+0xff4], R228 ;  /* 0x000ff4e401007387 */ /* 0x000fe20000100800 */
[----:B------:R-:W-:Y:S03]  /*15de0*/  HMMA.1688.F32.TF32 R76, R44, R6, R108 ;  /* 0x000000062c4c723c */ /* 0x000fe6000008106c */
[----:B------:R-:W-:Y:S01]  /*15df0*/  STL [R1+0xff0], R229 ;  /* 0x000ff0e501007387 */ /* 0x000fe20000100800 */
[----:B-1----:R-:W-:Y:S01]  /*15e00*/  IMAD.MOV.U32 R232, RZ, RZ, R73 ;  /* 0x000000ffffe87224 */ /* 0x002fe200078e0049 */
[----:B---3--:R-:W-:-:S02]  /*15e10*/  MOV R233, R74 ;  /* 0x0000004a00e97202 */ /* 0x008fc40000000f00 */
[----:B------:R-:W-:Y:S01]  /*15e20*/  STL [R1+0xfec], R230 ;  /* 0x000fece601007387 */ /* 0x000fe20000100800 */
[----:B----4-:R-:W-:-:S03]  /*15e30*/  IMAD.MOV.U32 R234, RZ, RZ, R75 ;  /* 0x000000ffffea7224 */ /* 0x010fc600078e004b */
[----:B------:R1:W-:Y:S04]  /*15e40*/  STL [R1+0xfe8], R231 ;  /* 0x000fe8e701007387 */ /* 0x0003e80000100800 */
[----:B------:R-:W-:Y:S04]  /*15e50*/  LDS R40, [R2+0xc500] ;  /* 0x00c5000002287984 */ /* 0x000fe80000000800 */
[----:B------:R-:W-:Y:S01]  /*15e60*/  LDS R42, [R2+0xe500] ;  /* 0x00e50000022a7984 */ /* 0x000fe20000000800 */
[----:B-1----:R-:W-:Y:S02]  /*15e70*/  IMAD.MOV.U32 R231, RZ, RZ, R72 ;  /* 0x000000ffffe77224 */ /* 0x002fe400078e0048 */
[----:B------:R-:W-:Y:S01]  /*15e80*/  HMMA.1688.F32.TF32 R72, R44, R14, R116 ;  /* 0x0000000e2c48723c */ /* 0x000fe20000081074 */
[----:B------:R-:W-:Y:S04]  /*15e90*/  STL.64 [R1+0x370], R76 ;  /* 0x0003704c01007387 */ /* 0x000fe80000100a00 */
[----:B------:R-:W-:Y:S04]  /*15ea0*/  STL.64 [R1+0x378], R78 ;  /* 0x0003784e01007387 */ /* 0x000fe80000100a00 */
[----:B------:R-:W-:Y:S04]  /*15eb0*/  STL [R1+0x1004], R234 ;  /* 0x001004ea01007387 */ /* 0x000fe80000100800 */
[----:B------:R-:W-:Y:S04]  /*15ec0*/  STL [R1+0x1000], R233 ;  /* 0x001000e901007387 */ /* 0x000fe80000100800 */
[----:B------:R-:W-:Y:S04]  /*15ed0*/  STL [R1+0xffc], R232 ;  /* 0x000ffce801007387 */ /* 0x000fe80000100800 */
[----:B------:R-:W-:Y:S03]  /*15ee0*/  STL [R1+0xff8], R231 ;  /* 0x000ff8e701007387 */ /* 0x000fe60000100800 */
[----:B------:R-:W-:Y:S01]  /*15ef0*/  IMAD.MOV.U32 R228, RZ, RZ, R73 ;  /* 0x000000ffffe47224 */ /* 0x000fe200078e0049 */
[----:B------:R-:W-:Y:S01]  /*15f00*/  MOV R229, R74 ;  /* 0x0000004a00e57202 */ /* 0x000fe20000000f00 */
[----:B------:R1:W-:Y:S01]  /*15f10*/  STL [R1+0x350], R72 ;  /* 0x0003504801007387 */ /* 0x0003e20000100800 */
[----:B------:R-:W-:-:S03]  /*15f20*/  IMAD.MOV.U32 R230, RZ, RZ, R75 ;  /* 0x000000ffffe67224 */ /* 0x000fc600078e004b */
[----:B------:R-:W-:Y:S04]  /*15f30*/  LDS R41, [R3+0xc500] ;  /* 0x00c5000003297984 */ /* 0x000fe80000000800 */
[----:B------:R-:W3:Y:S01]  /*15f40*/  LDS R43, [R3+0xe500] ;  /* 0x00e50000032b7984 */ /* 0x000ee20000000800 */
[----:B-1----:R-:W-:Y:S03]  /*15f50*/  HMMA.1688.F32.TF32 R72, R44, R18, R120 ;  /* 0x000000122c48723c */ /* 0x002fe60000081078 */
[----:B------:R-:W-:Y:S04]  /*15f60*/  STL [R1+0x1010], R230 ;  /* 0x001010e601007387 */ /* 0x000fe80000100800 */
[----:B------:R-:W-:Y:S01]  /*15f70*/  STL [R1+0x100c], R229 ;  /* 0x00100ce501007387 */ /* 0x000fe20000100800 */
[----:B------:R-:W-:-:S03]  /*15f80*/  IMAD.MOV.U32 R107, RZ, RZ, R252 ;  /* 0x000000ffff6b7224 */ /* 0x000fc600078e00fc */
[----:B------:R-:W-:Y:S04]  /*15f90*/  LDS R112, [R2+0x10100] ;  /* 0x0101000002707984 */ /* 0x000fe80000000800 */
[----:B------:R-:W-:Y:S04]  /*15fa0*/  LDS R114, [R2+0x12100] ;  /* 0x0121000002727984 */ /* 0x000fe80000000800 */
[----:B------:R-:W-:Y:S04]  /*15fb0*/  LDS R113, [R3+0x10100] ;  /* 0x0101000003717984 */ /* 0x000fe80000000800 */
[----:B------:R-:W-:Y:S01]  /*15fc0*/  LDS R115, [R3+0x12100] ;  /* 0x0121000003737984 */ /* 0x000fe20000000800 */
[----:B------:R-:W-:Y:S01]  /*15fd0*/  IMAD.MOV.U32 R234, RZ, RZ, R72 ;  /* 0x000000ffffea7224 */ /* 0x000fe200078e0048 */
[----:B------:R-:W-:Y:S01]  /*15fe0*/  MOV R233, R73 ;  /* 0x0000004900e97202 */ /* 0x000fe20000000f00 */
[----:B------:R-:W-:-:S02]  /*15ff0*/  IMAD.MOV.U32 R232, RZ, RZ, R74 ;  /* 0x000000ffffe87224 */ /* 0x000fc400078e004a */
[----:B------:R-:W-:Y:S02]  /*16000*/  IMAD.MOV.U32 R231, RZ, RZ, R75 ;  /* 0x000000ffffe77224 */ /* 0x000fe400078e004b */
[----:B------:R-:W-:Y:S01]  /*16010*/  HMMA.1688.F32.TF32 R72, R44, R22, R124 ;  /* 0x000000162c48723c */ /* 0x000fe2000008107c */
[----:B------:R-:W-:Y:S04]  /*16020*/  STL [R1+0x1008], R228 ;  /* 0x001008e401007387 */ /* 0x000fe80000100800 */
[----:B------:R-:W-:Y:S04]  /*16030*/  STL [R1+0x1020], R231 ;  /* 0x001020e701007387 */ /* 0x000fe80000100800 */
[----:B------:R-:W-:Y:S04]  /*16040*/  STL [R1+0x101c], R234 ;  /* 0x00101cea01007387 */ /* 0x000fe80000100800 */
[----:B------:R-:W-:Y:S04]  /*16050*/  STL [R1+0x1018], R233 ;  /* 0x001018e901007387 */ /* 0x000fe80000100800 */
[----:B------:R-:W-:Y:S06]  /*16060*/  STL [R1+0x1014], R232 ;  /* 0x001014e801007387 */ /* 0x000fec0000100800 */
[----:B------:R-:W-:Y:S01]  /*16070*/  STL [R1+0x334], R73 ;  /* 0x0003344901007387 */ /* 0x000fe20000100800 */
[----:B------:R-:W-:-:S03]  /*16080*/  MOV R235, R72 ;  /* 0x0000004800eb7202 */ /* 0x000fc60000000f00 */
[----:B------:R1:W-:Y:S02]  /*16090*/  STL.64 [R1+0x338], R74 ;  /* 0x0003384a01007387 */ /* 0x0003e40000100a00 */
[C---:B-1----:R-:W-:Y:S11]  /*160a0*/  HMMA.1688.F32.TF32 R72, R44.reuse, R26, R128 ;  /* 0x0000001a2c48723c */ /* 0x042ff60000081080 */
[----:B------:R-:W-:Y:S11]  /*160b0*/  @!UPT UIADD3 URZ, URZ, URZ, URZ ;  /* 0x0000003f3f3ff290 */ /* 0x000ff6000fffe03f */
[----:B------:R-:W-:Y:S02]  /*160c0*/  @!UPT UIADD3 URZ, URZ, URZ, URZ ;  /* 0x0000003f3f3ff290 */ /* 0x000fe4000fffe03f */
[----:B------:R-:W-:Y:S01]  /*160d0*/  IMAD.MOV.U32 R232, RZ, RZ, R72 ;  /* 0x000000ffffe87224 */ /* 0x000fe200078e0048 */
[----:B------:R-:W-:Y:S01]  /*160e0*/  MOV R229, R74 ;  /* 0x0000004a00e57202 */ /* 0x000fe20000000f00 */
[----:B------:R-:W-:Y:S02]  /*160f0*/  IMAD.MOV.U32 R230, RZ, RZ, R73 ;  /* 0x000000ffffe67224 */ /* 0x000fe400078e0049 */
[----:B------:R-:W-:Y:S02]  /*16100*/  IMAD.MOV.U32 R228, RZ, RZ, R75 ;  /* 0x000000ffffe47224 */ /* 0x000fe400078e004b */
[----:B------:R-:W-:Y:S01]  /*16110*/  HMMA.1688.F32.TF32 R72, R44, R30, R132 ;  /* 0x0000001e2c48723c */ /* 0x000fe20000081084 */
[----:B------:R1:W-:Y:S04]  /*16120*/  STL [R1+0x1024], R235 ;  /* 0x001024eb01007387 */ /* 0x0003e80000100800 */
[----:B------:R4:W-:Y:S04]  /*16130*/  STL [R1+0x1034], R228 ;  /* 0x001034e401007387 */ /* 0x0009e80000100800 */
[----:B------:R5:W-:Y:S04]  /*16140*/  STL [R1+0x1030], R229 ;  /* 0x001030e501007387 */ /* 0x000be80000100800 */
[----:B------:R-:W-:Y:S04]  /*16150*/  STL [R1+0x102c], R232 ;  /* 0x00102ce801007387 */ /* 0x000fe80000100800 */
[----:B------:R1:W-:Y:S07]  /*16160*/  STL [R1+0x1028], R230 ;  /* 0x001028e601007387 */ /* 0x0003ee0000100800 */
[----:B------:R-:W-:-:S02]  /*16170*/  IMAD.MOV.U32 R233, RZ, RZ, R75 ;  /* 0x000000ffffe97224 */ /* 0x000fc400078e004b */
[----:B------:R-:W-:Y:S01]  /*16180*/  IMAD.MOV.U32 R234, RZ, RZ, R74 ;  /* 0x000000ffffea7224 */ /* 0x000fe200078e004a */
[----:B------:R-:W-:Y:S01]  /*16190*/  MOV R231, R73 ;  /* 0x0000004900e77202 */ /* 0x000fe20000000f00 */
[----:B-1----:R-:W-:Y:S01]  /*161a0*/  IMAD.MOV.U32 R235, RZ, RZ, R72 ;  /* 0x000000ffffeb7224 */ /* 0x002fe200078e0048 */
[----:B------:R1:W-:Y:S01]  /*161b0*/  STL [R1+0x1044], R233 ;  /* 0x001044e901007387 */ /* 0x0003e20000100800 */
[----:B------:R-:W-:-:S03]  /*161c0*/  MOV R76, R149 ;  /* 0x00000095004c7202 */ /* 0x000fc60000000f00 */
[----:B------:R1:W-:Y:S01]  /*161d0*/  STL [R1+0x1040], R234 ;  /* 0x001040ea01007387 */ /* 0x0003e20000100800 */
[----:B------:R-:W-:-:S03]  /*161e0*/  IMAD.MOV.U32 R77, RZ, RZ, R150 ;  /* 0x000000ffff4d7224 */ /* 0x000fc600078e0096 */
[----:B------:R1:W-:Y:S01]  /*161f0*/  STL [R1+0x103c], R235 ;  /* 0x00103ceb01007387 */ /* 0x0003e20000100800 */
[----:B------:R-:W-:-:S03]  /*16200*/  IMAD.MOV.U32 R78, RZ, RZ, R151 ;  /* 0x000000ffff4e7224 */ /* 0x000fc600078e0097 */
[----:B------:R1:W-:Y:S04]  /*16210*/  STL [R1+0x1038], R231 ;  /* 0x001038e701007387 */ /* 0x0003e80000100800 */
[----:B------:R-:W3:Y:S04]  /*16220*/  LDL.LU R149, [R1+0x1074] ;  /* 0x0010740001957983 */ /* 0x000ee80000300800 */
[----:B------:R-:W3:Y:S04]  /*16230*/  LDL.LU R150, [R1+0x1070] ;  /* 0x0010700001967983 */ /* 0x000ee80000300800 */
[----:B------:R-:W3:Y:S01]  /*16240*/  LDL.LU R151, [R1+0x106c] ;  /* 0x00106c0001977983 */ /* 0x000ee20000300800 */
[----:B------:R-:W-:-:S03]  /*16250*/  MOV R79, R155 ;  /* 0x0000009b004f7202 */ /* 0x000fc60000000f00 */
[----:B------:R-:W3:Y:S04]  /*16260*/  LDL.LU R155, [R1+0x1068] ;  /* 0x00106800019b7983 */ /* 0x000ee80000300800 */
[----:B------:R-:W3:Y:S04]  /*16270*/  LDL.LU R236, [R1+0x70] ;  /* 0x0000700001ec7983 */ /* 0x000ee80000300800 */
[----:B------:R-:W3:Y:S04]  /*16280*/  LDL.LU R237, [R1+0x74] ;  /* 0x0000740001ed7983 */ /* 0x000ee80000300800 */
[----:B------:R-:W3:Y:S04]  /*16290*/  LDL.LU R238, [R1+0x78] ;  /* 0x0000780001ee7983 */ /* 0x000ee80000300800 */
[----:B------:R-:W3:Y:S01]  /*162a0*/  LDL.LU R239, [R1+0x7c] ;  /* 0x00007c0001ef7983 */ /* 0x000ee20000300800 */
[----:B------:R-:W-:Y:S01]  /*162b0*/  HMMA.1688.F32.TF32 R44, R44, R34, R136 ;  /* 0x000000222c2c723c */ /* 0x000fe20000081088 */
[----:B------:R-:W-:Y:S01]  /*162c0*/  IMAD.MOV.U32 R17, RZ, RZ, R36 ;  /* 0x000000ffff117224 */ /* 0x000fe200078e0024 */
[----:B------:R-:W-:Y:S01]  /*162d0*/  MOV R13, R38 ;  /* 0x00000026000d7202 */ /* 0x000fe20000000f00 */
[----:B------:R-:W-:-:S02]  /*162e0*/  IMAD.MOV.U32 R16, RZ, RZ, R37 ;  /* 0x000000ffff107224 */ /* 0x000fc400078e0025 */
[----:B------:R-:W-:-:S03]  /*162f0*/  IMAD.MOV.U32 R12, RZ, RZ, R39 ;  /* 0x000000ffff0c7224 */ /* 0x000fc600078e0027 */
[----:B------:R-:W-:Y:S11]  /*16300*/  HMMA.1688.F32.TF32 R36, R240, R10, R80 ;  /* 0x0000000af024723c */ /* 0x000ff60000081050 */
[----:B------:R-:W-:Y:S05]  /*16310*/  @!UPT UIADD3 URZ, URZ, URZ, URZ ;  /* 0x0000003f3f3ff290 */ /* 0x000fea000fffe03f */
[----:B----4-:R-:W-:Y:S01]  /*16320*/  MOV R228, R44 ;  /* 0x0000002c00e47202 */ /* 0x010fe20000000f00 */
[----:B-----5:R-:W-:Y:S01]  /*16330*/  IMAD.MOV.U32 R229, RZ, RZ, R45 ;  /* 0x000000ffffe57224 */ /* 0x020fe200078e002d */
[----:B------:R-:W-:Y:S01]  /*16340*/  MOV R230, R47 ;  /* 0x0000002f00e67202 */ /* 0x000fe20000000f00 */
[----:B------:R-:W-:Y:S02]  /*16350*/  IMAD.MOV.U32 R232, RZ, RZ, R46 ;  /* 0x000000ffffe87224 */ /* 0x000fe400078e002e */
[----:B--2---:R-:W-:Y:S03]  /*16360*/  HMMA.1688.F32.TF32 R44, R48, R6, R140 ;  /* 0x00000006302c723c */ /* 0x004fe6000008108c */
[----:B------:R-:W-:Y:S01]  /*16370*/  IMAD.MOV.U32 R66, RZ, RZ, R37 ;  /* 0x000000ffff427224 */ /* 0x000fe200078e0025 */
[----:B------:R-:W-:Y:S01]  /*16380*/  MOV R65, R38 ;  /* 0x0000002600417202 */ /* 0x000fe20000000f00 */
[----:B------:R-:W-:-:S02]  /*16390*/  IMAD.MOV.U32 R64, RZ, RZ, R39 ;  /* 0x000000ffff407224 */ /* 0x000fc400078e0027 */
[----:B------:R-:W-:Y:S02]  /*163a0*/  IMAD.MOV.U32 R63, RZ, RZ, R36 ;  /* 0x000000ffff3f7224 */ /* 0x000fe400078e0024 */
[----:B------:R-:W-:Y:S11]  /*163b0*/  HMMA.1688.F32.TF32 R36, R240, R14, R84 ;  /* 0x0000000ef024723c */ /* 0x000ff60000081054 */
[----:B------:R-:W-:Y:S04]  /*163c0*/  @!UPT UIADD3 URZ, URZ, URZ, URZ ;  /* 0x0000003f3f3ff290 */ /* 0x000fe8000fffe03f */
[----:B------:R-:W-:Y:S01]  /*163d0*/  IMAD.MOV.U32 R143, RZ, RZ, R44 ;  /* 0x000000ffff8f7224 */ /* 0x000fe200078e002c */
[----:B------:R-:W-:Y:S01]  /*163e0*/  MOV R141, R46 ;  /* 0x0000002e008d7202 */ /* 0x000fe20000000f00 */
[----:B------:R-:W-:Y:S02]  /*163f0*/  IMAD.MOV.U32 R142, RZ, RZ, R45 ;  /* 0x000000ffff8e7224 */ /* 0x000fe400078e002d */
[----:B------:R-:W-:Y:S02]  /*16400*/  IMAD.MOV.U32 R140, RZ, RZ, R47 ;  /* 0x000000ffff8c7224 */ /* 0x000fe400078e002f */
[----:B------:R-:W-:Y:S01]  /*16410*/  HMMA.1688.F32.TF32 R44, R48, R10, R144 ;  /* 0x0000000a302c723c */ /* 0x000fe20000081090 */
[----:B------:R-:W-:Y:S01]  /*16420*/  IMAD.MOV.U32 R74, RZ, RZ, R245 ;  /* 0x000000ffff4a7224 */ /* 0x000fe200078e00f5 */
[----:B------:R-:W-:Y:S01]  /*16430*/  MOV R75, R244 ;  /* 0x000000f4004b7202 */ /* 0x000fe20000000f00 */
[----:B------:R-:W-:Y:S01]  /*16440*/  IMAD.MOV.U32 R61, RZ, RZ, R38 ;  /* 0x000000ffff3d7224 */ /* 0x000fe200078e0026 */
[----:B------:R-:W-:Y:S01]  /*16450*/  MOV R62, R37 ;  /* 0x00000025003e7202 */ /* 0x000fe20000000f00 */
[----:B------:R-:W-:Y:S01]  /*16460*/  IMAD.MOV.U32 R60, RZ, RZ, R39 ;  /* 0x000000ffff3c7224 */ /* 0x000fe200078e0027 */
[----:B------:R-:W-:Y:S01]  /*16470*/  MOV R59, R36 ;  /* 0x00000024003b7202 */ /* 0x000fe20000000f00 */
[----:B------:R-:W-:Y:S01]  /*16480*/  LDS R144, [R2+0x10200] ;  /* 0x0102000002907984 */ /* 0x000fe20000000800 */
[----:B------:R-:W-:Y:S03]  /*16490*/  HMMA.1688.F32.TF32 R36, R240, R18, R88 ;  /* 0x00000012f024723c */ /* 0x000fe60000081058 */
[----:B------:R-:W-:Y:S04]  /*164a0*/  LDS R146, [R2+0x12200] ;  /* 0x0122000002927984 */ /* 0x000fe80000000800 */
[----:B------:R-:W-:Y:S01]  /*164b0*/  LDS R145, [R3+0x10200] ;  /* 0x0102000003917984 */ /* 0x000fe20000000800 */
[----:B------:R-:W-:Y:S03]  /*164c0*/  HMMA.1688.F32.TF32 R84, R48, R26, R160 ;  /* 0x0000001a3054723c */ /* 0x000fe600000810a0 */
[----:B------:R-:W-:Y:S05]  /*164d0*/  LDS R147, [R3+0x12200] ;  /* 0x0122000003937984 */ /* 0x000fea0000000800 */
[----:B-1----:R-:W-:Y:S01]  /*164e0*/  IMAD.MOV.U32 R233, RZ, RZ, R44 ;  /* 0x000000ffffe97224 */ /* 0x002fe200078e002c */
[----:B------:R-:W-:Y:S01]  /*164f0*/  MOV R234, R45 ;  /* 0x0000002d00ea7202 */ /* 0x000fe20000000f00 */
[----:B------:R-:W-:-:S02]  /*16500*/  IMAD.MOV.U32 R235, RZ, RZ, R46 ;  /* 0x000000ffffeb7224 */ /* 0x000fc400078e002e */
[----:B------:R-:W-:-:S04]  /*16510*/  IMAD.MOV.U32 R231, RZ, RZ, R47 ;  /* 0x000000ffffe77224 */ /* 0x000fc800078e002f */
[----:B------:R-:W-:Y:S01]  /*16520*/  IMAD.MOV.U32 R58, RZ, RZ, R37 ;  /* 0x000000ffff3a7224 */ /* 0x000fe200078e0025 */
[----:B------:R-:W-:Y:S01]  /*16530*/  MOV R56, R39 ;  /* 0x0000002700387202 */ /* 0x000fe20000000f00 */
[----:B------:R-:W-:Y:S02]  /*16540*/  IMAD.MOV.U32 R57, RZ, RZ, R38 ;  /* 0x000000ffff397224 */ /* 0x000fe400078e0026 */
        /* <DEDUP_REMOVED lines=10> */
[----:B------:R-:W-:Y:S02]  /*165f0*/  @!UPT UIADD3 URZ, URZ, URZ, URZ ;  /* 0x0000003f3f3ff290 */ /* 0x000fe4000fffe03f */
[----:B------:R-:W-:Y:S01]  /*16600*/  MOV R54, R36 ;  /* 0x0000002400367202 */ /* 0x000fe20000000f00 */
[----:B------:R-:W-:Y:S01]  /*16610*/  IMAD.MOV.U32 R98, RZ, RZ, R37 ;  /* 0x000000ffff627224 */ /* 0x000fe200078e0025 */
[----:B------:R-:W-:Y:S01]  /*16620*/  MOV R96, R39 ;  /* 0x0000002700607202 */ /* 0x000fe20000000f00 */
[----:B------:R-:W-:Y:S01]  /*16630*/  IMAD.MOV.U32 R97, RZ, RZ, R38 ;  /* 0x000000ffff617224 */ /* 0x000fe200078e0026 */
[----:B------:R-:W-:Y:S04]  /*16640*/  LDS R36, [R2+0xc600] ;  /* 0x00c6000002247984 */ /* 0x000fe80000000800 */
[----:B------:R-:W-:Y:S04]  /*16650*/  LDS R38, [R2+0xe600] ;  /* 0x00e6000002267984 */ /* 0x000fe80000000800 */
[----:B------:R-:W-:Y:S04]  /*16660*/  LDS R37, [R3+0xc600] ;  /* 0x00c6000003257984 */ /* 0x000fe80000000800 */
[----:B------:R-:W1:Y:S01]  /*16670*/  LDS R39, [R3+0xe600] ;  /* 0x00e6000003277984 */ /* 0x000e620000000800 */
[C---:B---3--:R-:W-:Y:S08]  /*16680*/  HMMA.1688.F32.TF32 R44, R48.reuse, R14, R148 ;  /* 0x0000000e302c723c */ /* 0x048ff00000081094 */
[C---:B------:R-:W-:Y:S11]  /*16690*/  HMMA.1688.F32.TF32 R80, R48.reuse, R18, R152 ;  /* 0x000000123050723c */ /* 0x040ff60000081098 */
[----:B------:R-:W-:Y:S05]  /*166a0*/  @!UPT UIADD3 URZ, URZ, URZ, URZ ;  /* 0x0000003f3f3ff290 */ /* 0x000fea000fffe03f */
[----:B------:R-:W-:Y:S01]  /*166b0*/  IMAD.MOV.U32 R151, RZ, RZ, R44 ;  /* 0x000000ffff977224 */ /* 0x000fe200078e002c */
[----:B------:R-:W-:Y:S01]  /*166c0*/  MOV R149, R46 ;  /* 0x0000002e00957202 */ /* 0x000fe20000000f00 */
[----:B------:R-:W-:Y:S02]  /*166d0*/  IMAD.MOV.U32 R150, RZ, RZ, R45 ;  /* 0x000000ffff967224 */ /* 0x000fe400078e002d */
[----:B------:R-:W-:Y:S02]  /*166e0*/  IMAD.MOV.U32 R148, RZ, RZ, R47 ;  /* 0x000000ffff947224 */ /* 0x000fe400078e002f */
[C---:B------:R-:W-:Y:S01]  /*166f0*/  HMMA.1688.F32.TF32 R44, R48.reuse, R22, R156 ;  /* 0x00000016302c723c */ /* 0x040fe2000008109c */
[----:B------:R-:W-:Y:S04]  /*16700*/  STL.64 [R1+0x230], R80 ;  /* 0x0002305001007387 */ /* 0x000fe80000100a00 */
[----:B------:R-:W-:Y:S11]  /*16710*/  STL.64 [R1+0x238], R82 ;  /* 0x0002385201007387 */ /* 0x000ff60000100a00 */
[----:B------:R-:W-:Y:S07]  /*16720*/  @!UPT UIADD3 URZ, URZ, URZ, URZ ;  /* 0x0000003f3f3ff290 */ /* 0x000fee000fffe03f */
[----:B------:R-:W-:Y:S04]  /*16730*/  STL.64 [R1+0x220], R44 ;  /* 0x0002202c01007387 */ /* 0x000fe80000100a00 */
[----:B------:R2:W-:Y:S02]  /*16740*/  STL.64 [R1+0x228], R46 ;  /* 0x0002282e01007387 */ /* 0x0005e40000100a00 */
[C---:B--2---:R-:W-:Y:S02]  /*16750*/  HMMA.1688.F32.TF32 R44, R48.reuse, R30, R164 ;  /* 0x0000001e302c723c */ /* 0x044fe400000810a4 */
[----:B------:R-:W-:Y:S04]  /*16760*/  STL.64 [R1+0x210], R84 ;  /* 0x0002105401007387 */ /* 0x000fe80000100a00 */
[----:B------:R-:W-:Y:S02]  /*16770*/  STL.64 [R1+0x218], R86 ;  /* 0x0002185601007387 */ /* 0x000fe40000100a00 */
[----:B------:R-:W-:Y:S08]  /*16780*/  HMMA.1688.F32.TF32 R80, R48, R34, R168 ;  /* 0x000000223050723c */ /* 0x000ff000000810a8 */
[C---:B------:R-:W-:Y:S07]  /*16790*/  HMMA.1688.F32.TF32 R48, R40.reuse, R6, R172 ;  /* 0x000000062830723c */ /* 0x040fee00000810ac */
[----:B------:R-:W-:Y:S04]  /*167a0*/  STL.64 [R1+0x200], R44 ;  /* 0x0002002c01007387 */ /* 0x000fe80000100a00 */
[----:B------:R2:W-:Y:S02]  /*167b0*/  STL.64 [R1+0x208], R46 ;  /* 0x0002082e01007387 */ /* 0x0005e40000100a00 */
[C---:B--2---:R-:W-:Y:S02]  /*167c0*/  HMMA.1688.F32.TF32 R44, R40.reuse, R10, R176 ;  /* 0x0000000a282c723c */ /* 0x044fe400000810b0 */
[----:B------:R-:W-:Y:S04]  /*167d0*/  STL.64 [R1+0x1c0], R80 ;  /* 0x0001c05001007387 */ /* 0x000fe80000100a00 */
[----:B------:R2:W-:Y:S04]  /*167e0*/  STL.64 [R1+0x1c8], R82 ;  /* 0x0001c85201007387 */ /* 0x0005e80000100a00 */
[----:B------:R-:W-:Y:S04]  /*167f0*/  STL.64 [R1+0x1b0], R48 ;  /* 0x0001b03001007387 */ /* 0x000fe80000100a00 */
[----:B------:R3:W-:Y:S01]  /*16800*/  STL.64 [R1+0x1b8], R50 ;  /* 0x0001b83201007387 */ /* 0x0007e20000100a00 */
[C---:B--2---:R-:W-:Y:S08]  /*16810*/  HMMA.1688.F32.TF32 R80, R40.reuse, R14, R180 ;  /* 0x0000000e2850723c */ /* 0x044ff000000810b4 */
[----:B------:R-:W-:Y:S01]  /*16820*/  STL.64 [R1+0x1a0], R44 ;  /* 0x0001a02c01007387 */ /* 0x000fe20000100a00 */
[C---:B---3--:R-:W-:Y:S03]  /*16830*/  HMMA.1688.F32.TF32 R48, R40.reuse, R18, R184 ;  /* 0x000000122830723c */ /* 0x048fe600000810b8 */
[----:B------:R2:W-:Y:S05]  /*16840*/  STL.64 [R1+0x1a8], R46 ;  /* 0x0001a82e01007387 */ /* 0x0005ea0000100a00 */
[C---:B--2---:R-:W-:Y:S06]  /*16850*/  HMMA.1688.F32.TF32 R44, R40.reuse, R22, R188 ;  /* 0x00000016282c723c */ /* 0x044fec00000810bc */
[----:B------:R-:W-:Y:S04]  /*16860*/  STL.64 [R1+0x190], R80 ;  /* 0x0001905001007387 */ /* 0x000fe80000100a00 */
[----:B------:R2:W-:Y:S05]  /*16870*/  STL.64 [R1+0x198], R82 ;  /* 0x0001985201007387 */ /* 0x0005ea0000100a00 */
[----:B------:R-:W-:Y:S04]  /*16880*/  STL.64 [R1+0x180], R48 ;  /* 0x0001803001007387 */ /* 0x000fe80000100a00 */
[----:B------:R3:W-:Y:S01]  /*16890*/  STL.64 [R1+0x188], R50 ;  /* 0x0001883201007387 */ /* 0x0007e20000100a00 */
[C---:B--2---:R-:W-:Y:S03]  /*168a0*/  HMMA.1688.F32.TF32 R80, R40.reuse, R26, R192 ;  /* 0x0000001a2850723c */ /* 0x044fe600000810c0 */
[----:B------:R-:W-:Y:S05]  /*168b0*/  STL.64 [R1+0x170], R44 ;  /* 0x0001702c01007387 */ /* 0x000fea0000100a00 */
[C---:B---3--:R-:W-:Y:S01]  /*168c0*/  HMMA.1688.F32.TF32 R48, R40.reuse, R30, R196 ;  /* 0x0000001e2830723c */ /* 0x048fe200000810c4 */
[----:B------:R2:W-:Y:S07]  /*168d0*/  STL.64 [R1+0x178], R46 ;  /* 0x0001782e01007387 */ /* 0x0005ee0000100a00 */
[----:B--2---:R-:W-:Y:S08]  /*168e0*/  HMMA.1688.F32.TF32 R44, R40, R34, R200 ;  /* 0x00000022282c723c */ /* 0x004ff000000810c8 */
[C---:B-1----:R-:W-:Y:S01]  /*168f0*/  HMMA.1688.F32.TF32 R40, R36.reuse, R6, R204 ;  /* 0x000000062428723c */ /* 0x042fe200000810cc */
[----:B------:R-:W-:Y:S04]  /*16900*/  STL.64 [R1+0x150], R80 ;  /* 0x0001505001007387 */ /* 0x000fe80000100a00 */
[----:B------:R-:W-:Y:S04]  /*16910*/  STL.64 [R1+0x158], R82 ;  /* 0x0001585201007387 */ /* 0x000fe80000100a00 */
[----:B------:R-:W-:Y:S04]  /*16920*/  STL.64 [R1+0x140], R48 ;  /* 0x0001403001007387 */ /* 0x000fe80000100a00 */
[----:B------:R1:W-:Y:S04]  /*16930*/  STL.64 [R1+0x148], R50 ;  /* 0x0001483201007387 */ /* 0x0003e80000100a00 */
[----:B------:R-:W-:Y:S01]  /*16940*/  STL.64 [R1+0x130], R44 ;  /* 0x0001302c01007387 */ /* 0x000fe20000100a00 */
[C---:B------:R-:W-:Y:S03]  /*16950*/  HMMA.1688.F32.TF32 R248, R36.reuse, R22, R220 ;  /* 0x0000001624f8723c */ /* 0x040fe600000810dc */
[----:B------:R2:W-:Y:S05]  /*16960*/  STL.64 [R1+0x138], R46 ;  /* 0x0001382e01007387 */ /* 0x0005ea0000100a00 */
[C---:B------:R-:W-:Y:S01]  /*16970*/  HMMA.1688.F32.TF32 R236, R36.reuse, R30, R236 ;  /* 0x0000001e24ec723c */ /* 0x040fe200000810ec */
[----:B------:R-:W-:Y:S07]  /*16980*/  STL.64 [R1+0x120], R40 ;  /* 0x0001202801007387 */ /* 0x000fee0000100a00 */
[----:B------:R-:W-:Y:S01]  /*16990*/  HMMA.1688.F32.TF32 R244, R36, R26, R224 ;  /* 0x0000001a24f4723c */ /* 0x000fe200000810e0 */
[----:B------:R3:W-:Y:S01]  /*169a0*/  STL.64 [R1+0x128], R42 ;  /* 0x0001282a01007387 */ /* 0x0007e20000100a00 */
[----:B------:R-:W-:Y:S01]  /*169b0*/  IMAD.MOV.U32 R103, RZ, RZ, R54 ;  /* 0x000000ffff677224 */ /* 0x000fe200078e0036 */
[----:B------:R-:W-:Y:S01]  /*169c0*/  MOV R99, R55 ;  /* 0x0000003700637202 */ /* 0x000fe20000000f00 */
[----:B------:R-:W-:Y:S01]  /*169d0*/  IMAD.MOV.U32 R93, RZ, RZ, R57 ;  /* 0x000000ffff5d7224 */ /* 0x000fe200078e0039 */
[----:B------:R-:W-:Y:S01]  /*169e0*/  MOV R92, R58 ;  /* 0x0000003a005c7202 */ /* 0x000fe20000000f00 */
[----:B------:R-:W-:-:S02]  /*169f0*/  IMAD.MOV.U32 R94, RZ, RZ, R56 ;  /* 0x000000ffff5e7224 */ /* 0x000fc400078e0038 */
[----:B------:R-:W-:Y:S01]  /*16a00*/  IMAD.MOV.U32 R88, RZ, RZ, R62 ;  /* 0x000000ffff587224 */ /* 0x000fe200078e003e */
[C---:B-1----:R-:W-:Y:S01]  /*16a10*/  HMMA.1688.F32.TF32 R48, R36.reuse, R10, R208 ;  /* 0x0000000a2430723c */ /* 0x042fe200000810d0 */
[----:B------:R-:W-:Y:S01]  /*16a20*/  IMAD.MOV.U32 R95, RZ, RZ, R59 ;  /* 0x000000ffff5f7224 */ /* 0x000fe200078e003b */
[----:B------:R-:W-:Y:S01]  /*16a30*/  MOV R90, R60 ;  /* 0x0000003c005a7202 */ /* 0x000fe20000000f00 */
[----:B------:R-:W-:Y:S01]  /*16a40*/  IMAD.MOV.U32 R89, RZ, RZ, R61 ;  /* 0x000000ffff597224 */ /* 0x000fe200078e003d */
[----:B------:R-:W-:Y:S02]  /*16a50*/  MOV R84, R66 ;  /* 0x0000004200547202 */ /* 0x000fe40000000f00 */
[----:B------:R-:W-:Y:S01]  /*16a60*/  MOV R91, R63 ;  /* 0x0000003f005b7202 */ /* 0x000fe20000000f00 */
[----:B------:R-:W-:Y:S01]  /*16a70*/  IMAD.MOV.U32 R85, RZ, RZ, R65 ;  /* 0x000000ffff557224 */ /* 0x000fe200078e0041 */
[----:B--2---:R-:W-:Y:S01]  /*16a80*/  HMMA.1688.F32.TF32 R44, R36, R14, R212 ;  /* 0x0000000e242c723c */ /* 0x004fe200000810d4 */
[----:B------:R-:W-:-:S02]  /*16a90*/  IMAD.MOV.U32 R86, RZ, RZ, R64 ;  /* 0x000000ffff567224 */ /* 0x000fc400078e0040 */
[----:B------:R-:W-:Y:S01]  /*16aa0*/  IMAD.MOV.U32 R87, RZ, RZ, R67 ;  /* 0x000000ffff577224 */ /* 0x000fe200078e0043 */
[----:B------:R-:W-:Y:S01]  /*16ab0*/  MOV R73, R75 ;  /* 0x0000004b00497202 */ /* 0x000fe20000000f00 */
[----:B------:R-:W-:Y:S01]  /*16ac0*/  IMAD.MOV.U32 R72, RZ, RZ, R74 ;  /* 0x000000ffff487224 */ /* 0x000fe200078e004a */
[----:B------:R-:W-:Y:S01]  /*16ad0*/  MOV R100, R97 ;  /* 0x0000006100647202 */ /* 0x000fe20000000f00 */
[----:B------:R-:W-:Y:S01]  /*16ae0*/  IMAD.MOV.U32 R101, RZ, RZ, R96 ;  /* 0x000000ffff657224 */ /* 0x000fe200078e0060 */
[C---:B---3--:R-:W-:Y:S01]  /*16af0*/  HMMA.1688.F32.TF32 R40, R36.reuse, R18, R216 ;  /* 0x000000122428723c */ /* 0x048fe200000810d8 */
[----:B------:R-:W-:Y:S01]  /*16b00*/  MOV R196, R228 ;  /* 0x000000e400c47202 */ /* 0x000fe20000000f00 */
[----:B------:R-:W-:Y:S01]  /*16b10*/  IMAD.MOV.U32 R197, RZ, RZ, R229 ;  /* 0x000000ffffc57224 */ /* 0x000fe200078e00e5 */
[----:B------:R-:W-:Y:S04]  /*16b20*/  LDS R80, [R2+0x10000] ;  /* 0x0100000002507984 */ /* 0x000fe80000000800 */
[----:B------:R-:W-:Y:S04]  /*16b30*/  STL.64 [R1+0x110], R48 ;  /* 0x0001103001007387 */ /* 0x000fe80000100a00 */
[----:B------:R-:W-:Y:S04]  /*16b40*/  STL.64 [R1+0x118], R50 ;  /* 0x0001183201007387 */ /* 0x000fe80000100a00 */
[----:B------:R-:W-:Y:S04]  /*16b50*/  STL.64 [R1+0x100], R44 ;  /* 0x0001002c01007387 */ /* 0x000fe80000100a00 */
[----:B------:R-:W-:Y:S04]  /*16b60*/  STL.64 [R1+0x108], R46 ;  /* 0x0001082e01007387 */ /* 0x000fe80000100a00 */
[----:B------:R-:W-:Y:S04]  /*16b70*/  STL [R1+0xfd4], R248 ;  /* 0x000fd4f801007387 */ /* 0x000fe80000100800 */
[----:B------:R-:W-:Y:S04]  /*16b80*/  STL.64 [R1], R40 ;  /* 0x0000002801007387 */ /* 0x000fe80000100a00 */
[----:B------:R-:W-:Y:S04]  /*16b90*/  STL.64 [R1+0x8], R42 ;  /* 0x0000082a01007387 */ /* 0x000fe80000100a00 */
        /* <DEDUP_REMOVED lines=8> */
[----:B------:R-:W3:Y:S04]  /*16c20*/  LDL.LU R252, [R1+0x1064] ;  /* 0x0010640001fc7983 */ /* 0x000ee80000300800 */
[----:B------:R-:W4:Y:S04]  /*16c30*/  LDL.LU R240, [R1+0x1f0] ;  /* 0x0001f00001f07983 */ /* 0x000f280000300800 */
[----:B------:R-:W4:Y:S04]  /*16c40*/  LDL.LU R241, [R1+0x1f4] ;  /* 0x0001f40001f17983 */ /* 0x000f280000300800 */
[----:B------:R-:W4:Y:S04]  /*16c50*/  LDL.LU R242, [R1+0x1f8] ;  /* 0x0001f80001f27983 */ /* 0x000f280000300800 */
[----:B------:R-:W4:Y:S04]  /*16c60*/  LDL.LU R243, [R1+0x1fc] ;  /* 0x0001fc0001f37983 */ /* 0x000f280000300800 */
[----:B------:R-:W5:Y:S04]  /*16c70*/  LDL.LU R108, [R1+0x300] ;  /* 0x00030000016c7983 */ /* 0x000f680000300800 */
[----:B------:R-:W5:Y:S04]  /*16c80*/  LDL.LU R109, [R1+0x304] ;  /* 0x00030400016d7983 */ /* 0x000f680000300800 */
[----:B------:R-:W5:Y:S01]  /*16c90*/  LDL.LU R110, [R1+0x308] ;  /* 0x00030800016e7983 */ /* 0x000f620000300800 */
[----:B------:R-:W-:Y:S01]  /*16ca0*/  HMMA.1688.F32.TF32 R224, R36, R34, R76 ;  /* 0x0000002224e0723c */ /* 0x000fe2000008104c */
[----:B------:R-:W-:-:S02]  /*16cb0*/  IMAD.MOV.U32 R102, RZ, RZ, R103 ;  /* 0x000000ffff667224 */ /* 0x000fc400078e0067 */
[----:B------:R-:W-:Y:S01]  /*16cc0*/  IMAD.MOV.U32 R198, RZ, RZ, R232 ;  /* 0x000000ffffc67224 */ /* 0x000fe200078e00e8 */
[----:B------:R-:W-:Y:S03]  /*16cd0*/  LDS R82, [R2+0x12000] ;  /* 0x0120000002527984 */ /* 0x000fe60000000800 */
[----:B------:R-:W-:Y:S01]  /*16ce0*/  IMAD.MOV.U32 R79, RZ, RZ, R71 ;  /* 0x000000ffff4f7224 */ /* 0x000fe200078e0047 */
[----:B------:R-:W-:Y:S01]  /*16cf0*/  MOV R77, R69 ;  /* 0x00000045004d7202 */ /* 0x000fe20000000f00 */
[----:B------:R-:W-:Y:S01]  /*16d00*/  IMAD.MOV.U32 R76, RZ, RZ, R70 ;  /* 0x000000ffff4c7224 */ /* 0x000fe200078e0046 */
[----:B------:R-:W-:Y:S01]  /*16d10*/  LDS R69, [R3+0xc700] ;  /* 0x00c7000003457984 */ /* 0x000fe20000000800 */
[----:B------:R-:W-:-:S03]  /*16d20*/  IMAD.MOV.U32 R78, RZ, RZ, R68 ;  /* 0x000000ffff4e7224 */ /* 0x000fc600078e0044 */
[----:B------:R-:W-:Y:S04]  /*16d30*/  LDS R68, [R2+0xc700] ;  /* 0x00c7000002447984 */ /* 0x000fe80000000800 */
[----:B------:R-:W-:Y:S04]  /*16d40*/  LDS R70, [R2+0xe700] ;  /* 0x00e7000002467984 */ /* 0x000fe80000000800 */
[----:B------:R-:W5:Y:S04]  /*16d50*/  LDS R71, [R3+0xe700] ;  /* 0x00e7000003477984 */ /* 0x000f680000000800 */
[----:B------:R-:W-:Y:S04]  /*16d60*/  LDS R81, [R3+0x10000] ;  /* 0x0100000003517984 */ /* 0x000fe80000000800 */
[----:B------:R-:W-:Y:S01]  /*16d70*/  LDS R83, [R3+0x12000] ;  /* 0x0120000003537984 */ /* 0x000fe20000000800 */
[----:B------:R-:W-:Y:S01]  /*16d80*/  MOV R199, R230 ;  /* 0x000000e600c77202 */ /* 0x000fe20000000f00 */
[----:B------:R-:W-:Y:S01]  /*16d90*/  IMAD.MOV.U32 R133, RZ, RZ, R8 ;  /* 0x000000ffff857224 */ /* 0x000fe200078e0008 */
[----:B------:R-:W-:Y:S01]  /*16da0*/  MOV R132, R9 ;  /* 0x0000000900847202 */ /* 0x000fe20000000f00 */
[----:B------:R-:W-:Y:S01]  /*16db0*/  IMAD.MOV.U32 R134, RZ, RZ, R5 ;  /* 0x000000ffff867224 */ /* 0x000fe200078e0005 */
[----:B------:R-:W-:Y:S01]  /*16dc0*/  MOV R135, R4 ;  /* 0x0000000400877202 */ /* 0x000fe20000000f00 */
[----:B------:R-:W-:Y:S04]  /*16dd0*/  LDS R208, [R2+0x10400] ;  /* 0x0104000002d07984 */ /* 0x000fe80000000800 */
[----:B------:R-:W-:Y:S04]  /*16de0*/  LDS R210, [R2+0x12400] ;  /* 0x0124000002d27984 */ /* 0x000fe80000000800 */
[----:B------:R-:W-:Y:S04]  /*16df0*/  LDS R209, [R3+0x10400] ;  /* 0x0104000003d17984 */ /* 0x000fe80000000800 */
[----:B------:R-:W-:Y:S01]  /*16e00*/  LDS R211, [R3+0x12400] ;  /* 0x0124000003d37984 */ /* 0x000fe20000000800 */
[----:B---3--:R-:W-:-:S03]  /*16e10*/  IMAD.MOV.U32 R111, RZ, RZ, R252 ;  /* 0x000000ffff6f7224 */ /* 0x008fc600078e00fc */
[----:B------:R-:W3:Y:S01]  /*16e20*/  LDL.LU R252, [R1+0x1060] ;  /* 0x0010600001fc7983 */ /* 0x000ee20000300800 */
[----:B------:R-:W-:Y:S01]  /*16e30*/  MOV R103, R98 ;  /* 0x0000006200677202 */ /* 0x000fe20000000f00 */
[----:B------:R-:W-:Y:S02]  /*16e40*/  IMAD.MOV.U32 R98, RZ, RZ, R99 ;  /* 0x000000ffff627224 */ /* 0x000fe400078e0063 */
[----:B------:R-:W-:Y:S01]  /*16e50*/  IMAD.MOV.U32 R99, RZ, RZ, R92 ;  /* 0x000000ffff637224 */ /* 0x000fe200078e005c */
[----:B------:R-:W-:Y:S01]  /*16e60*/  MOV R92, R93 ;  /* 0x0000005d005c7202 */ /* 0x000fe20000000f00 */
[----:B------:R-:W-:Y:S02]  /*16e70*/  IMAD.MOV.U32 R93, RZ, RZ, R94 ;  /* 0x000000ffff5d7224 */ /* 0x000fe400078e005e */
[----:B------:R-:W-:Y:S01]  /*16e80*/  IMAD.MOV.U32 R94, RZ, RZ, R95 ;  /* 0x000000ffff5e7224 */ /* 0x000fe200078e005f */
[----:B------:R-:W-:Y:S01]  /*16e90*/  MOV R95, R88 ;  /* 0x00000058005f7202 */ /* 0x000fe20000000f00 */
[----:B------:R-:W-:-:S02]  /*16ea0*/  IMAD.MOV.U32 R88, RZ, RZ, R89 ;  /* 0x000000ffff587224 */ /* 0x000fc400078e0059 */
[----:B------:R-:W-:Y:S01]  /*16eb0*/  IMAD.MOV.U32 R89, RZ, RZ, R90 ;  /* 0x000000ffff597224 */ /* 0x000fe200078e005a */
[----:B------:R-:W-:Y:S01]  /*16ec0*/  MOV R90, R91 ;  /* 0x0000005b005a7202 */ /* 0x000fe20000000f00 */
[C---:B-----5:R-:W-:Y:S01]  /*16ed0*/  HMMA.1688.F32.TF32 R116, R68.reuse, R6, R108 ;  /* 0x000000064474723c */ /* 0x060fe2000008106c */
[----:B------:R-:W-:Y:S02]  /*16ee0*/  IMAD.MOV.U32 R91, RZ, RZ, R84 ;  /* 0x000000ffff5b7224 */ /* 0x000fe400078e0054 */
[----:B------:R-:W-:Y:S01]  /*16ef0*/  IMAD.MOV.U32 R84, RZ, RZ, R85 ;  /* 0x000000ffff547224 */ /* 0x000fe200078e0055 */
[----:B------:R-:W-:Y:S01]  /*16f00*/  MOV R85, R86 ;  /* 0x0000005600557202 */ /* 0x000fe20000000f00 */
[----:B------:R-:W-:Y:S02]  /*16f10*/  IMAD.MOV.U32 R86, RZ, RZ, R87 ;  /* 0x000000ffff567224 */ /* 0x000fe400078e0057 */
[----:B------:R-:W-:Y:S01]  /*16f20*/  IMAD.MOV.U32 R87, RZ, RZ, R76 ;  /* 0x000000ffff577224 */ /* 0x000fe200078e004c */
[----:B--2---:R-:W-:Y:S01]  /*16f30*/  HMMA.1688.F32.TF32 R104, R68, R14, R104 ;  /* 0x0000000e4468723c */ /* 0x004fe20000081068 */
[----:B------:R-:W-:Y:S01]  /*16f40*/  MOV R76, R77 ;  /* 0x0000004d004c7202 */ /* 0x000fe20000000f00 */
[----:B------:R-:W-:-:S02]  /*16f50*/  IMAD.MOV.U32 R77, RZ, RZ, R78 ;  /* 0x000000ffff4d7224 */ /* 0x000fc400078e004e */
[----:B------:R-:W-:Y:S01]  /*16f60*/  IMAD.MOV.U32 R78, RZ, RZ, R79 ;  /* 0x000000ffff4e7224 */ /* 0x000fe200078e004f */
[----:B------:R-:W-:Y:S01]  /*16f70*/  MOV R79, R72 ;  /* 0x00000048004f7202 */ /* 0x000fe20000000f00 */
[----:B------:R-:W-:Y:S02]  /*16f80*/  IMAD.MOV.U32 R72, RZ, RZ, R73 ;  /* 0x000000ffff487224 */ /* 0x000fe400078e0049 */
[----:B------:R-:W-:Y:S01]  /*16f90*/  IMAD.MOV.U32 R73, RZ, RZ, R0 ;  /* 0x000000ffff497224 */ /* 0x000fe200078e0000 */
[----:B----4-:R-:W-:Y:S01]  /*16fa0*/  HMMA.1688.F32.TF32 R108, R68, R10, R240 ;  /* 0x0000000a446c723c */ /* 0x010fe200000810f0 */
[----:B------:R-:W-:Y:S02]  /*16fb0*/  IMAD.MOV.U32 R96, RZ, RZ, R92 ;  /* 0x000000ffff607224 */ /* 0x000fe400078e005c */
[----:B------:R-:W-:Y:S01]  /*16fc0*/  IMAD.MOV.U32 R97, RZ, RZ, R93 ;  /* 0x000000ffff617224 */ /* 0x000fe200078e005d */
[----:B------:R-:W-:Y:S01]  /*16fd0*/  MOV R93, R89 ;  /* 0x00000059005d7202 */ /* 0x000fe20000000f00 */
[----:B------:R-:W-:Y:S01]  /*16fe0*/  IMAD.MOV.U32 R92, RZ, RZ, R88 ;  /* 0x000000ffff5c7224 */ /* 0x000fe200078e0058 */
[----:B------:R-:W-:Y:S01]  /*16ff0*/  STL.64 [R1+0x300], R116 ;  /* 0x0003007401007387 */ /* 0x000fe20000100a00 */
[----:B------:R-:W-:Y:S01]  /*17000*/  MOV R88, R84 ;  /* 0x0000005400587202 */ /* 0x000fe20000000f00 */
[----:B------:R-:W-:-:S02]  /*17010*/  IMAD.MOV.U32 R89, RZ, RZ, R85 ;  /* 0x000000ffff597224 */ /* 0x000fc400078e0055 */
[----:B------:R-:W-:Y:S01]  /*17020*/  STL.64 [R1+0x308], R118 ;  /* 0x0003087601007387 */ /* 0x000fe20000100a00 */
[----:B------:R-:W-:-:S03]  /*17030*/  IMAD.MOV.U32 R84, RZ, RZ, R76 ;  /* 0x000000ffff547224 */ /* 0x000fc600078e004c */
[----:B------:R-:W2:Y:S01]  /*17040*/  LDL.LU R240, [R1+0x3b0] ;  /* 0x0003b00001f07983 */ /* 0x000ea20000300800 */
[----:B------:R-:W-:Y:S01]  /*17050*/  IMAD.MOV.U32 R85, RZ, RZ, R77 ;  /* 0x000000ffff557224 */ /* 0x000fe200078e004d */
[----:B------:R-:W-:Y:S01]  /*17060*/  MOV R77, R73 ;  /* 0x00000049004d7202 */ /* 0x000fe20000000f00 */
[----:B------:R-:W-:Y:S01]  /*17070*/  IMAD.MOV.U32 R76, RZ, RZ, R72 ;  /* 0x000000ffff4c7224 */ /* 0x000fe200078e0048 */
[----:B------:R-:W2:Y:S01]  /*17080*/  LDL.LU R241, [R1+0x3b4] ;  /* 0x0003b40001f17983 */ /* 0x000ea20000300800 */
[----:B------:R-:W-:Y:S01]  /*17090*/  MOV R72, R29 ;  /* 0x0000001d00487202 */ /* 0x000fe20000000f00 */
[----:B------:R-:W-:Y:S02]  /*170a0*/  IMAD.MOV.U32 R73, RZ, RZ, R28 ;  /* 0x000000ffff497224 */ /* 0x000fe400078e001c */
[----:B------:R-:W2:Y:S04]  /*170b0*/  LDL.LU R242, [R1+0x3b8] ;  /* 0x0003b80001f27983 */ /* 0x000ea80000300800 */
[----:B------:R-:W2:Y:S04]  /*170c0*/  LDL.LU R243, [R1+0x3bc] ;  /* 0x0003bc0001f37983 */ /* 0x000ea80000300800 */
[----:B------:R-:W4:Y:S04]  /*170d0*/  LDL.LU R29, [R1+0x105c] ;  /* 0x00105c00011d7983 */ /* 0x000f280000300800 */
[----:B------:R-:W5:Y:S01]  /*170e0*/  LDL.LU R28, [R1+0x1058] ;  /* 0x00105800011c7983 */ /* 0x000f620000300800 */
[----:B------:R-:W-:Y:S01]  /*170f0*/  IMAD.MOV.U32 R74, RZ, RZ, R53 ;  /* 0x000000ffff4a7224 */ /* 0x000fe200078e0035 */
[----:B------:R-:W-:-:S02]  /*17100*/  MOV R75, R52 ;  /* 0x00000034004b7202 */ /* 0x000fc40000000f00 */
[----:B------:R-:W-:Y:S01]  /*17110*/  MOV R0, R107 ;  /* 0x0000006b00007202 */ /* 0x000fe20000000f00 */
[----:B------:R-:W-:Y:S01]  /*17120*/  IMAD.MOV.U32 R107, RZ, RZ, R103 ;  /* 0x000000ffff6b7224 */ /* 0x000fe200078e0067 */
[----:B------:R-:W-:Y:S01]  /*17130*/  MOV R103, R99 ;  /* 0x0000006300677202 */ /* 0x000fe20000000f00 */
[----:B------:R-:W-:Y:S02]  /*17140*/  IMAD.MOV.U32 R99, RZ, RZ, R95 ;  /* 0x000000ffff637224 */ /* 0x000fe400078e005f */
[----:B------:R-:W-:Y:S01]  /*17150*/  IMAD.MOV.U32 R95, RZ, RZ, R91 ;  /* 0x000000ffff5f7224 */ /* 0x000fe200078e005b */
[----:B------:R-:W-:Y:S01]  /*17160*/  MOV R91, R87 ;  /* 0x00000057005b7202 */ /* 0x000fe20000000f00 */
[----:B------:R-:W-:Y:S02]  /*17170*/  IMAD.MOV.U32 R87, RZ, RZ, R79 ;  /* 0x000000ffff577224 */ /* 0x000fe400078e004f */
[----:B------:R-:W-:Y:S01]  /*17180*/  IMAD.MOV.U32 R79, RZ, RZ, R75 ;  /* 0x000000ffff4f7224 */ /* 0x000fe200078e004b */
[----:B---3--:R-:W-:Y:S04]  /*17190*/  LDSM.16.M88.4 R48, [R252+0x40080] ;  /* 0x04008000fc30783b */ /* 0x008fe80000000200 */
[----:B------:R-:W1:Y:S04]  /*171a0*/  LDSM.16.M88.4 R44, [R252+0x40880] ;  /* 0x04088000fc2c783b */ /* 0x000e680000000200 */
[----:B------:R-:W3:Y:S04]  /*171b0*/  LDSM.16.M88.4 R56, [R252+0x41080] ;  /* 0x04108000fc38783b */ /* 0x000ee80000000200 */
[----:B------:R-:W-:Y:S04]  /*171c0*/  LDSM.16.M88.4 R52, [R252+0x41880] ;  /* 0x04188000fc34783b */ /* 0x000fe80000000200 */
[----:B------:R-:W1:Y:S04]  /*171d0*/  LDSM.16.M88.4 R64, [R252+0x42080] ;  /* 0x04208000fc40783b */ /* 0x000e680000000200 */
[----:B------:R-:W1:Y:S04]  /*171e0*/  LDSM.16.M88.4 R60, [R252+0x42880] ;  /* 0x04288000fc3c783b */ /* 0x000e680000000200 */
[----:B------:R-:W1:Y:S04]  /*171f0*/  LDSM.16.M88.4 R40, [R252+0x43080] ;  /* 0x04308000fc28783b */ /* 0x000e680000000200 */
[----:B------:R3:W1:Y:S02]  /*17200*/  LDSM.16.M88.4 R36, [R252+0x43880] ;  /* 0x04388000fc24783b */ /* 0x0006640000000200 */
[----:B---3--:R-:W-:-:S02]  /*17210*/  IMAD.MOV.U32 R252, RZ, RZ, R106 ;  /* 0x000000fffffc7224 */ /* 0x008fc400078e006a */
[----:B------:R-:W-:Y:S02]  /*17220*/  IMAD.MOV.U32 R106, RZ, RZ, R102 ;  /* 0x000000ffff6a7224 */ /* 0x000fe400078e0066 */
[----:B------:R-:W-:Y:S01]  /*17230*/  IMAD.MOV.U32 R102, RZ, RZ, R98 ;  /* 0x000000ffff667224 */ /* 0x000fe200078e0062 */
[----:B------:R-:W-:Y:S01]  /*17240*/  MOV R98, R94 ;  /* 0x0000005e00627202 */ /* 0x000fe20000000f00 */
[----:B------:R-:W-:Y:S02]  /*17250*/  IMAD.MOV.U32 R94, RZ, RZ, R90 ;  /* 0x000000ffff5e7224 */ /* 0x000fe400078e005a */
[----:B------:R-:W-:Y:S01]  /*17260*/  IMAD.MOV.U32 R90, RZ, RZ, R86 ;  /* 0x000000ffff5a7224 */ /* 0x000fe200078e0056 */
[----:B------:R-:W-:Y:S01]  /*17270*/  MOV R86, R78 ;  /* 0x0000004e00567202 */ /* 0x000fe20000000f00 */
[----:B------:R-:W-:Y:S02]  /*17280*/  IMAD.MOV.U32 R78, RZ, RZ, R74 ;  /* 0x000000ffff4e7224 */ /* 0x000fe400078e004a */
[----:B------:R-:W3:Y:S04]  /*17290*/  LDL.LU R74, [R1+0xd0] ;  /* 0x0000d000014a7983 */ /* 0x000ee80000300800 */
[----:B------:R-:W2:Y:S01]  /*172a0*/  LDL.LU R75, [R1+0xd4] ;  /* 0x0000d400014b7983 */ /* 0x000ea20000300800 */
[----:B------:R-:W-:Y:S01]  /*172b0*/  IMAD.MOV.U32 R124, RZ, RZ, R98 ;  /* 0x000000ffff7c7224 */ /* 0x000fe200078e0062 */
[----:B------:R-:W-:Y:S01]  /*172c0*/  MOV R126, R92 ;  /* 0x0000005c007e7202 */ /* 0x000fe20000000f00 */
[----:B------:R-:W-:Y:S01]  /*172d0*/  IMAD.MOV.U32 R125, RZ, RZ, R99 ;  /* 0x000000ffff7d7224 */ /* 0x000fe200078e0063 */
[----:B------:R-:W2:Y:S01]  /*172e0*/  LDL.LU R98, [R1+0xd8] ;  /* 0x0000d80001627983 */ /* 0x000ea20000300800 */
[----:B------:R-:W-:Y:S01]  /*172f0*/  IMAD.MOV.U32 R127, RZ, RZ, R93 ;  /* 0x000000ffff7f7224 */ /* 0x000fe200078e005d */
[----:B------:R-:W-:Y:S01]  /*17300*/  MOV R121, R95 ;  /* 0x0000005f00797202 */ /* 0x000fe20000000f00 */
[----:B------:R-:W-:Y:S01]  /*17310*/  IMAD.MOV.U32 R120, RZ, RZ, R94 ;  /* 0x000000ffff787224 */ /* 0x000fe200078e005e */
[----:B------:R-:W2:Y:S01]  /*17320*/  LDL.LU R99, [R1+0xdc] ;  /* 0x0000dc0001637983 */ /* 0x000ea20000300800 */
[----:B------:R-:W-:-:S02]  /*17330*/  IMAD.MOV.U32 R94, RZ, RZ, R32 ;  /* 0x000000ffff5e7224 */ /* 0x000fc400078e0020 */
[----:B------:R-:W-:Y:S02]  /*17340*/  IMAD.MOV.U32 R95, RZ, RZ, R33 ;  /* 0x000000ffff5f7224 */ /* 0x000fe400078e0021 */
[----:B------:R-:W-:Y:S01]  /*17350*/  IMAD.MOV.U32 R122, RZ, RZ, R88 ;  /* 0x000000ffff7a7224 */ /* 0x000fe200078e0058 */
[----:B------:R-:W-:Y:S01]  /*17360*/  MOV R152, R90 ;  /* 0x0000005a00987202 */ /* 0x000fe20000000f00 */
[----:B------:R-:W-:Y:S01]  /*17370*/  IMAD.MOV.U32 R123, RZ, RZ, R89 ;  /* 0x000000ffff7b7224 */ /* 0x000fe200078e0059 */
[----:B----4-:R-:W-:Y:S01]  /*17380*/  MOV R93, R29 ;  /* 0x0000001d005d7202 */ /* 0x010fe20000000f00 */
[----:B-----5:R-:W-:Y:S02]  /*17390*/  IMAD.MOV.U32 R92, RZ, RZ, R28 ;  /* 0x000000ffff5c7224 */ /* 0x020fe400078e001c */
[----:B------:R-:W4:Y:S04]  /*173a0*/  LDL.LU R28, [R1+0x1054] ;  /* 0x00105400011c7983 */ /* 0x000f280000300800 */
[----:B------:R-:W5:Y:S04]  /*173b0*/  LDL.LU R29, [R1+0x1050] ;  /* 0x00105000011d7983 */ /* 0x000f680000300800 */
[----:B------:R-:W4:Y:S01]  /*173c0*/  LDL.LU R32, [R1+0x104c] ;  /* 0x00104c0001207983 */ /* 0x000f220000300800 */
[----:B------:R-:W-:-:S03]  /*173d0*/  IMAD.MOV.U32 R153, RZ, RZ, R91 ;  /* 0x000000ffff997224 */ /* 0x000fc600078e005b */
[----:B------:R-:W4:Y:S04]  /*173e0*/  LDL.LU R33, [R1+0x1048] ;  /* 0x0010480001217983 */ /* 0x000f280000300800 */
[----:B------:R-:W4:Y:S04]  /*173f0*/  LDL.LU R88, [R1+0xf0] ;  /* 0x0000f00001587983 */ /* 0x000f280000300800 */
[----:B------:R-:W4:Y:S04]  /*17400*/  LDL.LU R89, [R1+0xf4] ;  /* 0x0000f40001597983 */ /* 0x000f280000300800 */
[----:B------:R-:W4:Y:S01]  /*17410*/  LDL.LU R90, [R1+0xf8] ;  /* 0x0000f800015a7983 */ /* 0x000f220000300800 */
[----:B------:R-:W-:-:S03]  /*17420*/  MOV R250, R110 ;  /* 0x0000006e00fa7202 */ /* 0x000fc60000000f00 */
[----:B------:R-:W4:Y:S01]  /*17430*/  LDL.LU R91, [R1+0xfc] ;  /* 0x0000fc00015b7983 */ /* 0x000f220000300800 */
[----:B------:R-:W-:-:S03]  /*17440*/  IMAD.MOV.U32 R251, RZ, RZ, R111 ;  /* 0x000000fffffb7224 */ /* 0x000fc600078e006f */
[----:B------:R-:W4:Y:S01]  /*17450*/  LDL.LU R156, [R1+0x1e0] ;  /* 0x0001e000019c7983 */ /* 0x000f220000300800 */
[----:B------:R-:W-:-:S03]  /*17460*/  MOV R110, R76 ;  /* 0x0000004c006e7202 */ /* 0x000fc60000000f00 */
[----:B------:R-:W4:Y:S01]  /*17470*/  LDL.LU R157, [R1+0x1e4] ;  /* 0x0001e400019d7983 */ /* 0x000f220000300800 */
[----:B------:R-:W-:Y:S01]  /*17480*/  MOV R238, R104 ;  /* 0x0000006800ee7202 */ /* 0x000fe20000000f00 */
[----:B------:R-:W-:Y:S02]  /*17490*/  IMAD.MOV.U32 R111, RZ, RZ, R77 ;  /* 0x000000ffff6f7224 */ /* 0x000fe400078e004d */
[----:B------:R-:W4:Y:S01]  /*174a0*/  LDL.LU R158, [R1+0x1e8] ;  /* 0x0001e800019e7983 */ /* 0x000f220000300800 */
[----:B------:R-:W-:-:S03]  /*174b0*/  IMAD.MOV.U32 R239, RZ, RZ, R105 ;  /* 0x000000ffffef7224 */ /* 0x000fc600078e0069 */
[----:B------:R-:W4:Y:S01]  /*174c0*/  LDL.LU R159, [R1+0x1ec] ;  /* 0x0001ec00019f7983 */ /* 0x000f220000300800 */
[----:B------:R-:W-:Y:S01]  /*174d0*/  IMAD.MOV.U32 R104, RZ, RZ, R78 ;  /* 0x000000ffff687224 */ /* 0x000fe200078e004e */
[----:B------:R-:W-:Y:S02]  /*174e0*/  MOV R105, R79 ;  /* 0x0000004f00697202 */ /* 0x000fe40000000f00 */
[----:B------:R-:W4:Y:S01]  /*174f0*/  LDL.LU R76, [R1+0x280] ;  /* 0x00028000014c7983 */ /* 0x000f220000300800 */
[----:B------:R-:W-:Y:S01]  /*17500*/  IMAD.MOV.U32 R136, RZ, RZ, R106 ;  /* 0x000000ffff887224 */ /* 0x000fe200078e006a */
[----:B------:R-:W-:Y:S02]  /*17510*/  MOV R137, R107 ;  /* 0x0000006b00897202 */ /* 0x000fe40000000f00 */
[----:B------:R-:W4:Y:S01]  /*17520*/  LDL.LU R77, [R1+0x284] ;  /* 0x00028400014d7983 */ /* 0x000f220000300800 */
[----:B------:R-:W-:-:S03]  /*17530*/  IMAD.MOV.U32 R106, RZ, RZ, R72 ;  /* 0x000000ffff6a7224 */ /* 0x000fc600078e0048 */
[----:B------:R-:W4:Y:S01]  /*17540*/  LDL.LU R78, [R1+0x288] ;  /* 0x00028800014e7983 */ /* 0x000f220000300800 */
[----:B------:R-:W-:Y:S01]  /*17550*/  IMAD.MOV.U32 R130, RZ, RZ, R96 ;  /* 0x000000ffff827224 */ /* 0x000fe200078e0060 */
[----:B------:R-:W-:Y:S01]  /*17560*/  MOV R131, R97 ;  /* 0x0000006100837202 */ /* 0x000fe20000000f00 */
[----:B------:R-:W-:Y:S01]  /*17570*/  IMAD.MOV.U32 R107, RZ, RZ, R73 ;  /* 0x000000ffff6b7224 */ /* 0x000fe200078e0049 */
[----:B------:R-:W4:Y:S04]  /*17580*/  LDL.LU R79, [R1+0x28c] ;  /* 0x00028c00014f7983 */ /* 0x000f280000300800 */
[----:B------:R-:W4:Y:S04]  /*17590*/  LDL.LU R72, [R1+0x290] ;  /* 0x0002900001487983 */ /* 0x000f280000300800 */
[----:B------:R-:W4:Y:S01]  /*175a0*/  LDL.LU R73, [R1+0x294] ;  /* 0x0002940001497983 */ /* 0x000f220000300800 */
[----:B---3--:R-:W-:-:S03]  /*175b0*/  MOV R96, R74 ;  /* 0x0000004a00607202 */ /* 0x008fc60000000f00 */
[----:B------:R-:W3:Y:S01]  /*175c0*/  LDL.LU R74, [R1+0x298] ;  /* 0x00029800014a7983 */ /* 0x000ee20000300800 */
[----:B--2---:R-:W-:-:S03]  /*175d0*/  IMAD.MOV.U32 R97, RZ, RZ, R75 ;  /* 0x000000ffff617224 */ /* 0x004fc600078e004b */
[----:B------:R-:W3:Y:S04]  /*175e0*/  LDL.LU R75, [R1+0x29c] ;  /* 0x00029c00014b7983 */ /* 0x000ee80000300800 */
        /* <DEDUP_REMOVED lines=8> */
[----:B------:R-:W1:Y:S04]  /*17670*/  LDL.LU R172, [R1+0x2d0] ;  /* 0x0002d00001ac7983 */ /* 0x000e680000300800 */
[----:B------:R-:W1:Y:S04]  /*17680*/  LDL.LU R173, [R1+0x2d4] ;  /* 0x0002d40001ad7983 */ /* 0x000e680000300800 */
[----:B------:R-:W1:Y:S04]  /*17690*/  LDL.LU R174, [R1+0x2d8] ;  /* 0x0002d80001ae7983 */ /* 0x000e680000300800 */
[----:B------:R-:W1:Y:S04]  /*176a0*/  LDL.LU R175, [R1+0x2dc] ;  /* 0x0002dc0001af7983 */ /* 0x000e680000300800 */
        /* <DEDUP_REMOVED lines=8> */
[----:B------:R-:W3:Y:S04]  /*17730*/  LDL.LU R192, [R1+0x3a0] ;  /* 0x0003a00001c07983 */ /* 0x000ee80000300800 */
[----:B------:R-:W3:Y:S04]  /*17740*/  LDL.LU R193, [R1+0x3a4] ;  /* 0x0003a40001c17983 */ /* 0x000ee80000300800 */
[----:B------:R-:W3:Y:S04]  /*17750*/  LDL.LU R194, [R1+0x3a8] ;  /* 0x0003a80001c27983 */ /* 0x000ee80000300800 */
[----:B------:R-:W3:Y:S04]  /*17760*/  LDL.LU R195, [R1+0x3ac] ;  /* 0x0003ac0001c37983 */ /* 0x000ee80000300800 */
[----:B------:R-:W3:Y:S04]  /*17770*/  LDL.LU R184, [R1+0x380] ;  /* 0x0003800001b87983 */ /* 0x000ee80000300800 */
[----:B------:R-:W3:Y:S04]  /*17780*/  LDL.LU R185, [R1+0x384] ;  /* 0x0003840001b97983 */ /* 0x000ee80000300800 */
[----:B------:R-:W3:Y:S04]  /*17790*/  LDL.LU R186, [R1+0x388] ;  /* 0x0003880001ba7983 */ /* 0x000ee80000300800 */
[----:B------:R-:W3:Y:S01]  /*177a0*/  LDL.LU R187, [R1+0x38c] ;  /* 0x00038c0001bb7983 */ /* 0x000ee20000300800 */
[----:B------:R-:W-:Y:S01]  /*177b0*/  HMMA.1688.F32.TF32 R240, R68, R18, R240 ;  /* 0x0000001244f0723c */ /* 0x000fe200000810f0 */
[----:B------:R-:W-:Y:S01]  /*177c0*/  MOV R128, R102 ;  /* 0x0000006600807202 */ /* 0x000fe20000000f00 */
[----:B------:R-:W-:Y:S01]  /*177d0*/  IMAD.MOV.U32 R129, RZ, RZ, R103 ;  /* 0x000000ffff817224 */ /* 0x000fe200078e0067 */
[----:B------:R-:W-:Y:S01]  /*177e0*/  MOV R102, R21 ;  /* 0x0000001500667202 */ /* 0x000fe20000000f00 */
[----:B------:R-:W-:Y:S01]  /*177f0*/  IMAD.MOV.U32 R103, RZ, RZ, R20 ;  /* 0x000000ffff677224 */ /* 0x000fe200078e0014 */
[----:B------:R-:W3:Y:S01]  /*17800*/  LDL.LU R176, [R1+0x2e0] ;  /* 0x0002e00001b07983 */ /* 0x000ee20000300800 */
[----:B------:R-:W-:-:S02]  /*17810*/  IMAD.MOV.U32 R138, RZ, RZ, R100 ;  /* 0x000000ffff8a7224 */ /* 0x000fc400078e0064 */
[----:B------:R-:W-:Y:S01]  /*17820*/  IMAD.MOV.U32 R139, RZ, RZ, R101 ;  /* 0x000000ffff8b7224 */ /* 0x000fe200078e0065 */
[----:B------:R-:W3:Y:S01]  /*17830*/  LDL.LU R177, [R1+0x2e4] ;  /* 0x0002e40001b17983 */ /* 0x000ee20000300800 */
[----:B------:R-:W-:Y:S02]  /*17840*/  IMAD.MOV.U32 R100, RZ, RZ, R25 ;  /* 0x000000ffff647224 */ /* 0x000fe400078e0019 */
[----:B------:R-:W-:Y:S01]  /*17850*/  IMAD.MOV.U32 R101, RZ, RZ, R24 ;  /* 0x000000ffff657224 */ /* 0x000fe200078e0018 */
[----:B------:R-:W3:Y:S04]  /*17860*/  LDL.LU R178, [R1+0x2e8] ;  /* 0x0002e80001b27983 */ /* 0x000ee80000300800 */
[----:B------:R-:W3:Y:S04]  /*17870*/  LDL.LU R179, [R1+0x2ec] ;  /* 0x0002ec0001b37983 */ /* 0x000ee80000300800 */
[----:B------:R-:W3:Y:S04]  /*17880*/  LDL.LU R160, [R1+0x2a0] ;  /* 0x0002a00001a07983 */ /* 0x000ee80000300800 */
[----:B------:R-:W3:Y:S01]  /*17890*/  LDL.LU R161, [R1+0x2a4] ;  /* 0x0002a40001a17983 */ /* 0x000ee20000300800 */
[----:B------:R-:W-:-:S03]  /*178a0*/  IMAD.MOV.U32 R248, RZ, RZ, R108 ;  /* 0x000000fffff87224 */ /* 0x000fc600078e006c */
[----:B------:R-:W3:Y:S01]  /*178b0*/  LDL.LU R162, [R1+0x2a8] ;  /* 0x0002a80001a27983 */ /* 0x000ee20000300800 */
[----:B------:R-:W-:-:S03]  /*178c0*/  IMAD.MOV.U32 R249, RZ, RZ, R109 ;  /* 0x000000fffff97224 */ /* 0x000fc600078e006d */
[----:B------:R-:W3:Y:S01]  /*178d0*/  LDL.LU R163, [R1+0x2ac] ;  /* 0x0002ac0001a37983 */ /* 0x000ee20000300800 */
[----:B------:R-:W-:-:S03]  /*178e0*/  IMAD.MOV.U32 R108, RZ, RZ, R86 ;  /* 0x000000ffff6c7224 */ /* 0x000fc600078e0056 */
[----:B------:R-:W-:Y:S01]  /*178f0*/  STL.64 [R1+0xf98], R242 ;  /* 0x000f98f201007387 */ /* 0x000fe20000100a00 */
[----:B------:R-:W-:Y:S01]  /*17900*/  IMAD.MOV.U32 R109, RZ, RZ, R87 ;  /* 0x000000ffff6d7224 */ /* 0x000fe200078e0057 */
[----:B----4-:R-:W-:Y:S02]  /*17910*/  MOV R87, R28 ;  /* 0x0000001c00577202 */ /* 0x010fe40000000f00 */
[----:B------:R-:W-:Y:S01]  /*17920*/  STL.64 [R1+0xf90], R240 ;  /* 0x000f90f001007387 */ /* 0x000fe20000100a00 */
[----:B-----5:R-:W-:Y:S01]  /*17930*/  IMAD.MOV.U32 R86, RZ, RZ, R29 ;  /* 0x000000ffff567224 */ /* 0x020fe200078e001d */
[C---:B--2---:R-:W-:Y:S08]  /*17940*/  HMMA.1688.F32.TF32 R24, R68.reuse, R26, R188 ;  /* 0x0000001a4418723c */ /* 0x044ff000000810bc */
[C---:B---3--:R-:W-:Y:S08]  /*17950*/  HMMA.1688.F32.TF32 R20, R68.reuse, R22, R192 ;  /* 0x000000164414723c */ /* 0x048ff000000810c0 */
[----:B------:R-:W-:Y:S11]  /*17960*/  HMMA.1688.F32.TF32 R28, R68, R30, R184 ;  /* 0x0000001e441c723c */ /* 0x000ff600000810b8 */
[----:B------:R-:W-:Y:S04]  /*17970*/  @!UPT UIADD3 URZ, URZ, URZ, URZ ;  /* 0x0000003f3f3ff290 */ /* 0x000fe8000fffe03f */
[----:B------:R-:W-:Y:S01]  /*17980*/  STL.64 [R1+0xfa8], R22 ;  /* 0x000fa81601007387 */ /* 0x000fe20000100a00 */
[----:B------:R-:W-:-:S03]  /*17990*/  IMAD.MOV.U32 R184, RZ, RZ, R233 ;  /* 0x000000ffffb87224 */ /* 0x000fc600078e00e9 */
[----:B------:R-:W-:Y:S01]  /*179a0*/  STL.64 [R1+0xfa0], R20 ;  /* 0x000fa01401007387 */ /* 0x000fe20000100a00 */
[----:B------:R-:W-:-:S03]  /*179b0*/  MOV R185, R234 ;  /* 0x000000ea00b97202 */ /* 0x000fc60000000f00 */
[----:B------:R-:W-:Y:S01]  /*179c0*/  STL.64 [R1+0xfb8], R26 ;  /* 0x000fb81a01007387 */ /* 0x000fe20000100a00 */
[----:B------:R-:W-:-:S03]  /*179d0*/  IMAD.MOV.U32 R186, RZ, RZ, R235 ;  /* 0x000000ffffba7224 */ /* 0x000fc600078e00eb */
[----:B------:R-:W-:Y:S01]  /*179e0*/  STL.64 [R1+0xfb0], R24 ;  /* 0x000fb01801007387 */ /* 0x000fe20000100a00 */
[----:B------:R-:W-:-:S03]  /*179f0*/  IMAD.MOV.U32 R187, RZ, RZ, R231 ;  /* 0x000000ffffbb7224 */ /* 0x000fc600078e00e7 */
[----:B------:R-:W2:Y:S04]  /*17a00*/  LDL.LU R233, [R1+0x1044] ;  /* 0x0010440001e97983 */ /* 0x000ea80000300800 */
[----:B------:R-:W3:Y:S04]  /*17a10*/  LDL.LU R234, [R1+0x1040] ;  /* 0x0010400001ea7983 */ /* 0x000ee80000300800 */
[----:B------:R-:W4:Y:S04]  /*17a20*/  LDL.LU R235, [R1+0x103c] ;  /* 0x00103c0001eb7983 */ /* 0x000f280000300800 */
[----:B------:R-:W5:Y:S04]  /*17a30*/  LDL.LU R231, [R1+0x1038] ;  /* 0x0010380001e77983 */ /* 0x000f680000300800 */
[----:B------:R-:W5:Y:S04]  /*17a40*/  LDL.LU R228, [R1+0x1034] ;  /* 0x0010340001e47983 */ /* 0x000f680000300800 */
[----:B------:R-:W5:Y:S04]  /*17a50*/  LDL.LU R229, [R1+0x1030] ;  /* 0x0010300001e57983 */ /* 0x000f680000300800 */
[----:B------:R-:W5:Y:S01]  /*17a60*/  LDL.LU R232, [R1+0x102c] ;  /* 0x00102c0001e87983 */ /* 0x000f620000300800 */
[----:B-1----:R-:W-:Y:S03]  /*17a70*/  HMMA.1688.F32.TF32 R8, R80, R44, R172 ;  /* 0x0000002c5008723c */ /* 0x002fe600000810ac */
[----:B------:R-:W5:Y:S01]  /*17a80*/  LDL.LU R230, [R1+0x1028] ;  /* 0x0010280001e67983 */ /* 0x000f620000300800 */
[----:B------:R-:W-:-:S02]  /*17a90*/  IMAD.MOV.U32 R118, RZ, RZ, R13 ;  /* 0x000000ffff767224 */ /* 0x000fc400078e000d */
[----:B------:R-:W-:Y:S02]  /*17aa0*/  IMAD.MOV.U32 R119, RZ, RZ, R12 ;  /* 0x000000ffff777224 */ /* 0x000fe400078e000c */
[----:B------:R-:W-:Y:S01]  /*17ab0*/  HMMA.1688.F32.TF32 R12, R80, R56, R168 ;  /* 0x00000038500c723c */ /* 0x000fe200000810a8 */
[----:B--2---:R-:W-:Y:S01]  /*17ac0*/  IMAD.MOV.U32 R175, RZ, RZ, R233 ;  /* 0x000000ffffaf7224 */ /* 0x004fe200078e00e9 */
[----:B---3--:R-:W-:Y:S01]  /*17ad0*/  MOV R174, R234 ;  /* 0x000000ea00ae7202 */ /* 0x008fe20000000f00 */
[----:B----4-:R-:W-:Y:S02]  /*17ae0*/  IMAD.MOV.U32 R172, RZ, RZ, R235 ;  /* 0x000000ffffac7224 */ /* 0x010fe400078e00eb */
[----:B------:R-:W2:Y:S01]  /*17af0*/  LDL.LU R235, [R1+0x1024] ;  /* 0x0010240001eb7983 */ /* 0x000ea20000300800 */
[----:B-----5:R-:W-:-:S03]  /*17b00*/  IMAD.MOV.U32 R173, RZ, RZ, R231 ;  /* 0x000000ffffad7224 */ /* 0x020fc600078e00e7 */
[----:B------:R-:W3:Y:S04]  /*17b10*/  LDL.LU R231, [R1+0x1020] ;  /* 0x0010200001e77983 */ /* 0x000ee80000300800 */
[----:B------:R-:W4:Y:S04]  /*17b20*/  LDL.LU R234, [R1+0x101c] ;  /* 0x00101c0001ea7983 */ /* 0x000f280000300800 */
[----:B------:R-:W5:Y:S01]  /*17b30*/  LDL.LU R233, [R1+0x1018] ;  /* 0x0010180001e97983 */ /* 0x000f620000300800 */
[----:B------:R-:W-:-:S03]  /*17b40*/  IMAD.MOV.U32 R168, RZ, RZ, R232 ;  /* 0x000000ffffa87224 */ /* 0x000fc600078e00e8 */
[----:B------:R-:W2:Y:S01]  /*17b50*/  LDL.LU R232, [R1+0x1014] ;  /* 0x0010140001e87983 */ /* 0x000ea20000300800 */
[----:B------:R-:W-:Y:S01]  /*17b60*/  IMAD.MOV.U32 R170, RZ, RZ, R229 ;  /* 0x000000ffffaa7224 */ /* 0x000fe200078e00e5 */
[----:B------:R-:W-:Y:S01]  /*17b70*/  MOV R169, R230 ;  /* 0x000000e600a97202 */ /* 0x000fe20000000f00 */
[----:B------:R-:W-:Y:S01]  /*17b80*/  IMAD.MOV.U32 R154, RZ, RZ, R84 ;  /* 0x000000ffff9a7224 */ /* 0x000fe200078e0054 */
[----:B------:R-:W2:Y:S01]  /*17b90*/  LDL.LU R230, [R1+0x1010] ;  /* 0x0010100001e67983 */ /* 0x000ea20000300800 */
[----:B------:R-:W-:Y:S01]  /*17ba0*/  MOV R155, R85 ;  /* 0x00000055009b7202 */ /* 0x000fe20000000f00 */
[----:B------:R-:W-:Y:S01]  /*17bb0*/  IMAD.MOV.U32 R171, RZ, RZ, R228 ;  /* 0x000000ffffab7224 */ /* 0x000fe200078e00e4 */
[----:B------:R-:W-:Y:S01]  /*17bc0*/  MOV R84, R33 ;  /* 0x0000002100547202 */ /* 0x000fe20000000f00 */
[----:B------:R-:W2:Y:S01]  /*17bd0*/  LDL.LU R229, [R1+0x100c] ;  /* 0x00100c0001e57983 */ /* 0x000ea20000300800 */
[----:B------:R-:W-:Y:S02]  /*17be0*/  IMAD.MOV.U32 R85, RZ, RZ, R32 ;  /* 0x000000ffff557224 */ /* 0x000fe400078e0020 */
[----:B------:R-:W-:Y:S01]  /*17bf0*/  HMMA.1688.F32.TF32 R32, R68, R34, R180 ;  /* 0x000000224420723c */ /* 0x000fe200000810b4 */
[----:B------:R-:W2:Y:S07]  /*17c00*/  LDL.LU R228, [R1+0x1008] ;  /* 0x0010080001e47983 */ /* 0x000eae0000300800 */
[----:B------:R-:W-:Y:S07]  /*17c10*/  HMMA.1688.F32.TF32 R68, R80, R64, R160 ;  /* 0x000000405044723c */ /* 0x000fee00000810a0 */
[----:B---3--:R-:W-:-:S02]  /*17c20*/  MOV R163, R231 ;  /* 0x000000e700a37202 */ /* 0x008fc40000000f00 */
[----:B----4-:R-:W-:Y:S02]  /*17c30*/  MOV R160, R234 ;  /* 0x000000ea00a07202 */ /* 0x010fe40000000f00 */
[----:B------:R-:W3:Y:S01]  /*17c40*/  LDL.LU R234, [R1+0x1004] ;  /* 0x0010040001ea7983 */ /* 0x000ee20000300800 */
[----:B-----5:R-:W-:-:S03]  /*17c50*/  IMAD.MOV.U32 R161, RZ, RZ, R233 ;  /* 0x000000ffffa17224 */ /* 0x020fc600078e00e9 */
[----:B------:R-:W4:Y:S01]  /*17c60*/  LDL.LU R233, [R1+0x1000] ;  /* 0x0010000001e97983 */ /* 0x000f220000300800 */
[----:B--2---:R-:W-:-:S03]  /*17c70*/  IMAD.MOV.U32 R162, RZ, RZ, R232 ;  /* 0x000000ffffa27224 */ /* 0x004fc600078e00e8 */
[----:B------:R-:W2:Y:S04]  /*17c80*/  LDL.LU R232, [R1+0xffc] ;  /* 0x000ffc0001e87983 */ /* 0x000ea80000300800 */
[----:B------:R-:W5:Y:S01]  /*17c90*/  LDL.LU R231, [R1+0xff8] ;  /* 0x000ff80001e77983 */ /* 0x000f620000300800 */
[----:B------:R-:W-:Y:S01]  /*17ca0*/  IMAD.MOV.U32 R116, RZ, RZ, R17 ;  /* 0x000000ffff747224 */ /* 0x000fe200078e0011 */
[----:B------:R-:W-:Y:S01]  /*17cb0*/  MOV R117, R16 ;  /* 0x0000001000757202 */ /* 0x000fe20000000f00 */
[----:B------:R-:W-:Y:S01]  /*17cc0*/  HMMA.1688.F32.TF32 R4, R80, R48, R176 ;  /* 0x000000305004723c */ /* 0x000fe200000810b0 */
[----:B------:R-:W-:Y:S01]  /*17cd0*/  IMAD.MOV.U32 R191, RZ, RZ, R148 ;  /* 0x000000ffffbf7224 */ /* 0x000fe200078e0094 */
[----:B------:R-:W-:-:S06]  /*17ce0*/  MOV R190, R149 ;  /* 0x0000009500be7202 */ /* 0x000fcc0000000f00 */
[C---:B------:R-:W-:Y:S01]  /*17cf0*/  HMMA.1688.F32.TF32 R72, R80.reuse, R60, R72 ;  /* 0x0000003c5048723c */ /* 0x040fe20000081048 */
[----:B------:R-:W-:Y:S01]  /*17d00*/  IMAD.MOV.U32 R189, RZ, RZ, R150 ;  /* 0x000000ffffbd7224 */ /* 0x000fe200078e0096 */
[----:B------:R-:W-:Y:S06]  /*17d10*/  LDS R176, [R2+0x10300] ;  /* 0x0103000002b07984 */ /* 0x000fec0000000800 */
[C---:B------:R-:W-:Y:S01]  /*17d20*/  HMMA.1688.F32.TF32 R76, R80.reuse, R40, R76 ;  /* 0x00000028504c723c */ /* 0x040fe2000008104c */
[----:B------:R-:W-:Y:S01]  /*17d30*/  IMAD.MOV.U32 R188, RZ, RZ, R151 ;  /* 0x000000ffffbc7224 */ /* 0x000fe200078e0097 */
[----:B------:R-:W-:Y:S04]  /*17d40*/  LDS R178, [R2+0x12300] ;  /* 0x0123000002b27984 */ /* 0x000fe80000000800 */
[----:B------:R-:W-:Y:S02]  /*17d50*/  LDS R177, [R3+0x10300] ;  /* 0x0103000003b17984 */ /* 0x000fe40000000800 */
[C---:B------:R-:W-:Y:S02]  /*17d60*/  HMMA.1688.F32.TF32 R16, R80.reuse, R52, R164 ;  /* 0x000000345010723c */ /* 0x040fe400000810a4 */
[----:B------:R-:W1:Y:S06]  /*17d70*/  LDS R179, [R3+0x12300] ;  /* 0x0123000003b37984 */ /* 0x000e6c0000000800 */
[----:B------:R-:W-:Y:S01]  /*17d80*/  HMMA.1688.F32.TF32 R80, R80, R36, R156 ;  /* 0x000000245050723c */ /* 0x000fe2000008109c */
[----:B------:R-:W5:Y:S06]  /*17d90*/  LDL.LU R156, [R1+0x350] ;  /* 0x00035000019c7983 */ /* 0x000f6c0000300800 */
[----:B------:R-:W-:Y:S01]  /*17da0*/  IMAD.MOV.U32 R157, RZ, RZ, R228 ;  /* 0x000000ffff9d7224 */ /* 0x000fe200078e00e4 */
[----:B------:R-:W-:Y:S01]  /*17db0*/  MOV R159, R230 ;  /* 0x000000e6009f7202 */ /* 0x000fe20000000f00 */
[----:B------:R-:W5:Y:S01]  /*17dc0*/  LDL.LU R228, [R1+0xff4] ;  /* 0x000ff40001e47983 */ /* 0x000f620000300800 */
[----:B------:R-:W-:-:S03]  /*17dd0*/  IMAD.MOV.U32 R158, RZ, RZ, R229 ;  /* 0x000000ffff9e7224 */ /* 0x000fc600078e00e5 */
[----:B------:R-:W5:Y:S01]  /*17de0*/  LDL.LU R229, [R1+0xff0] ;  /* 0x000ff00001e57983 */ /* 0x000f620000300800 */
[C---:B------:R-:W-:Y:S03]  /*17df0*/  HMMA.1688.F32.TF32 R84, R112.reuse, R48, R84 ;  /* 0x000000307054723c */ /* 0x040fe60000081054 */
[----:B------:R-:W5:Y:S04]  /*17e00*/  LDL.LU R230, [R1+0xfec] ;  /* 0x000fec0001e67983 */ /* 0x000f680000300800 */
[----:B------:R-:W5:Y:S01]  /*17e10*/  LDL.LU R148, [R1+0x370] ;  /* 0x0003700001947983 */ /* 0x000f620000300800 */
[C---:B------:R-:W-:Y:S03]  /*17e20*/  HMMA.1688.F32.TF32 R88, R112.reuse, R44, R88 ;  /* 0x0000002c7058723c */ /* 0x040fe60000081058 */
[----:B------:R-:W5:Y:S04]  /*17e30*/  LDL.LU R149, [R1+0x374] ;  /* 0x0003740001957983 */ /* 0x000f680000300800 */
[----:B------:R-:W5:Y:S01]  /*17e40*/  LDL.LU R150, [R1+0x378] ;  /* 0x0003780001967983 */ /* 0x000f620000300800 */
[C---:B------:R-:W-:Y:S03]  /*17e50*/  HMMA.1688.F32.TF32 R92, R112.reuse, R56, R92 ;  /* 0x00000038705c723c */ /* 0x040fe6000008105c */
[----:B------:R-:W5:Y:S05]  /*17e60*/  LDL.LU R151, [R1+0x37c] ;  /* 0x00037c0001977983 */ /* 0x000f6a0000300800 */
[----:B------:R-:W-:Y:S01]  /*17e70*/  HMMA.1688.F32.TF32 R96, R112, R52, R96 ;  /* 0x000000347060723c */ /* 0x000fe20000081060 */
[----:B------:R-:W-:-:S07]  /*17e80*/  IMAD.MOV.U32 R164, RZ, RZ, R235 ;  /* 0x000000ffffa47224 */ /* 0x000fce00078e00eb */
[C---:B------:R-:W-:Y:S08]  /*17e90*/  HMMA.1688.F32.TF32 R100, R112.reuse, R64, R100 ;  /* 0x000000407064723c */ /* 0x040ff00000081064 */
[C---:B------:R-:W-:Y:S08]  /*17ea0*/  HMMA.1688.F32.TF32 R104, R112.reuse, R60, R104 ;  /* 0x0000003c7068723c */ /* 0x040ff00000081068 */
[C---:B------:R-:W-:Y:S08]  /*17eb0*/  HMMA.1688.F32.TF32 R108, R112.reuse, R40, R108 ;  /* 0x00000028706c723c */ /* 0x040ff0000008106c */
[----:B------:R-:W-:Y:S07]  /*17ec0*/  HMMA.1688.F32.TF32 R112, R112, R36, R152 ;  /* 0x000000247070723c */ /* 0x000fee0000081098 */
[----:B---3--:R-:W-:Y:S01]  /*17ed0*/  IMAD.MOV.U32 R155, RZ, RZ, R234 ;  /* 0x000000ffff9b7224 */ /* 0x008fe200078e00ea */
[----:B----4-:R-:W-:Y:S01]  /*17ee0*/  MOV R154, R233 ;  /* 0x000000e9009a7202 */ /* 0x010fe20000000f00 */
[----:B--2---:R-:W-:-:S02]  /*17ef0*/  IMAD.MOV.U32 R153, RZ, RZ, R232 ;  /* 0x000000ffff997224 */ /* 0x004fc400078e00e8 */
[----:B-----5:R-:W-:Y:S02]  /*17f00*/  IMAD.MOV.U32 R152, RZ, RZ, R231 ;  /* 0x000000ffff987224 */ /* 0x020fe400078e00e7 */
        /* <DEDUP_REMOVED lines=8> */
[----:B------:R-:W5:Y:S04]  /*17f90*/  LDL.LU R192, [R1+0x230] ;  /* 0x0002300001c07983 */ /* 0x000f680000300800 */
[----:B------:R-:W5:Y:S04]  /*17fa0*/  LDL.LU R193, [R1+0x234] ;  /* 0x0002340001c17983 */ /* 0x000f680000300800 */
[----:B------:R-:W5:Y:S04]  /*17fb0*/  LDL.LU R194, [R1+0x238] ;  /* 0x0002380001c27983 */ /* 0x000f680000300800 */
[----:B------:R-:W5:Y:S01]  /*17fc0*/  LDL.LU R195, [R1+0x23c] ;  /* 0x00023c0001c37983 */ /* 0x000f620000300800 */
[----:B------:R-:W-:Y:S01]  /*17fd0*/  MOV R180, R143 ;  /* 0x0000008f00b47202 */ /* 0x000fe20000000f00 */
[----:B------:R-:W-:Y:S01]  /*17fe0*/  IMAD.MOV.U32 R181, RZ, RZ, R142 ;  /* 0x000000ffffb57224 */ /* 0x000fe200078e008e */
[----:B------:R-:W-:Y:S01]  /*17ff0*/  MOV R183, R140 ;  /* 0x0000008c00b77202 */ /* 0x000fe20000000f00 */
[----:B------:R-:W-:Y:S01]  /*18000*/  IMAD.MOV.U32 R182, RZ, RZ, R141 ;  /* 0x000000ffffb67224 */ /* 0x000fe200078e008d */
[C---:B-1----:R-:W-:Y:S08]  /*18010*/  HMMA.1688.F32.TF32 R152, R176.reuse, R44, R152 ;  /* 0x0000002cb098723c */ /* 0x042ff00000081098 */
[C---:B------:R-:W-:Y:S08]  /*18020*/  HMMA.1688.F32.TF32 R156, R176.reuse, R56, R156 ;  /* 0x00000038b09c723c */ /* 0x040ff0000008109c */
[C---:B------:R-:W-:Y:S08]  /*18030*/  HMMA.1688.F32.TF32 R160, R176.reuse, R52, R160 ;  /* 0x00000034b0a0723c */ /* 0x040ff000000810a0 */
[C---:B------:R-:W-:Y:S08]  /*18040*/  HMMA.1688.F32.TF32 R148, R176.reuse, R48, R148 ;  /* 0x00000030b094723c */ /* 0x040ff00000081094 */
[C---:B------:R-:W-:Y:S08]  /*18050*/  HMMA.1688.F32.TF32 R168, R176.reuse, R60, R168 ;  /* 0x0000003cb0a8723c */ /* 0x040ff000000810a8 */
[----:B------:R-:W-:Y:S08]  /*18060*/  HMMA.1688.F32.TF32 R172, R176, R40, R172 ;  /* 0x00000028b0ac723c */ /* 0x000ff000000810ac */
[C---:B------:R-:W-:Y:S08]  /*18070*/  HMMA.1688.F32.TF32 R180, R208.reuse, R48, R180 ;  /* 0x00000030d0b4723c */ /* 0x040ff000000810b4 */
[C---:B------:R-:W-:Y:S08]  /*18080*/  HMMA.1688.F32.TF32 R184, R208.reuse, R44, R184 ;  /* 0x0000002cd0b8723c */ /* 0x040ff000000810b8 */
[----:B------:R-:W-:Y:S08]  /*18090*/  HMMA.1688.F32.TF32 R188, R208, R56, R188 ;  /* 0x00000038d0bc723c */ /* 0x000ff000000810bc */
[C---:B----4-:R-:W-:Y:S08]  /*180a0*/  HMMA.1688.F32.TF32 R164, R176.reuse, R64, R164 ;  /* 0x00000040b0a4723c */ /* 0x050ff000000810a4 */
[----:B------:R-:W-:Y:S01]  /*180b0*/  HMMA.1688.F32.TF32 R176, R176, R36, R196 ;  /* 0x00000024b0b0723c */ /* 0x000fe200000810c4 */
[----:B------:R-:W4:Y:S04]  /*180c0*/  LDL.LU R196, [R1+0x220] ;  /* 0x0002200001c47983 */ /* 0x000f280000300800 */
[----:B------:R-:W4:Y:S04]  /*180d0*/  LDL.LU R197, [R1+0x224] ;  /* 0x0002240001c57983 */ /* 0x000f280000300800 */
[----:B------:R-:W4:Y:S04]  /*180e0*/  LDL.LU R198, [R1+0x228] ;  /* 0x0002280001c67983 */ /* 0x000f280000300800 */
[----:B------:R-:W4:Y:S10]  /*180f0*/  LDL.LU R199, [R1+0x22c] ;  /* 0x00022c0001c77983 */ /* 0x000f340000300800 */
        /* <DEDUP_REMOVED lines=16> */
[C---:B-----5:R-:W-:Y:S03]  /*18200*/  HMMA.1688.F32.TF32 R192, R208.reuse, R52, R192 ;  /* 0x00000034d0c0723c */ /* 0x060fe600000810c0 */
        /* <DEDUP_REMOVED lines=8> */
[----:B------:R-:W-:Y:S04]  /*18290*/  STL [R1+0xf44], R192 ;  /* 0x000f44c001007387 */ /* 0x000fe80000100800 */
[----:B------:R-:W-:Y:S04]  /*182a0*/  STL [R1+0xf40], R193 ;  /* 0x000f40c101007387 */ /* 0x000fe80000100800 */
[----:B------:R-:W-:Y:S04]  /*182b0*/  STL [R1+0xf3c], R194 ;  /* 0x000f3cc201007387 */ /* 0x000fe80000100800 */
[----:B------:R-:W-:Y:S04]  /*182c0*/  STL [R1+0xf38], R195 ;  /* 0x000f38c301007387 */ /* 0x000fe80000100800 */
[----:B------:R-:W3:Y:S04]  /*182d0*/  LDL.LU R240, [R1+0x1c0] ;  /* 0x0001c00001f07983 */ /* 0x000ee80000300800 */
        /* <DEDUP_REMOVED lines=19> */
[C---:B----4-:R-:W-:Y:S11]  /*18410*/  HMMA.1688.F32.TF32 R196, R208.reuse, R64, R196 ;  /* 0x00000040d0c4723c */ /* 0x050ff600000810c4 */
[----:B------:R-:W-:Y:S11]  /*18420*/  @!UPT UIADD3 URZ, URZ, URZ, URZ ;  /* 0x0000003f3f3ff290 */ /* 0x000ff6000fffe03f */
[----:B------:R-:W-:Y:S01]  /*18430*/  @!UPT UIADD3 URZ, URZ, URZ, URZ ;  /* 0x0000003f3f3ff290 */ /* 0x000fe2000fffe03f */
[----:B------:R-:W-:Y:S04]  /*18440*/  STL [R1+0xf54], R196 ;  /* 0x000f54c401007387 */ /* 0x000fe80000100800 */
[----:B------:R-:W-:Y:S04]  /*18450*/  STL [R1+0xf50], R197 ;  /* 0x000f50c501007387 */ /* 0x000fe80000100800 */
[----:B------:R-:W-:Y:S04]  /*18460*/  STL [R1+0xf4c], R198 ;  /* 0x000f4cc601007387 */ /* 0x000fe80000100800 */
[----:B------:R-:W-:Y:S01]  /*18470*/  STL [R1+0xf48], R199 ;  /* 0x000f48c701007387 */ /* 0x000fe20000100800 */
[C---:B-----5:R-:W-:Y:S08]  /*18480*/  HMMA.1688.F32.TF32 R200, R208.reuse, R60, R200 ;  /* 0x0000003cd0c8723c */ /* 0x060ff000000810c8 */
[C---:B--2---:R-:W-:Y:S11]  /*18490*/  HMMA.1688.F32.TF32 R204, R208.reuse, R40, R204 ;  /* 0x00000028d0cc723c */ /* 0x044ff600000810cc */
[----:B------:R-:W-:Y:S04]  /*184a0*/  @!UPT UIADD3 URZ, URZ, URZ, URZ ;  /* 0x0000003f3f3ff290 */ /* 0x000fe8000fffe03f */
[----:B------:R-:W-:Y:S04]  /*184b0*/  STL [R1+0xf64], R200 ;  /* 0x000f64c801007387 */ /* 0x000fe80000100800 */
[----:B------:R-:W-:Y:S04]  /*184c0*/  STL [R1+0xf60], R201 ;  /* 0x000f60c901007387 */ /* 0x000fe80000100800 */
[----:B------:R-:W-:Y:S04]  /*184d0*/  STL [R1+0xf5c], R202 ;  /* 0x000f5cca01007387 */ /* 0x000fe80000100800 */
[----:B------:R-:W-:Y:S04]  /*184e0*/  STL [R1+0xf58], R203 ;  /* 0x000f58cb01007387 */ /* 0x000fe80000100800 */
[----:B------:R-:W-:Y:S04]  /*184f0*/  STL [R1+0xf74], R204 ;  /* 0x000f74cc01007387 */ /* 0x000fe80000100800 */
[----:B------:R-:W-:Y:S04]  /*18500*/  STL [R1+0xf70], R205 ;  /* 0x000f70cd01007387 */ /* 0x000fe80000100800 */
[----:B------:R-:W-:Y:S01]  /*18510*/  STL [R1+0xf6c], R206 ;  /* 0x000f6cce01007387 */ /* 0x000fe20000100800 */
[----:B---3--:R-:W-:Y:S03]  /*18520*/  HMMA.1688.F32.TF32 R208, R208, R36, R240 ;  /* 0x00000024d0d0723c */ /* 0x008fe600000810f0 */
[----:B------:R-:W-:Y:S04]  /*18530*/  STL [R1+0xf68], R207 ;  /* 0x000f68cf01007387 */ /* 0x000fe80000100800 */
[----:B------:R-:W2:Y:S04]  /*18540*/  LDL.LU R240, [R1+0x170] ;  /* 0x0001700001f07983 */ /* 0x000ea80000300800 */
[----:B------:R-:W2:Y:S04]  /*18550*/  LDL.LU R241, [R1+0x174] ;  /* 0x0001740001f17983 */ /* 0x000ea80000300800 */
[----:B------:R-:W2:Y:S04]  /*18560*/  LDL.LU R242, [R1+0x178] ;  /* 0x0001780001f27983 */ /* 0x000ea80000300800 */
[----:B------:R-:W2:Y:S01]  /*18570*/  LDL.LU R243, [R1+0x17c] ;  /* 0x00017c0001f37983 */ /* 0x000ea20000300800 */
[C---:B------:R-:W-:Y:S08]  /*18580*/  HMMA.1688.F32.TF32 R116, R144.reuse, R48, R116 ;  /* 0x000000309074723c */ /* 0x040ff00000081074 */
[C---:B------:R-:W-:Y:S08]  /*18590*/  HMMA.1688.F32.TF32 R120, R144.reuse, R44, R120 ;  /* 0x0000002c9078723c */ /* 0x040ff00000081078 */
[C---:B------:R-:W-:Y:S08]  /*185a0*/  HMMA.1688.F32.TF32 R124, R144.reuse, R56, R124 ;  /* 0x00000038907c723c */ /* 0x040ff0000008107c */
[C---:B------:R-:W-:Y:S08]  /*185b0*/  HMMA.1688.F32.TF32 R128, R144.reuse, R52, R128 ;  /* 0x000000349080723c */ /* 0x040ff00000081080 */
[C---:B------:R-:W-:Y:S08]  /*185c0*/  HMMA.1688.F32.TF32 R132, R144.reuse, R64, R132 ;  /* 0x000000409084723c */ /* 0x040ff00000081084 */
[C---:B------:R-:W-:Y:S08]  /*185d0*/  HMMA.1688.F32.TF32 R136, R144.reuse, R60, R136 ;  /* 0x0000003c9088723c */ /* 0x040ff00000081088 */
[C---:B------:R-:W-:Y:S01]  /*185e0*/  HMMA.1688.F32.TF32 R140, R144.reuse, R40, R232 ;  /* 0x00000028908c723c */ /* 0x040fe200000810e8 */
[----:B------:R-:W-:Y:S07]  /*185f0*/  STL [R1+0xf84], R208 ;  /* 0x000f84d001007387 */ /* 0x000fee0000100800 */
[----:B------:R-:W-:Y:S01]  /*18600*/  HMMA.1688.F32.TF32 R144, R144, R36, R228 ;  /* 0x000000249090723c */ /* 0x000fe200000810e4 */
[----:B------:R-:W-:Y:S04]  /*18610*/  LDS R228, [R2+0x10500] ;  /* 0x0105000002e47984 */ /* 0x000fe80000000800 */
[----:B------:R-:W-:Y:S04]  /*18620*/  LDS R230, [R2+0x12500] ;  /* 0x0125000002e67984 */ /* 0x000fe80000000800 */
[----:B------:R-:W-:Y:S04]  /*18630*/  LDS R229, [R3+0x10500] ;  /* 0x0105000003e57984 */ /* 0x000fe80000000800 */
[----:B------:R-:W1:Y:S04]  /*18640*/  LDS R231, [R3+0x12500] ;  /* 0x0125000003e77984 */ /* 0x000e680000000800 */
[----:B------:R-:W-:Y:S04]  /*18650*/  STL [R1+0xf80], R209 ;  /* 0x000f80d101007387 */ /* 0x000fe80000100800 */
[----:B------:R-:W-:Y:S04]  /*18660*/  STL [R1+0xf7c], R210 ;  /* 0x000f7cd201007387 */ /* 0x000fe80000100800 */
[----:B------:R-:W-:Y:S04]  /*18670*/  STL [R1+0xf78], R211 ;  /* 0x000f78d301007387 */ /* 0x000fe80000100800 */
[----:B------:R-:W-:Y:S04]  /*18680*/  LDS R232, [R2+0x10600] ;  /* 0x0106000002e87984 */ /* 0x000fe80000000800 */
[----:B------:R-:W-:Y:S04]  /*18690*/  LDS R234, [R2+0x12600] ;  /* 0x0126000002ea7984 */ /* 0x000fe80000000800 */
[----:B------:R-:W-:Y:S04]  /*186a0*/  LDS R233, [R3+0x10600] ;  /* 0x0106000003e97984 */ /* 0x000fe80000000800 */
[----:B------:R-:W3:Y:S01]  /*186b0*/  LDS R235, [R3+0x12600] ;  /* 0x0126000003eb7984 */ /* 0x000ee20000000800 */
[C---:B-1----:R-:W-:Y:S08]  /*186c0*/  HMMA.1688.F32.TF32 R212, R228.reuse, R48, R212 ;  /* 0x00000030e4d4723c */ /* 0x042ff000000810d4 */
[C---:B------:R-:W-:Y:S11]  /*186d0*/  HMMA.1688.F32.TF32 R20, R228.reuse, R52, R20 ;  /* 0x00000034e414723c */ /* 0x040ff60000081014 */
[----:B------:R-:W-:Y:S04]  /*186e0*/  @!UPT UIADD3 URZ, URZ, URZ, URZ ;  /* 0x0000003f3f3ff290 */ /* 0x000fe8000fffe03f */
[----:B------:R-:W-:Y:S04]  /*186f0*/  STL [R1+0xf8c], R214 ;  /* 0x000f8cd601007387 */ /* 0x000fe80000100800 */
[----:B------:R-:W-:Y:S04]  /*18700*/  STL [R1+0xf88], R215 ;  /* 0x000f88d701007387 */ /* 0x000fe80000100800 */
[----:B------:R-:W4:Y:S04]  /*18710*/  LDL.LU R188, [R1+0x150] ;  /* 0x0001500001bc7983 */ /* 0x000f280000300800 */
[----:B------:R-:W4:Y:S04]  /*18720*/  LDL.LU R189, [R1+0x154] ;  /* 0x0001540001bd7983 */ /* 0x000f280000300800 */
[----:B------:R-:W4:Y:S04]  /*18730*/  LDL.LU R190, [R1+0x158] ;  /* 0x0001580001be7983 */ /* 0x000f280000300800 */
[----:B------:R-:W4:Y:S04]  /*18740*/  LDL.LU R191, [R1+0x15c] ;  /* 0x00015c0001bf7983 */ /* 0x000f280000300800 */
[----:B------:R-:W5:Y:S04]  /*18750*/  LDL.LU R192, [R1+0x140] ;  /* 0x0001400001c07983 */ /* 0x000f680000300800 */
[----:B------:R1:W-:Y:S04]  /*18760*/  STL.64 [R1+0x10], R20 ;  /* 0x0000101401007387 */ /* 0x0003e80000100a00 */
[----:B------:R1:W-:Y:S04]  /*18770*/  STL.64 [R1+0x18], R22 ;  /* 0x0000181601007387 */ /* 0x0003e80000100a00 */
[----:B------:R-:W5:Y:S04]  /*18780*/  LDL.LU R193, [R1+0x144] ;  /* 0x0001440001c17983 */ /* 0x000f680000300800 */
[----:B------:R-:W5:Y:S04]  /*18790*/  LDL.LU R194, [R1+0x148] ;  /* 0x0001480001c27983 */ /* 0x000f680000300800 */
[----:B------:R-:W5:Y:S04]  /*187a0*/  LDL.LU R195, [R1+0x14c] ;  /* 0x00014c0001c37983 */ /* 0x000f680000300800 */
        /* <DEDUP_REMOVED lines=12> */
[----:B-1----:R-:W3:Y:S04]  /*18870*/  LDL.LU R20, [R1+0x100] ;  /* 0x0001000001147983 */ /* 0x002ee80000300800 */
[----:B------:R-:W3:Y:S04]  /*18880*/  LDL.LU R21, [R1+0x104] ;  /* 0x0001040001157983 */ /* 0x000ee80000300800 */
[----:B------:R-:W3:Y:S04]  /*18890*/  LDL.LU R22, [R1+0x108] ;  /* 0x0001080001167983 */ /* 0x000ee80000300800 */
[----:B------:R-:W3:Y:S01]  /*188a0*/  LDL.LU R23, [R1+0x10c] ;  /* 0x00010c0001177983 */ /* 0x000ee20000300800 */
[C---:B--2---:R-:W-:Y:S03]  /*188b0*/  HMMA.1688.F32.TF32 R176, R228.reuse, R64, R240 ;  /* 0x00000040e4b0723c */ /* 0x044fe600000810f0 */
[----:B------:R-:W2:Y:S04]  /*188c0*/  LDL.LU R240, [R1] ;  /* 0x0000000001f07983 */ /* 0x000ea80000300800 */
[----:B------:R-:W2:Y:S04]  /*188d0*/  LDL.LU R241, [R1+0x4] ;  /* 0x0000040001f17983 */ /* 0x000ea80000300800 */
[----:B------:R-:W2:Y:S04]  /*188e0*/  LDL.LU R242, [R1+0x8] ;  /* 0x0000080001f27983 */ /* 0x000ea80000300800 */
[----:B------:R-:W2:Y:S01]  /*188f0*/  LDL.LU R243, [R1+0xc] ;  /* 0x00000c0001f37983 */ /* 0x000ea20000300800 */
[C---:B----4-:R-:W-:Y:S11]  /*18900*/  HMMA.1688.F32.TF32 R204, R228.reuse, R60, R188 ;  /* 0x0000003ce4cc723c */ /* 0x050ff600000810bc */
[----:B------:R-:W-:Y:S11]  /*18910*/  @!UPT UIADD3 URZ, URZ, URZ, URZ ;  /* 0x0000003f3f3ff290 */ /* 0x000ff6000fffe03f */
[----:B------:R-:W-:Y:S02]  /*18920*/  @!UPT UIADD3 URZ, URZ, URZ, URZ ;  /* 0x0000003f3f3ff290 */ /* 0x000fe4000fffe03f */
[----:B------:R-:W-:Y:S01]  /*18930*/  IMAD.MOV.U32 R188, RZ, RZ, R204 ;  /* 0x000000ffffbc7224 */ /* 0x000fe200078e00cc */
[----:B------:R-:W-:Y:S01]  /*18940*/  MOV R189, R205 ;  /* 0x000000cd00bd7202 */ /* 0x000fe20000000f00 */
[----:B------:R-:W-:Y:S02]  /*18950*/  IMAD.MOV.U32 R184, RZ, RZ, R206 ;  /* 0x000000ffffb87224 */ /* 0x000fe400078e00ce */
[----:B------:R-:W-:Y:S02]  /*18960*/  IMAD.MOV.U32 R185, RZ, RZ, R207 ;  /* 0x000000ffffb97224 */ /* 0x000fe400078e00cf */
[C---:B-----5:R-:W-:Y:S11]  /*18970*/  HMMA.1688.F32.TF32 R204, R228.reuse, R40, R192 ;  /* 0x00000028e4cc723c */ /* 0x060ff600000810c0 */
[----:B------:R-:W-:Y:S11]  /*18980*/  @!UPT UIADD3 URZ, URZ, URZ, URZ ;  /* 0x0000003f3f3ff290 */ /* 0x000ff6000fffe03f */
[----:B------:R-:W-:Y:S02]  /*18990*/  @!UPT UIADD3 URZ, URZ, URZ, URZ ;  /* 0x0000003f3f3ff290 */ /* 0x000fe4000fffe03f */
[----:B------:R-:W-:Y:S01]  /*189a0*/  MOV R192, R204 ;  /* 0x000000cc00c07202 */ /* 0x000fe20000000f00 */
[----:B------:R-:W-:Y:S01]  /*189b0*/  IMAD.MOV.U32 R193, RZ, RZ, R205 ;  /* 0x000000ffffc17224 */ /* 0x000fe200078e00cd */
[----:B------:R-:W-:Y:S01]  /*189c0*/  MOV R195, R207 ;  /* 0x000000cf00c37202 */ /* 0x000fe20000000f00 */
[----:B------:R-:W-:Y:S02]  /*189d0*/  IMAD.MOV.U32 R194, RZ, RZ, R206 ;  /* 0x000000ffffc27224 */ /* 0x000fe400078e00ce */
[----:B---3--:R-:W-:Y:S08]  /*189e0*/  HMMA.1688.F32.TF32 R204, R228, R36, R196 ;  /* 0x00000024e4cc723c */ /* 0x008ff000000810c4 */
[----:B------:R-:W-:Y:S11]  /*189f0*/  HMMA.1688.F32.TF32 R20, R232, R56, R20 ;  /* 0x00000038e814723c */ /* 0x000ff60000081014 */
[----:B------:R-:W-:Y:S05]  /*18a00*/  @!UPT UIADD3 URZ, URZ, URZ, URZ ;  /* 0x0000003f3f3ff290 */ /* 0x000fea000fffe03f */
[----:B------:R-:W-:Y:S01]  /*18a10*/  IMAD.MOV.U32 R196, RZ, RZ, R204 ;  /* 0x000000ffffc47224 */ /* 0x000fe200078e00cc */
[----:B------:R-:W-:Y:S01]  /*18a20*/  MOV R198, R206 ;  /* 0x000000ce00c67202 */ /* 0x000fe20000000f00 */
[----:B------:R-:W-:Y:S02]  /*18a30*/  IMAD.MOV.U32 R197, RZ, RZ, R205 ;  /* 0x000000ffffc57224 */ /* 0x000fe400078e00cd */
[----:B------:R-:W-:-:S04]  /*18a40*/  IMAD.MOV.U32 R199, RZ, RZ, R207 ;  /* 0x000000ffffc77224 */ /* 0x000fc800078e00cf */
        /* <DEDUP_REMOVED lines=9> */
[----:B------:R-:W-:Y:S01]  /*18ae0*/  IMAD.MOV.U32 R210, RZ, RZ, R22 ;  /* 0x000000ffffd27224 */ /* 0x000fe200078e0016 */
[----:B------:R-:W-:Y:S01]  /*18af0*/  MOV R20, R248 ;  /* 0x000000f800147202 */ /* 0x000fe20000000f00 */
[----:B------:R-:W-:Y:S01]  /*18b00*/  IMAD.MOV.U32 R21, RZ, RZ, R249 ;  /* 0x000000ffff157224 */ /* 0x000fe200078e00f9 */
[----:B------:R-:W2:Y:S01]  /*18b10*/  LDL.LU R248, [R1+0xfd4] ;  /* 0x000fd40001f87983 */ /* 0x000ea20000300800 */
[----:B------:R-:W-:Y:S01]  /*18b20*/  IMAD.MOV.U32 R211, RZ, RZ, R23 ;  /* 0x000000ffffd37224 */ /* 0x000fe200078e0017 */
[----:B------:R-:W-:Y:S01]  /*18b30*/  MOV R23, R251 ;  /* 0x000000fb00177202 */ /* 0x000fe20000000f00 */
[----:B------:R-:W-:Y:S01]  /*18b40*/  IMAD.MOV.U32 R22, RZ, RZ, R250 ;  /* 0x000000ffff167224 */ /* 0x000fe200078e00fa */
[----:B------:R-:W2:Y:S04]  /*18b50*/  LDL.LU R249, [R1+0xfd0] ;  /* 0x000fd00001f97983 */ /* 0x000ea80000300800 */
[----:B------:R-:W2:Y:S04]  /*18b60*/  LDL.LU R250, [R1+0xfcc] ;  /* 0x000fcc0001fa7983 */ /* 0x000ea80000300800 */
[----:B------:R-:W2:Y:S01]  /*18b70*/  LDL.LU R251, [R1+0xfc8] ;  /* 0x000fc80001fb7983 */ /* 0x000ea20000300800 */
[C---:B------:R-:W-:Y:S08]  /*18b80*/  HMMA.1688.F32.TF32 R200, R232.reuse, R48, R200 ;  /* 0x00000030e8c8723c */ /* 0x040ff000000810c8 */
[----:B------:R-:W-:Y:S01]  /*18b90*/  HMMA.1688.F32.TF32 R24, R232, R44, R24 ;  /* 0x0000002ce818723c */ /* 0x000fe20000081018 */
[----:B------:R-:W-:Y:S01]  /*18ba0*/  IMAD.MOV.U32 R180, RZ, RZ, R177 ;  /* 0x000000ffffb47224 */ /* 0x000fe200078e00b1 */
[----:B------:R-:W-:Y:S01]  /*18bb0*/  MOV R181, R178 ;  /* 0x000000b200b57202 */ /* 0x000fe20000000f00 */
[----:B------:R-:W-:-:S02]  /*18bc0*/  IMAD.MOV.U32 R186, RZ, RZ, R176 ;  /* 0x000000ffffba7224 */ /* 0x000fc400078e00b0 */
[----:B------:R-:W-:-:S11]  /*18bd0*/  IMAD.MOV.U32 R176, RZ, RZ, R179 ;  /* 0x000000ffffb07224 */ /* 0x000fd600078e00b3 */
[----:B------:R-:W-:Y:S01]  /*18be0*/  IMAD.MOV.U32 R177, RZ, RZ, R200 ;  /* 0x000000ffffb17224 */ /* 0x000fe200078e00c8 */
[----:B------:R-:W-:Y:S01]  /*18bf0*/  MOV R178, R201 ;  /* 0x000000c900b27202 */ /* 0x000fe20000000f00 */
[----:B------:R-:W-:Y:S02]  /*18c00*/  IMAD.MOV.U32 R179, RZ, RZ, R202 ;  /* 0x000000ffffb37224 */ /* 0x000fe400078e00ca */
[----:B------:R-:W-:-:S04]  /*18c10*/  IMAD.MOV.U32 R182, RZ, RZ, R203 ;  /* 0x000000ffffb67224 */ /* 0x000fc800078e00cb */
[----:B------:R-:W-:Y:S01]  /*18c20*/  MOV R200, R24 ;  /* 0x0000001800c87202 */ /* 0x000fe20000000f00 */
[----:B------:R-:W-:Y:S01]  /*18c30*/  IMAD.MOV.U32 R201, RZ, RZ, R25 ;  /* 0x000000ffffc97224 */ /* 0x000fe200078e0019 */
[----:B------:R-:W3:Y:S01]  /*18c40*/  LDL.LU R24, [R1+0x300] ;  /* 0x0003000001187983 */ /* 0x000ee20000300800 */
[----:B------:R-:W-:Y:S01]  /*18c50*/  IMAD.MOV.U32 R202, RZ, RZ, R26 ;  /* 0x000000ffffca7224 */ /* 0x000fe200078e001a */
[----:B------:R-:W-:Y:S02]  /*18c60*/  MOV R203, R27 ;  /* 0x0000001b00cb7202 */ /* 0x000fe40000000f00 */
[----:B------:R-:W3:Y:S04]  /*18c70*/  LDL.LU R25, [R1+0x304] ;  /* 0x0003040001197983 */ /* 0x000ee80000300800 */
[----:B------:R-:W3:Y:S04]  /*18c80*/  LDL.LU R26, [R1+0x308] ;  /* 0x00030800011a7983 */ /* 0x000ee80000300800 */
[----:B------:R-:W3:Y:S01]  /*18c90*/  LDL.LU R27, [R1+0x30c] ;  /* 0x00030c00011b7983 */ /* 0x000ee20000300800 */
[C---:B------:R-:W-:Y:S08]  /*18ca0*/  HMMA.1688.F32.TF32 R216, R228.reuse, R44, R216 ;  /* 0x0000002ce4d8723c */ /* 0x040ff000000810d8 */
[----:B------:R-:W-:Y:S01]  /*18cb0*/  HMMA.1688.F32.TF32 R220, R228, R56, R220 ;  /* 0x00000038e4dc723c */ /* 0x000fe200000810dc */
[----:B------:R-:W-:Y:S01]  /*18cc0*/  IMAD.MOV.U32 R240, RZ, RZ, R238 ;  /* 0x000000fffff07224 */ /* 0x000fe200078e00ee */
[----:B------:R-:W-:Y:S01]  /*18cd0*/  MOV R242, R252 ;  /* 0x000000fc00f27202 */ /* 0x000fe20000000f00 */
[----:B------:R-:W-:Y:S01]  /*18ce0*/  IMAD.MOV.U32 R241, RZ, RZ, R239 ;  /* 0x000000fffff17224 */ /* 0x000fe200078e00ef */
[----:B------:R-:W4:Y:S01]  /*18cf0*/  LDL.LU R238, [R1+0xfc4] ;  /* 0x000fc40001ee7983 */ /* 0x000f220000300800 */
[----:B------:R-:W-:-:S03]  /*18d00*/  IMAD.MOV.U32 R243, RZ, RZ, R0 ;  /* 0x000000fffff37224 */ /* 0x000fc600078e0000 */
[----:B------:R-:W4:Y:S01]  /*18d10*/  LDL.LU R239, [R1+0xfc0] ;  /* 0x000fc00001ef7983 */ /* 0x000f220000300800 */
[C---:B--2---:R-:W-:Y:S11]  /*18d20*/  HMMA.1688.F32.TF32 R228, R232.reuse, R64, R248 ;  /* 0x00000040e8e4723c */ /* 0x044ff600000810f8 */
[----:B------:R-:W-:Y:S11]  /*18d30*/  @!UPT UIADD3 URZ, URZ, URZ, URZ ;  /* 0x0000003f3f3ff290 */ /* 0x000ff6000fffe03f */
[----:B------:R-:W-:Y:S02]  /*18d40*/  @!UPT UIADD3 URZ, URZ, URZ, URZ ;  /* 0x0000003f3f3ff290 */ /* 0x000fe4000fffe03f */
[----:B------:R-:W-:Y:S01]  /*18d50*/  IMAD.MOV.U32 R183, RZ, RZ, R228 ;  /* 0x000000ffffb77224 */ /* 0x000fe200078e00e4 */
[----:B------:R-:W-:Y:S01]  /*18d60*/  MOV R187, R229 ;  /* 0x000000e500bb7202 */ /* 0x000fe20000000f00 */
[----:B------:R-:W-:Y:S02]  /*18d70*/  IMAD.MOV.U32 R190, RZ, RZ, R230 ;  /* 0x000000ffffbe7224 */ /* 0x000fe400078e00e6 */
[----:B------:R-:W-:Y:S02]  /*18d80*/  IMAD.MOV.U32 R191, RZ, RZ, R231 ;  /* 0x000000ffffbf7224 */ /* 0x000fe400078e00e7 */
[C---:B------:R-:W-:Y:S08]  /*18d90*/  HMMA.1688.F32.TF32 R228, R232.reuse, R60, R244 ;  /* 0x0000003ce8e4723c */ /* 0x040ff000000810f4 */
[----:B------:R-:W-:Y:S01]  /*18da0*/  HMMA.1688.F32.TF32 R244, R232, R36, R224 ;  /* 0x00000024e8f4723c */ /* 0x000fe200000810e0 */
[----:B------:R-:W-:Y:S04]  /*18db0*/  LDS R224, [R2+0x10700] ;  /* 0x0107000002e07984 */ /* 0x000fe80000000800 */
[----:B------:R-:W-:Y:S04]  /*18dc0*/  LDS R226, [R2+0x12700] ;  /* 0x0127000002e27984 */ /* 0x000fe80000000800 */
[----:B------:R-:W-:Y:S04]  /*18dd0*/  LDS R225, [R3+0x10700] ;  /* 0x0107000003e17984 */ /* 0x000fe80000000800 */
[----:B------:R-:W3:Y:S02]  /*18de0*/  LDS R227, [R3+0x12700] ;  /* 0x0127000003e37984 */ /* 0x000ee40000000800 */
[C---:B---3--:R-:W-:Y:S08]  /*18df0*/  HMMA.1688.F32.TF32 R24, R224.reuse, R48, R24 ;  /* 0x00000030e018723c */ /* 0x048ff00000081018 */
[C---:B------:R-:W-:Y:S08]  /*18e00*/  HMMA.1688.F32.TF32 R20, R224.reuse, R44, R20 ;  /* 0x0000002ce014723c */ /* 0x040ff00000081014 */
[----:B------:R-:W-:Y:S07]  /*18e10*/  HMMA.1688.F32.TF32 R240, R224, R56, R240 ;  /* 0x00000038e0f0723c */ /* 0x000fee00000810f0 */
[----:B------:R-:W-:Y:S04]  /*18e20*/  STL.64 [R1+0x2c0], R24 ;  /* 0x0002c01801007387 */ /* 0x000fe80000100a00 */
[----:B------:R1:W-:Y:S04]  /*18e30*/  STL.64 [R1+0x2c8], R26 ;  /* 0x0002c81a01007387 */ /* 0x0003e80000100a00 */
[----:B-1----:R-:W2:Y:S04]  /*18e40*/  LDL.LU.64 R26, [R1+0xfb8] ;  /* 0x000fb800011a7983 */ /* 0x002ea80000300a00 */
[----:B------:R-:W2:Y:S04]  /*18e50*/  LDL.LU.64 R24, [R1+0xfb0] ;  /* 0x000fb00001187983 */ /* 0x000ea80000300a00 */
        /* <DEDUP_REMOVED lines=9> */
[----:B------:R-:W-:Y:S01]  /*18ef0*/  IMAD.MOV.U32 R0, RZ, RZ, R228 ;  /* 0x000000ffff007224 */ /* 0x000fe200078e00e4 */
[----:B------:R-:W-:Y:S01]  /*18f00*/  MOV R215, R231 ;  /* 0x000000e700d77202 */ /* 0x000fe20000000f00 */
[----:B------:R-:W-:Y:S01]  /*18f10*/  IMAD.MOV.U32 R214, RZ, RZ, R230 ;  /* 0x000000ffffd67224 */ /* 0x000fe200078e00e6 */
[----:B------:R-:W-:Y:S04]  /*18f20*/  LDS R228, [R2+0x14000] ;  /* 0x0140000002e47984 */ /* 0x000fe80000000800 */
[----:B------:R-:W-:Y:S04]  /*18f30*/  LDS R230, [R2+0x16000] ;  /* 0x0160000002e67984 */ /* 0x000fe80000000800 */
[----:B------:R-:W-:Y:S04]  /*18f40*/  LDS R229, [R3+0x14000] ;  /* 0x0140000003e57984 */ /* 0x000fe80000000800 */
[----:B------:R-:W1:Y:S02]  /*18f50*/  LDS R231, [R3+0x16000] ;  /* 0x0160000003e77984 */ /* 0x000e640000000800 */
[----:B-1----:R-:W-:Y:S11]  /*18f60*/  HMMA.1688.F32.TF32 R4, R228, R50, R4 ;  /* 0x00000032e404723c */ /* 0x002ff60000081004 */
[----:B------:R-:W-:Y:S11]  /*18f70*/  @!UPT UIADD3 URZ, URZ, URZ, URZ ;  /* 0x0000003f3f3ff290 */ /* 0x000ff6000fffe03f */
[----:B------:R-:W-:Y:S02]  /*18f80*/  @!UPT UIADD3 URZ, URZ, URZ, URZ ;  /* 0x0000003f3f3ff290 */ /* 0x000fe4000fffe03f */
[----:B------:R-:W-:Y:S01]  /*18f90*/  MOV R57, R4 ;  /* 0x0000000400397202 */ /* 0x000fe20000000f00 */
[----:B------:R-:W-:Y:S01]  /*18fa0*/  IMAD.MOV.U32 R56, RZ, RZ, R5 ;  /* 0x000000ffff387224 */ /* 0x000fe200078e0005 */
[----:B----4-:R-:W-:Y:S01]  /*18fb0*/  HMMA.1688.F32.TF32 R248, R232, R40, R236 ;  /* 0x00000028e8f8723c */ /* 0x010fe200000810ec */
[----:B------:R-:W-:Y:S04]  /*18fc0*/  LDS R232, [R2+0x14100] ;  /* 0x0141000002e87984 */ /* 0x000fe80000000800 */
[----:B------:R-:W-:Y:S04]  /*18fd0*/  LDS R234, [R2+0x16100] ;  /* 0x0161000002ea7984 */ /* 0x000fe80000000800 */
[----:B------:R-:W-:Y:S04]  /*18fe0*/  LDS R233, [R3+0x14100] ;  /* 0x0141000003e97984 */ /* 0x000fe80000000800 */
[----:B------:R-:W1:Y:S04]  /*18ff0*/  LDS R235, [R3+0x16100] ;  /* 0x0161000003eb7984 */ /* 0x000e680000000800 */
[----:B------:R-:W-:Y:S04]  /*19000*/  LDS R236, [R2+0x14200] ;  /* 0x0142000002ec7984 */ /* 0x000fe80000000800 */
[----:B------:R-:W-:Y:S04]  /*19010*/  LDS R238, [R2+0x16200] ;  /* 0x0162000002ee7984 */ /* 0x000fe80000000800 */
[----:B------:R-:W-:Y:S04]  /*19020*/  LDS R237, [R3+0x14200] ;  /* 0x0142000003ed7984 */ /* 0x000fe80000000800 */
[----:B------:R-:W4:Y:S01]  /*19030*/  LDS R239, [R3+0x16200] ;  /* 0x0162000003ef7984 */ /* 0x000f220000000800 */
[C---:B--2---:R-:W-:Y:S08]  /*19040*/  HMMA.1688.F32.TF32 R24, R224.reuse, R60, R24 ;  /* 0x0000003ce018723c */ /* 0x044ff00000081018 */
[----:B-----5:R-:W-:Y:S07]  /*19050*/  HMMA.1688.F32.TF32 R240, R224, R52, R240 ;  /* 0x00000034e0f0723c */ /* 0x020fee00000810f0 */
[----:B------:R-:W-:Y:S01]  /*19060*/  IMAD.MOV.U32 R53, RZ, RZ, R6 ;  /* 0x000000ffff357224 */ /* 0x000fe200078e0006 */
[----:B------:R-:W-:-:S02]  /*19070*/  MOV R52, R7 ;  /* 0x0000000700347202 */ /* 0x000fc40000000f00 */
[----:B------:R-:W-:Y:S11]  /*19080*/  HMMA.1688.F32.TF32 R4, R228, R46, R8 ;  /* 0x0000002ee404723c */ /* 0x000ff60000081008 */
[----:B------:R-:W-:Y:S02]  /*19090*/  @!UPT UIADD3 URZ, URZ, URZ, URZ ;  /* 0x0000003f3f3ff290 */ /* 0x000fe4000fffe03f */
[----:B------:R-:W-:Y:S04]  /*190a0*/  STL.64 [R1+0x2a0], R240 ;  /* 0x0002a0f001007387 */ /* 0x000fe80000100a00 */
[----:B------:R3:W-:Y:S02]  /*190b0*/  STL.64 [R1+0x2a8], R242 ;  /* 0x0002a8f201007387 */ /* 0x0007e40000100a00 */
[C---:B---3--:R-:W-:Y:S08]  /*190c0*/  HMMA.1688.F32.TF32 R240, R224.reuse, R64, R20 ;  /* 0x00000040e0f0723c */ /* 0x048ff00000081014 */
[----:B------:R-:W-:Y:S11]  /*190d0*/  HMMA.1688.F32.TF32 R20, R224, R40, R28 ;  /* 0x00000028e014723c */ /* 0x000ff6000008101c */
[----:B------:R-:W-:Y:S04]  /*190e0*/  @!UPT UIADD3 URZ, URZ, URZ, URZ ;  /* 0x0000003f3f3ff290 */ /* 0x000fe8000fffe03f */
[----:B------:R-:W-:Y:S04]  /*190f0*/  STL.64 [R1+0x290], R240 ;  /* 0x000290f001007387 */ /* 0x000fe80000100a00 */
[----:B------:R-:W-:Y:S05]  /*19100*/  STL.64 [R1+0x298], R242 ;  /* 0x000298f201007387 */ /* 0x000fea0000100a00 */
[----:B------:R-:W-:Y:S01]  /*19110*/  IMAD.MOV.U32 R65, RZ, RZ, R20 ;  /* 0x000000ffff417224 */ /* 0x000fe200078e0014 */
[----:B------:R-:W-:Y:S01]  /*19120*/  MOV R61, R22 ;  /* 0x00000016003d7202 */ /* 0x000fe20000000f00 */
[----:B------:R-:W-:-:S02]  /*19130*/  IMAD.MOV.U32 R64, RZ, RZ, R21 ;  /* 0x000000ffff407224 */ /* 0x000fc400078e0015 */
[----:B------:R-:W-:Y:S02]  /*19140*/  IMAD.MOV.U32 R60, RZ, RZ, R23 ;  /* 0x000000ffff3c7224 */ /* 0x000fe400078e0017 */
[----:B------:R-:W-:Y:S01]  /*19150*/  HMMA.1688.F32.TF32 R20, R224, R36, R32 ;  /* 0x00000024e014723c */ /* 0x000fe20000081020 */
[----:B------:R-:W-:Y:S04]  /*19160*/  STL.64 [R1+0x280], R24 ;  /* 0x0002801801007387 */ /* 0x000fe80000100a00 */
[----:B------:R-:W-:Y:S04]  /*19170*/  STL.64 [R1+0x288], R26 ;  /* 0x0002881a01007387 */ /* 0x000fe80000100a00 */
[----:B------:R2:W-:Y:S04]  /*19180*/  STL [R1+0xee4], R60 ;  /* 0x000ee43c01007387 */ /* 0x0005e80000100800 */
[----:B------:R3:W-:Y:S04]  /*19190*/  STL [R1+0xee0], R61 ;  /* 0x000ee03d01007387 */ /* 0x0007e80000100800 */
[----:B------:R5:W-:Y:S01]  /*191a0*/  STL [R1+0xedc], R64 ;  /* 0x000edc4001007387 */ /* 0x000be20000100800 */
[----:B--2---:R-:W-:-:S03]  /*191b0*/  IMAD.MOV.U32 R60, RZ, RZ, R4 ;  /* 0x000000ffff3c7224 */ /* 0x004fc600078e0004 */
[----:B------:R2:W-:Y:S01]  /*191c0*/  STL [R1+0xed8], R65 ;  /* 0x000ed84101007387 */ /* 0x0005e20000100800 */
[----:B---3--:R-:W-:Y:S01]  /*191d0*/  IMAD.MOV.U32 R61, RZ, RZ, R5 ;  /* 0x000000ffff3d7224 */ /* 0x008fe200078e0005 */
[----:B-----5:R-:W-:Y:S01]  /*191e0*/  MOV R64, R6 ;  /* 0x0000000600407202 */ /* 0x020fe20000000f00 */
[----:B--2---:R-:W-:Y:S02]  /*191f0*/  IMAD.MOV.U32 R65, RZ, RZ, R7 ;  /* 0x000000ffff417224 */ /* 0x004fe400078e0007 */
[C---:B------:R-:W-:Y:S01]  /*19200*/  HMMA.1688.F32.TF32 R4, R228.reuse, R58, R12 ;  /* 0x0000003ae404723c */ /* 0x040fe2000008100c */
[----:B------:R-:W-:Y:S01]  /*19210*/  IMAD.MOV.U32 R44, RZ, RZ, R23 ;  /* 0x000000ffff2c7224 */ /* 0x000fe200078e0017 */
[----:B------:R-:W-:Y:S01]  /*19220*/  MOV R48, R21 ;  /* 0x0000001500307202 */ /* 0x000fe20000000f00 */
[----:B------:R-:W-:Y:S02]  /*19230*/  IMAD.MOV.U32 R45, RZ, RZ, R22 ;  /* 0x000000ffff2d7224 */ /* 0x000fe400078e0016 */
[----:B------:R-:W-:Y:S01]  /*19240*/  IMAD.MOV.U32 R49, RZ, RZ, R20 ;  /* 0x000000ffff317224 */ /* 0x000fe200078e0014 */
[----:B------:R2:W-:Y:S04]  /*19250*/  STL [R1+0xef4], R44 ;  /* 0x000ef42c01007387 */ /* 0x0005e80000100800 */
[----:B------:R3:W-:Y:S04]  /*19260*/  STL [R1+0xef0], R45 ;  /* 0x000ef02d01007387 */ /* 0x0007e80000100800 */
[----:B------:R5:W-:Y:S04]  /*19270*/  STL [R1+0xeec], R48 ;  /* 0x000eec3001007387 */ /* 0x000be80000100800 */
[----:B------:R1:W-:Y:S01]  /*19280*/  STL [R1+0xee8], R49 ;  /* 0x000ee83101007387 */ /* 0x0003e20000100800 */
[C---:B------:R-:W-:Y:S08]  /*19290*/  HMMA.1688.F32.TF32 R12, R228.reuse, R62, R72 ;  /* 0x0000003ee40c723c */ /* 0x040ff00000081048 */
[----:B------:R-:W-:Y:S01]  /*192a0*/  HMMA.1688.F32.TF32 R8, R228, R42, R76 ;  /* 0x0000002ae408723c */ /* 0x000fe2000008104c */
[----:B--2---:R-:W-:Y:S01]  /*192b0*/  IMAD.MOV.U32 R44, RZ, RZ, R4 ;  /* 0x000000ffff2c7224 */ /* 0x004fe200078e0004 */
[----:B---3--:R-:W-:Y:S01]  /*192c0*/  MOV R45, R5 ;  /* 0x00000005002d7202 */ /* 0x008fe20000000f00 */
[----:B-----5:R-:W-:-:S05]  /*192d0*/  IMAD.MOV.U32 R48, RZ, RZ, R6 ;  /* 0x000000ffff307224 */ /* 0x020fca00078e0006 */
[----:B-1----:R-:W-:Y:S01]  /*192e0*/  HMMA.1688.F32.TF32 R224, R232, R54, R96 ;  /* 0x00000036e8e0723c */ /* 0x002fe20000081060 */
[----:B------:R-:W-:-:S07]  /*192f0*/  IMAD.MOV.U32 R49, RZ, RZ, R7 ;  /* 0x000000ffff317224 */ /* 0x000fce00078e0007 */
[----:B----4-:R-:W-:Y:S01]  /*19300*/  HMMA.1688.F32.TF32 R240, R236, R66, R132 ;  /* 0x00000042ecf0723c */ /* 0x010fe20000081084 */
[----:B------:R-:W-:Y:S01]  /*19310*/  IMAD.MOV.U32 R27, RZ, RZ, R252 ;  /* 0x000000ffff1b7224 */ /* 0x000fe200078e00fc */
[----:B------:R-:W-:Y:S01]  /*19320*/  MOV R26, R0 ;  /* 0x00000000001a7202 */ /* 0x000fe20000000f00 */
[----:B------:R-:W-:Y:S01]  /*19330*/  IMAD.MOV.U32 R33, RZ, RZ, R205 ;  /* 0x000000ffff217224 */ /* 0x000fe200078e00cd */
[----:B------:R-:W-:Y:S01]  /*19340*/  MOV R32, R204 ;  /* 0x000000cc00207202 */ /* 0x000fe20000000f00 */
[----:B------:R-:W-:Y:S01]  /*19350*/  IMAD.MOV.U32 R34, RZ, RZ, R206 ;  /* 0x000000ffff227224 */ /* 0x000fe200078e00ce */
[----:B------:R-:W-:Y:S01]  /*19360*/  MOV R35, R207 ;  /* 0x000000cf00237202 */ /* 0x000fe20000000f00 */
[----:B------:R-:W-:Y:S01]  /*19370*/  IMAD.MOV.U32 R28, RZ, RZ, R200 ;  /* 0x000000ffff1c7224 */ /* 0x000fe200078e00c8 */
[----:B------:R-:W-:Y:S01]  /*19380*/  HMMA.1688.F32.TF32 R4, R228, R54, R16 ;  /* 0x00000036e404723c */ /* 0x000fe20000081010 */
[----:B------:R-:W-:Y:S01]  /*19390*/  IMAD.MOV.U32 R29, RZ, RZ, R201 ;  /* 0x000000ffff1d7224 */ /* 0x000fe200078e00c9 */
[----:B------:R-:W-:Y:S01]  /*193a0*/  MOV R30, R202 ;  /* 0x000000ca001e7202 */ /* 0x000fe20000000f00 */
[----:B------:R-:W-:Y:S01]  /*193b0*/  IMAD.MOV.U32 R31, RZ, RZ, R203 ;  /* 0x000000ffff1f7224 */ /* 0x000fe200078e00cb */
[----:B------:R-:W-:Y:S01]  /*193c0*/  MOV R24, R177 ;  /* 0x000000b100187202 */ /* 0x000fe20000000f00 */
[----:B------:R-:W-:Y:S01]  /*193d0*/  IMAD.MOV.U32 R25, RZ, RZ, R178 ;  /* 0x000000ffff197224 */ /* 0x000fe200078e00b2 */
[----:B------:R-:W-:Y:S04]  /*193e0*/  LDS R20, [R2+0x14500] ;  /* 0x0145000002147984 */ /* 0x000fe80000000800 */
[----:B------:R-:W-:Y:S04]  /*193f0*/  LDS R22, [R2+0x16500] ;  /* 0x0165000002167984 */ /* 0x000fe80000000800 */
[----:B------:R-:W-:Y:S04]  /*19400*/  LDS R21, [R3+0x14500] ;  /* 0x0145000003157984 */ /* 0x000fe80000000800 */
[----:B------:R-:W1:Y:S06]  /*19410*/  LDS R23, [R3+0x16500] ;  /* 0x0165000003177984 */ /* 0x000e6c0000000800 */
[----:B------:R-:W-:Y:S01]  /*19420*/  MOV R41, R4 ;  /* 0x0000000400297202 */ /* 0x000fe20000000f00 */
[----:B------:R-:W-:Y:S01]  /*19430*/  IMAD.MOV.U32 R40, RZ, RZ, R5 ;  /* 0x000000ffff287224 */ /* 0x000fe200078e0005 */
[----:B------:R-:W-:Y:S01]  /*19440*/  MOV R36, R7 ;  /* 0x0000000700247202 */ /* 0x000fe20000000f00 */
[----:B------:R-:W-:-:S02]  /*19450*/  IMAD.MOV.U32 R37, RZ, RZ, R6 ;  /* 0x000000ffff257224 */ /* 0x000fc400078e0006 */
[C---:B------:R-:W-:Y:S11]  /*19460*/  HMMA.1688.F32.TF32 R4, R228.reuse, R66, R68 ;  /* 0x00000042e404723c */ /* 0x040ff60000081044 */
[----:B------:R-:W-:Y:S11]  /*19470*/  @!UPT UIADD3 URZ, URZ, URZ, URZ ;  /* 0x0000003f3f3ff290 */ /* 0x000ff6000fffe03f */
[----:B------:R-:W-:Y:S01]  /*19480*/  @!UPT UIADD3 URZ, URZ, URZ, URZ ;  /* 0x0000003f3f3ff290 */ /* 0x000fe2000fffe03f */
[----:B------:R-:W-:Y:S04]  /*19490*/  STL.64 [R1+0x190], R4 ;  /* 0x0001900401007387 */ /* 0x000fe80000100a00 */
[----:B------:R2:W-:Y:S02]  /*194a0*/  STL.64 [R1+0x198], R6 ;  /* 0x0001980601007387 */ /* 0x0005e40000100a00 */
[----:B--2---:R-:W-:Y:S02]  /*194b0*/  HMMA.1688.F32.TF32 R4, R228, R38, R80 ;  /* 0x00000026e404723c */ /* 0x004fe40000081050 */
[----:B------:R-:W-:Y:S04]  /*194c0*/  STL.64 [R1+0x180], R12 ;  /* 0x0001800c01007387 */ /* 0x000fe80000100a00 */
[----:B------:R2:W-:Y:S04]  /*194d0*/  STL.64 [R1+0x188], R14 ;  /* 0x0001880e01007387 */ /* 0x0005e80000100a00 */
[----:B------:R-:W-:Y:S04]  /*194e0*/  STL.64 [R1+0x170], R8 ;  /* 0x0001700801007387 */ /* 0x000fe80000100a00 */
[----:B------:R3:W-:Y:S01]  /*194f0*/  STL.64 [R1+0x178], R10 ;  /* 0x0001780a01007387 */ /* 0x0007e20000100a00 */
[----:B--2---:R-:W-:Y:S08]  /*19500*/  HMMA.1688.F32.TF32 R12, R232, R50, R84 ;  /* 0x00000032e80c723c */ /* 0x004ff00000081054 */
[----:B------:R-:W-:Y:S01]  /*19510*/  HMMA.1688.F32.TF32 R228, R236, R42, R140 ;  /* 0x0000002aece4723c */ /* 0x000fe2000008108c */
[----:B------:R-:W-:Y:S04]  /*19520*/  STL.64 [R1+0x160], R4 ;  /* 0x0001600401007387 */ /* 0x000fe80000100a00 */
[----:B------:R2:W-:Y:S03]  /*19530*/  STL.64 [R1+0x168], R6 ;  /* 0x0001680601007387 */ /* 0x0005e60000100a00 */
[----:B---3--:R-:W-:Y:S01]  /*19540*/  HMMA.1688.F32.TF32 R8, R232, R46, R88 ;  /* 0x0000002ee808723c */ /* 0x008fe20000081058 */
[----:B------:R-:W-:Y:S01]  /*19550*/  MOV R78, R214 ;  /* 0x000000d6004e7202 */ /* 0x000fe20000000f00 */
[----:B------:R-:W-:Y:S01]  /*19560*/  IMAD.MOV.U32 R79, RZ, RZ, R215 ;  /* 0x000000ffff4f7224 */ /* 0x000fe200078e00d7 */
[----:B------:R-:W-:Y:S01]  /*19570*/  MOV R69, R209 ;  /* 0x000000d100457202 */ /* 0x000fe20000000f00 */
[----:B------:R-:W-:-:S02]  /*19580*/  IMAD.MOV.U32 R68, RZ, RZ, R208 ;  /* 0x000000ffff447224 */ /* 0x000fc400078e00d0 */
[----:B------:R-:W-:Y:S02]  /*19590*/  IMAD.MOV.U32 R70, RZ, RZ, R210 ;  /* 0x000000ffff467224 */ /* 0x000fe400078e00d2 */
[----:B------:R-:W-:Y:S01]  /*195a0*/  IMAD.MOV.U32 R71, RZ, RZ, R211 ;  /* 0x000000ffff477224 */ /* 0x000fe200078e00d3 */
[----:B--2---:R-:W-:Y:S01]  /*195b0*/  HMMA.1688.F32.TF32 R4, R232, R58, R92 ;  /* 0x0000003ae804723c */ /* 0x004fe2000008105c */
[----:B------:R-:W-:Y:S04]  /*195c0*/  STL.64 [R1+0x150], R12 ;  /* 0x0001500c01007387 */ /* 0x000fe80000100a00 */
[----:B------:R2:W-:Y:S01]  /*195d0*/  STL.64 [R1+0x158], R14 ;  /* 0x0001580e01007387 */ /* 0x0005e20000100a00 */
[----:B------:R-:W-:Y:S01]  /*195e0*/  IMAD.MOV.U32 R80, RZ, RZ, R196 ;  /* 0x000000ffff507224 */ /* 0x000fe200078e00c4 */
[----:B------:R-:W-:Y:S01]  /*195f0*/  MOV R81, R197 ;  /* 0x000000c500517202 */ /* 0x000fe20000000f00 */
[----:B------:R-:W-:-:S02]  /*19600*/  IMAD.MOV.U32 R82, RZ, RZ, R198 ;  /* 0x000000ffff527224 */ /* 0x000fc400078e00c6 */
[----:B------:R-:W-:Y:S01]  /*19610*/  IMAD.MOV.U32 R72, RZ, RZ, R183 ;  /* 0x000000ffff487224 */ /* 0x000fe200078e00b7 */
[----:B------:R-:W-:Y:S01]  /*19620*/  MOV R74, R190 ;  /* 0x000000be004a7202 */ /* 0x000fe20000000f00 */
[----:B------:R-:W-:Y:S02]  /*19630*/  IMAD.MOV.U32 R83, RZ, RZ, R199 ;  /* 0x000000ffff537224 */ /* 0x000fe400078e00c7 */
[----:B------:R-:W-:Y:S01]  /*19640*/  IMAD.MOV.U32 R73, RZ, RZ, R187 ;  /* 0x000000ffff497224 */ /* 0x000fe200078e00bb */
[----:B------:R-:W-:Y:S04]  /*19650*/  STL.64 [R1+0x140], R8 ;  /* 0x0001400801007387 */ /* 0x000fe80000100a00 */
[----:B------:R3:W-:Y:S04]  /*19660*/  STL.64 [R1+0x148], R10 ;  /* 0x0001480a01007387 */ /* 0x0007e80000100a00 */
[----:B------:R-:W-:Y:S04]  /*19670*/  STL [R1+0xed4], R224 ;  /* 0x000ed4e001007387 */ /* 0x000fe80000100800 */
[----:B------:R-:W-:Y:S01]  /*19680*/  STL.64 [R1+0x130], R4 ;  /* 0x0001300401007387 */ /* 0x000fe20000100a00 */
[----:B--2---:R-:W-:Y:S03]  /*19690*/  HMMA.1688.F32.TF32 R12, R232, R62, R104 ;  /* 0x0000003ee80c723c */ /* 0x004fe60000081068 */
[----:B------:R2:W-:Y:S01]  /*196a0*/  STL.64 [R1+0x138], R6 ;  /* 0x0001380601007387 */ /* 0x0005e20000100a00 */
[----:B------:R-:W-:-:S02]  /*196b0*/  IMAD.MOV.U32 R76, RZ, RZ, R26 ;  /* 0x000000ffff4c7224 */ /* 0x000fc400078e001a */
[----:B------:R-:W-:Y:S02]  /*196c0*/  IMAD.MOV.U32 R77, RZ, RZ, R27 ;  /* 0x000000ffff4d7224 */ /* 0x000fe400078e001b */
[----:B------:R-:W-:Y:S01]  /*196d0*/  IMAD.MOV.U32 R75, RZ, RZ, R191 ;  /* 0x000000ffff4b7224 */ /* 0x000fe200078e00bf */
[C---:B---3--:R-:W-:Y:S01]  /*196e0*/  HMMA.1688.F32.TF32 R8, R232.reuse, R42, R108 ;  /* 0x0000002ae808723c */ /* 0x048fe2000008106c */
[----:B------:R-:W-:Y:S01]  /*196f0*/  IMAD.MOV.U32 R132, RZ, RZ, R44 ;  /* 0x000000ffff847224 */ /* 0x000fe200078e002c */
[----:B------:R-:W-:Y:S01]  /*19700*/  MOV R133, R45 ;  /* 0x0000002d00857202 */ /* 0x000fe20000000f00 */
[----:B------:R-:W-:Y:S01]  /*19710*/  IMAD.MOV.U32 R134, RZ, RZ, R48 ;  /* 0x000000ffff867224 */ /* 0x000fe200078e0030 */
[----:B------:R-:W-:Y:S04]  /*19720*/  LDS R84, [R2+0x14600] ;  /* 0x0146000002547984 */ /* 0x000fe80000000800 */
[----:B--2---:R-:W-:Y:S01]  /*19730*/  HMMA.1688.F32.TF32 R4, R232, R66, R100 ;  /* 0x00000042e804723c */ /* 0x004fe20000081064 */
[----:B------:R-:W-:Y:S04]  /*19740*/  STL [R1+0xed0], R225 ;  /* 0x000ed0e101007387 */ /* 0x000fe80000100800 */
[----:B------:R-:W-:Y:S04]  /*19750*/  STL [R1+0xecc], R226 ;  /* 0x000ecce201007387 */ /* 0x000fe80000100800 */
[----:B------:R-:W-:Y:S01]  /*19760*/  STL [R1+0xec8], R227 ;  /* 0x000ec8e301007387 */ /* 0x000fe20000100800 */
[----:B------:R-:W-:-:S03]  /*19770*/  IMAD.MOV.U32 R135, RZ, RZ, R49 ;  /* 0x000000ffff877224 */ /* 0x000fc600078e0031 */
[----:B------:R-:W-:Y:S04]  /*19780*/  LDS R86, [R2+0x16600] ;  /* 0x0166000002567984 */ /* 0x000fe80000000800 */
[----:B------:R-:W-:Y:S04]  /*19790*/  LDS R85, [R3+0x14600] ;  /* 0x0146000003557984 */ /* 0x000fe80000000800 */
[----:B------:R-:W2:Y:S04]  /*197a0*/  LDS R87, [R3+0x16600] ;  /* 0x0166000003577984 */ /* 0x000ea80000000800 */
[----:B------:R-:W-:Y:S04]  /*197b0*/  STL.64 [R1+0x120], R4 ;  /* 0x0001200401007387 */ /* 0x000fe80000100a00 */
[----:B------:R3:W-:Y:S04]  /*197c0*/  STL.64 [R1+0x128], R6 ;  /* 0x0001280601007387 */ /* 0x0007e80000100a00 */
[----:B------:R-:W-:Y:S04]  /*197d0*/  STL.64 [R1+0x110], R12 ;  /* 0x0001100c01007387 */ /* 0x000fe80000100a00 */
[----:B------:R4:W-:Y:S01]  /*197e0*/  STL.64 [R1+0x118], R14 ;  /* 0x0001180e01007387 */ /* 0x0009e20000100a00 */
[----:B---3--:R-:W-:Y:S03]  /*197f0*/  HMMA.1688.F32.TF32 R4, R232, R38, R112 ;  /* 0x00000026e804723c */ /* 0x008fe60000081070 */
[----:B------:R-:W-:Y:S04]  /*19800*/  STL.64 [R1+0x100], R8 ;  /* 0x0001000801007387 */ /* 0x000fe80000100a00 */
[----:B------:R3:W-:Y:S01]  /*19810*/  STL.64 [R1+0x108], R10 ;  /* 0x0001080a01007387 */ /* 0x0007e20000100a00 */
[C---:B----4-:R-:W-:Y:S03]  /*19820*/  HMMA.1688.F32.TF32 R12, R236.reuse, R50, R116 ;  /* 0x00000032ec0c723c */ /* 0x050fe60000081074 */
[----:B------:R-:W-:Y:S04]  /*19830*/  LDS R140, [R2+0x18000] ;  /* 0x01800000028c7984 */ /* 0x000fe80000000800 */
[----:B------:R-:W-:Y:S01]  /*19840*/  LDS R142, [R2+0x1a000] ;  /* 0x01a00000028e7984 */ /* 0x000fe20000000800 */
[C---:B---3--:R-:W-:Y:S01]  /*19850*/  HMMA.1688.F32.TF32 R8, R236.reuse, R46, R120 ;  /* 0x0000002eec08723c */ /* 0x048fe20000081078 */
[----:B------:R-:W-:Y:S01]  /*19860*/  IMAD.MOV.U32 R92, RZ, RZ, R186 ;  /* 0x000000ffff5c7224 */ /* 0x000fe200078e00ba */
[----:B------:R-:W-:Y:S01]  /*19870*/  MOV R93, R180 ;  /* 0x000000b4005d7202 */ /* 0x000fe20000000f00 */
[----:B------:R-:W-:Y:S01]  /*19880*/  IMAD.MOV.U32 R94, RZ, RZ, R181 ;  /* 0x000000ffff5e7224 */ /* 0x000fe200078e00b5 */
[----:B------:R-:W-:Y:S04]  /*19890*/  LDS R141, [R3+0x18000] ;  /* 0x01800000038d7984 */ /* 0x000fe80000000800 */
[----:B------:R-:W-:Y:S04]  /*198a0*/  STL.64 [R1+0xf0], R4 ;  /* 0x0000f00401007387 */ /* 0x000fe80000100a00 */
[----:B------:R3:W-:Y:S04]  /*198b0*/  STL.64 [R1+0xf8], R6 ;  /* 0x0000f80601007387 */ /* 0x0007e80000100a00 */
[----:B------:R-:W-:Y:S04]  /*198c0*/  STL.64 [R1+0xe0], R12 ;  /* 0x0000e00c01007387 */ /* 0x000fe80000100a00 */
[----:B------:R-:W-:Y:S04]  /*198d0*/  STL.64 [R1+0xe8], R14 ;  /* 0x0000e80e01007387 */ /* 0x000fe80000100a00 */
[----:B------:R-:W-:Y:S04]  /*198e0*/  STL.64 [R1+0xd0], R8 ;  /* 0x0000d00801007387 */ /* 0x000fe80000100a00 */
[----:B------:R-:W-:Y:S04]  /*198f0*/  STL.64 [R1+0xd8], R10 ;  /* 0x0000d80a01007387 */ /* 0x000fe80000100a00 */
[----:B------:R-:W-:Y:S04]  /*19900*/  LDS R8, [R2+0x14300] ;  /* 0x0143000002087984 */ /* 0x000fe80000000800 */
[----:B------:R-:W-:Y:S04]  /*19910*/  LDS R10, [R2+0x16300] ;  /* 0x01630000020a7984 */ /* 0x000fe80000000800 */
[----:B------:R-:W-:Y:S04]  /*19920*/  LDS R9, [R3+0x14300] ;  /* 0x0143000003097984 */ /* 0x000fe80000000800 */
[----:B------:R-:W4:Y:S01]  /*19930*/  LDS R11, [R3+0x16300] ;  /* 0x01630000030b7984 */ /* 0x000f220000000800 */
[C---:B---3--:R-:W-:Y:S01]  /*19940*/  HMMA.1688.F32.TF32 R4, R236.reuse, R58, R124 ;  /* 0x0000003aec04723c */ /* 0x048fe2000008107c */
[----:B------:R-:W-:Y:S01]  /*19950*/  IMAD.MOV.U32 R95, RZ, RZ, R176 ;  /* 0x000000ffff5f7224 */ /* 0x000fe200078e00b0 */
[----:B------:R-:W-:Y:S01]  /*19960*/  MOV R27, R182 ;  /* 0x000000b6001b7202 */ /* 0x000fe20000000f00 */
[----:B------:R-:W-:Y:S01]  /*19970*/  IMAD.MOV.U32 R26, RZ, RZ, R179 ;  /* 0x000000ffff1a7224 */ /* 0x000fe200078e00b3 */
[----:B------:R-:W-:Y:S04]  /*19980*/  LDS R143, [R3+0x1a000] ;  /* 0x01a00000038f7984 */ /* 0x000fe80000000800 */
[----:B------:R-:W-:Y:S01]  /*19990*/  HMMA.1688.F32.TF32 R232, R236, R62, R136 ;  /* 0x0000003eece8723c */ /* 0x000fe20000081088 */
[----:B------:R-:W-:Y:S04]  /*199a0*/  LDS R124, [R2+0x18100] ;  /* 0x01810000027c7984 */ /* 0x000fe80000000800 */
[----:B------:R-:W-:Y:S03]  /*199b0*/  LDS R126, [R2+0x1a100] ;  /* 0x01a10000027e7984 */ /* 0x000fe60000000800 */
[-C--:B-1----:R-:W-:Y:S01]  /*199c0*/  HMMA.1688.F32.TF32 R220, R20, R58.reuse, R220 ;  /* 0x0000003a14dc723c */ /* 0x082fe200000810dc */
[----:B------:R-:W-:Y:S04]  /*199d0*/  LDS R125, [R3+0x18100] ;  /* 0x01810000037d7984 */ /* 0x000fe80000000800 */
[----:B------:R-:W-:Y:S03]  /*199e0*/  LDS R127, [R3+0x1a100] ;  /* 0x01a10000037f7984 */ /* 0x000fe60000000800 */
[----:B------:R-:W-:Y:S01]  /*199f0*/  IMAD.MOV.U32 R224, RZ, RZ, R4 ;  /* 0x000000ffffe07224 */ /* 0x000fe200078e0004 */
[----:B------:R-:W-:Y:S01]  /*19a00*/  MOV R226, R6 ;  /* 0x0000000600e27202 */ /* 0x000fe20000000f00 */
[----:B------:R-:W-:Y:S01]  /*19a10*/  IMAD.MOV.U32 R225, RZ, RZ, R5 ;  /* 0x000000ffffe17224 */ /* 0x000fe200078e0005 */
[----:B--2---:R-:W-:Y:S01]  /*19a20*/  HMMA.1688.F32.TF32 R32, R84, R58, R32 ;  /* 0x0000003a5420723c */ /* 0x004fe20000081020 */
[----:B------:R-:W-:Y:S01]  /*19a30*/  IMAD.MOV.U32 R227, RZ, RZ, R7 ;  /* 0x000000ffffe37224 */ /* 0x000fe200078e0007 */
[----:B------:R-:W-:Y:S04]  /*19a40*/  LDS R120, [R2+0x18200] ;  /* 0x0182000002787984 */ /* 0x000fe80000000800 */
[----:B------:R-:W-:Y:S02]  /*19a50*/  LDS R122, [R2+0x1a200] ;  /* 0x01a20000027a7984 */ /* 0x000fe40000000800 */
[C---:B------:R-:W-:Y:S02]  /*19a60*/  HMMA.1688.F32.TF32 R4, R236.reuse, R54, R128 ;  /* 0x00000036ec04723c */ /* 0x040fe40000081080 */
[----:B------:R-:W-:Y:S04]  /*19a70*/  LDS R121, [R3+0x18200] ;  /* 0x0182000003797984 */ /* 0x000fe80000000800 */
[----:B------:R-:W-:Y:S02]  /*19a80*/  LDS R123, [R3+0x1a200] ;  /* 0x01a20000037b7984 */ /* 0x000fe40000000800 */
[----:B------:R-:W-:Y:S08]  /*19a90*/  HMMA.1688.F32.TF32 R236, R236, R38, R144 ;  /* 0x00000026ecec723c */ /* 0x000ff00000081090 */
[C---:B----4-:R-:W-:Y:S08]  /*19aa0*/  HMMA.1688.F32.TF32 R12, R8.reuse, R46, R152 ;  /* 0x0000002e080c723c */ /* 0x050ff00000081098 */
[----:B------:R-:W-:Y:S01]  /*19ab0*/  HMMA.1688.F32.TF32 R16, R8, R50, R148 ;  /* 0x000000320810723c */ /* 0x000fe20000081094 */
[----:B------:R-:W-:Y:S04]  /*19ac0*/  STL.64 [R1+0xb0], R4 ;  /* 0x0000b00401007387 */ /* 0x000fe80000100a00 */
[----:B------:R-:W-:Y:S04]  /*19ad0*/  STL.64 [R1+0xb8], R6 ;  /* 0x0000b80601007387 */ /* 0x000fe80000100a00 */
[----:B------:R-:W-:Y:S04]  /*19ae0*/  STL [R1+0xeb4], R236 ;  /* 0x000eb4ec01007387 */ /* 0x000fe80000100800 */
[----:B------:R-:W-:Y:S04]  /*19af0*/  STL [R1+0xeb0], R237 ;  /* 0x000eb0ed01007387 */ /* 0x000fe80000100800 */
[----:B------:R-:W-:Y:S04]  /*19b00*/  STL [R1+0xeac], R238 ;  /* 0x000eacee01007387 */ /* 0x000fe80000100800 */
[----:B------:R-:W-:Y:S01]  /*19b10*/  STL [R1+0xea8], R239 ;  /* 0x000ea8ef01007387 */ /* 0x000fe20000100800 */
[----:B------:R-:W-:-:S03]  /*19b20*/  IMAD.MOV.U32 R252, RZ, RZ, R15 ;  /* 0x000000fffffc7224 */ /* 0x000fc600078e000f */
[----:B------:R-:W-:Y:S04]  /*19b30*/  STL.64 [R1+0x250], R12 ;  /* 0x0002500c01007387 */ /* 0x000fe80000100a00 */
[----:B------:R-:W-:Y:S04]  /*19b40*/  STL.64 [R1+0x260], R16 ;  /* 0x0002601001007387 */ /* 0x000fe80000100a00 */
[----:B------:R-:W-:Y:S04]  /*19b50*/  STL.64 [R1+0x268], R18 ;  /* 0x0002681201007387 */ /* 0x000fe80000100a00 */
[----:B------:R1:W-:Y:S04]  /*19b60*/  STL [R1+0x258], R14 ;  /* 0x0002580e01007387 */ /* 0x0003e80000100800 */
[----:B------:R-:W-:Y:S04]  /*19b70*/  LDS R4, [R2+0x14400] ;  /* 0x0144000002047984 */ /* 0x000fe80000000800 */
[----:B------:R-:W-:Y:S01]  /*19b80*/  LDS R6, [R2+0x16400] ;  /* 0x0164000002067984 */ /* 0x000fe20000000800 */
[----:B-1----:R-:W-:Y:S03]  /*19b90*/  HMMA.1688.F32.TF32 R12, R8, R58, R156 ;  /* 0x0000003a080c723c */ /* 0x002fe6000008109c */
[----:B------:R1:W-:Y:S01]  /*19ba0*/  STL [R1+0xeb8], R252 ;  /* 0x000eb8fc01007387 */ /* 0x0003e20000100800 */
[----:B------:R-:W-:Y:S01]  /*19bb0*/  MOV R16, R192 ;  /* 0x000000c000107202 */ /* 0x000fe20000000f00 */
[----:B------:R-:W-:Y:S01]  /*19bc0*/  IMAD.MOV.U32 R17, RZ, RZ, R193 ;  /* 0x000000ffff117224 */ /* 0x000fe200078e00c1 */
[----:B------:R-:W-:Y:S01]  /*19bd0*/  MOV R19, R195 ;  /* 0x000000c300137202 */ /* 0x000fe20000000f00 */
[----:B------:R-:W-:Y:S01]  /*19be0*/  IMAD.MOV.U32 R18, RZ, RZ, R194 ;  /* 0x000000ffff127224 */ /* 0x000fe200078e00c2 */
[----:B------:R-:W-:Y:S04]  /*19bf0*/  LDS R5, [R3+0x14400] ;  /* 0x0144000003057984 */ /* 0x000fe80000000800 */
[----:B------:R-:W2:Y:S01]  /*19c00*/  LDS R7, [R3+0x16400] ;  /* 0x0164000003077984 */ /* 0x000ea20000000800 */
[----:B------:R-:W-:Y:S01]  /*19c10*/  MOV R136, R60 ;  /* 0x0000003c00887202 */ /* 0x000fe20000000f00 */
[----:B------:R-:W-:Y:S01]  /*19c20*/  IMAD.MOV.U32 R137, RZ, RZ, R61 ;  /* 0x000000ffff897224 */ /* 0x000fe200078e003d */
[----:B------:R-:W-:Y:S01]  /*19c30*/  MOV R139, R65 ;  /* 0x00000041008b7202 */ /* 0x000fe20000000f00 */
[----:B------:R-:W-:Y:S01]  /*19c40*/  IMAD.MOV.U32 R138, RZ, RZ, R64 ;  /* 0x000000ffff8a7224 */ /* 0x000fe200078e0040 */
[----:B------:R-:W-:Y:S04]  /*19c50*/  LDS R156, [R2+0x14700] ;  /* 0x01470000029c7984 */ /* 0x000fe80000000800 */
[----:B------:R-:W-:Y:S03]  /*19c60*/  LDS R158, [R2+0x16700] ;  /* 0x01670000029e7984 */ /* 0x000fe60000000800 */
[----:B------:R-:W-:Y:S01]  /*19c70*/  IMAD.MOV.U32 R236, RZ, RZ, R12 ;  /* 0x000000ffffec7224 */ /* 0x000fe200078e000c */
[----:B------:R-:W-:Y:S01]  /*19c80*/  MOV R237, R13 ;  /* 0x0000000d00ed7202 */ /* 0x000fe20000000f00 */
[----:B------:R-:W-:Y:S01]  /*19c90*/  IMAD.MOV.U32 R238, RZ, RZ, R14 ;  /* 0x000000ffffee7224 */ /* 0x000fe200078e000e */
[----:B------:R-:W-:Y:S01]  /*19ca0*/  LDS R157, [R3+0x14700] ;  /* 0x01470000039d7984 */ /* 0x000fe20000000800 */
[----:B------:R-:W-:-:S02]  /*19cb0*/  IMAD.MOV.U32 R239, RZ, RZ, R15 ;  /* 0x000000ffffef7224 */ /* 0x000fc400078e000f */
[----:B------:R-:W-:Y:S01]  /*19cc0*/  HMMA.1688.F32.TF32 R12, R8, R54, R160 ;  /* 0x00000036080c723c */ /* 0x000fe200000810a0 */
[----:B------:R-:W-:Y:S04]  /*19cd0*/  STL [R1+0xec4], R238 ;  /* 0x000ec4ee01007387 */ /* 0x000fe80000100800 */
[----:B------:R-:W-:Y:S04]  /*19ce0*/  STL [R1+0xec0], R237 ;  /* 0x000ec0ed01007387 */ /* 0x000fe80000100800 */
[----:B------:R-:W-:Y:S04]  /*19cf0*/  STL [R1+0xebc], R236 ;  /* 0x000ebcec01007387 */ /* 0x000fe80000100800 */
[----:B------:R-:W-:Y:S10]  /*19d00*/  LDS R159, [R3+0x16700] ;  /* 0x01670000039f7984 */ /* 0x000ff40000000800 */
[----:B------:R-:W-:Y:S01]  /*19d10*/  STL.64 [R1+0x230], R12 ;  /* 0x0002300c01007387 */ /* 0x000fe20000100a00 */
[----:B-1----:R-:W-:-:S03]  /*19d20*/  MOV R252, R15 ;  /* 0x0000000f00fc7202 */ /* 0x002fc60000000f00 */
[----:B------:R1:W-:Y:S04]  /*19d30*/  STL [R1+0x238], R14 ;  /* 0x0002380e01007387 */ /* 0x0003e80000100800 */
[----:B------:R-:W3:Y:S04]  /*19d40*/  LDL.LU R214, [R1+0xf8c] ;  /* 0x000f8c0001d67983 */ /* 0x000ee80000300800 */
[----:B------:R-:W3:Y:S01]  /*19d50*/  LDL.LU R215, [R1+0xf88] ;  /* 0x000f880001d77983 */ /* 0x000ee20000300800 */
[----:B-1----:R-:W-:Y:S03]  /*19d60*/  HMMA.1688.F32.TF32 R12, R8, R66, R164 ;  /* 0x00000042080c723c */ /* 0x002fe600000810a4 */
[----:B------:R-:W2:Y:S04]  /*19d70*/  LDL.LU R208, [R1+0xf84] ;  /* 0x000f840001d07983 */ /* 0x000ea80000300800 */
[----:B------:R-:W2:Y:S04]  /*19d80*/  LDL.LU R209, [R1+0xf80] ;  /* 0x000f800001d17983 */ /* 0x000ea80000300800 */
[----:B------:R-:W2:Y:S04]  /*19d90*/  LDL.LU R210, [R1+0xf7c] ;  /* 0x000f7c0001d27983 */ /* 0x000ea80000300800 */
[----:B------:R-:W2:Y:S04]  /*19da0*/  LDL.LU R211, [R1+0xf78] ;  /* 0x000f780001d37983 */ /* 0x000ea80000300800 */
[----:B------:R-:W4:Y:S04]  /*19db0*/  LDL.LU R204, [R1+0xf74] ;  /* 0x000f740001cc7983 */ /* 0x000f280000300800 */
[----:B------:R-:W4:Y:S01]  /*19dc0*/  LDL.LU R205, [R1+0xf70] ;  /* 0x000f700001cd7983 */ /* 0x000f220000300800 */
[----:B------:R-:W-:Y:S01]  /*19dd0*/  IMAD.MOV.U32 R166, RZ, RZ, R12 ;  /* 0x000000ffffa67224 */ /* 0x000fe200078e000c */
[----:B------:R-:W-:Y:S01]  /*19de0*/  MOV R164, R14 ;  /* 0x0000000e00a47202 */ /* 0x000fe20000000f00 */
[----:B------:R-:W-:Y:S01]  /*19df0*/  IMAD.MOV.U32 R165, RZ, RZ, R13 ;  /* 0x000000ffffa57224 */ /* 0x000fe200078e000d */
[----:B------:R-:W4:Y:S01]  /*19e00*/  LDL.LU R206, [R1+0xf6c] ;  /* 0x000f6c0001ce7983 */ /* 0x000f220000300800 */
[----:B------:R-:W-:-:S02]  /*19e10*/  IMAD.MOV.U32 R0, RZ, RZ, R15 ;  /* 0x000000ffff007224 */ /* 0x000fc400078e000f */
[----:B------:R-:W-:Y:S01]  /*19e20*/  HMMA.1688.F32.TF32 R12, R8, R62, R168 ;  /* 0x0000003e080c723c */ /* 0x000fe200000810a8 */
[----:B------:R-:W4:Y:S04]  /*19e30*/  LDL.LU R207, [R1+0xf68] ;  /* 0x000f680001cf7983 */ /* 0x000f280000300800 */
[----:B------:R-:W5:Y:S04]  /*19e40*/  LDL.LU R200, [R1+0xf64] ;  /* 0x000f640001c87983 */ /* 0x000f680000300800 */
[----:B------:R-:W5:Y:S04]  /*19e50*/  LDL.LU R201, [R1+0xf60] ;  /* 0x000f600001c97983 */ /* 0x000f680000300800 */
[----:B------:R-:W5:Y:S04]  /*19e60*/  LDL.LU R202, [R1+0xf5c] ;  /* 0x000f5c0001ca7983 */ /* 0x000f680000300800 */
[----:B------:R-:W5:Y:S04]  /*19e70*/  LDL.LU R203, [R1+0xf58] ;  /* 0x000f580001cb7983 */ /* 0x000f680000300800 */
[----:B------:R-:W3:Y:S03]  /*19e80*/  LDL.LU R196, [R1+0xf54] ;  /* 0x000f540001c47983 */ /* 0x000ee60000300800 */
[----:B------:R-:W-:Y:S01]  /*19e90*/  IMAD.MOV.U32 R170, RZ, RZ, R12 ;  /* 0x000000ffffaa7224 */ /* 0x000fe200078e000c */
[----:B------:R-:W-:Y:S01]  /*19ea0*/  MOV R169, R13 ;  /* 0x0000000d00a97202 */ /* 0x000fe20000000f00 */
[----:B------:R-:W-:Y:S01]  /*19eb0*/  IMAD.MOV.U32 R168, RZ, RZ, R14 ;  /* 0x000000ffffa87224 */ /* 0x000fe200078e000e */
[----:B------:R-:W3:Y:S01]  /*19ec0*/  LDL.LU R197, [R1+0xf50] ;  /* 0x000f500001c57983 */ /* 0x000ee20000300800 */
[----:B------:R-:W-:-:S02]  /*19ed0*/  IMAD.MOV.U32 R167, RZ, RZ, R15 ;  /* 0x000000ffffa77224 */ /* 0x000fc400078e000f */
[----:B------:R-:W-:Y:S01]  /*19ee0*/  HMMA.1688.F32.TF32 R12, R8, R42, R172 ;  /* 0x0000002a080c723c */ /* 0x000fe200000810ac */
[----:B------:R-:W3:Y:S04]  /*19ef0*/  LDL.LU R198, [R1+0xf4c] ;  /* 0x000f4c0001c67983 */ /* 0x000ee80000300800 */
[----:B------:R-:W3:Y:S04]  /*19f00*/  LDL.LU R199, [R1+0xf48] ;  /* 0x000f480001c77983 */ /* 0x000ee80000300800 */
[----:B------:R-:W3:Y:S04]  /*19f10*/  LDL.LU R192, [R1+0xf44] ;  /* 0x000f440001c07983 */ /* 0x000ee80000300800 */
[----:B------:R-:W3:Y:S04]  /*19f20*/  LDL.LU R193, [R1+0xf40] ;  /* 0x000f400001c17983 */ /* 0x000ee80000300800 */
[----:B------:R-:W3:Y:S04]  /*19f30*/  LDL.LU R194, [R1+0xf3c] ;  /* 0x000f3c0001c27983 */ /* 0x000ee80000300800 */
[----:B------:R-:W3:Y:S03]  /*19f40*/  LDL.LU R195, [R1+0xf38] ;  /* 0x000f380001c37983 */ /* 0x000ee60000300800 */
[----:B------:R-:W-:Y:S01]  /*19f50*/  MOV R238, R12 ;  /* 0x0000000c00ee7202 */ /* 0x000fe20000000f00 */
        /* <DEDUP_REMOVED lines=28> */
[C---:B--2---:R-:W-:Y:S08]  /*1a120*/  HMMA.1688.F32.TF32 R208, R4.reuse, R38, R208 ;  /* 0x0000002604d0723c */ /* 0x044ff000000810d0 */
[C---:B----4-:R-:W-:Y:S08]  /*1a130*/  HMMA.1688.F32.TF32 R204, R4.reuse, R42, R204 ;  /* 0x0000002a04cc723c */ /* 0x050ff000000810cc */
[C---:B-----5:R-:W-:Y:S08]  /*1a140*/  HMMA.1688.F32.TF32 R200, R4.reuse, R62, R200 ;  /* 0x0000003e04c8723c */ /* 0x060ff000000810c8 */
[C---:B---3--:R-:W-:Y:S08]  /*1a150*/  HMMA.1688.F32.TF32 R196, R4.reuse, R66, R196 ;  /* 0x0000004204c4723c */ /* 0x048ff000000810c4 */
[----:B------:R-:W-:Y:S08]  /*1a160*/  HMMA.1688.F32.TF32 R192, R4, R54, R192 ;  /* 0x0000003604c0723c */ /* 0x000ff000000810c0 */
[----:B------:R-:W-:Y:S08]  /*1a170*/  HMMA.1688.F32.TF32 R176, R8, R38, R176 ;  /* 0x0000002608b0723c */ /* 0x000ff000000810b0 */
[C---:B------:R-:W-:Y:S08]  /*1a180*/  HMMA.1688.F32.TF32 R180, R4.reuse, R50, R180 ;  /* 0x0000003204b4723c */ /* 0x040ff000000810b4 */
[C---:B------:R-:W-:Y:S08]  /*1a190*/  HMMA.1688.F32.TF32 R184, R4.reuse, R46, R184 ;  /* 0x0000002e04b8723c */ /* 0x040ff000000810b8 */
[----:B------:R-:W-:Y:S01]  /*1a1a0*/  HMMA.1688.F32.TF32 R188, R4, R58, R188 ;  /* 0x0000003a04bc723c */ /* 0x000fe200000810bc */
[----:B------:R-:W1:Y:S04]  /*1a1b0*/  LDSM.16.M88.4 R100, [R91+0x40080] ;  /* 0x040080005b64783b */ /* 0x000e680000000200 */
[----:B------:R-:W-:Y:S03]  /*1a1c0*/  LDSM.16.M88.4 R108, [R91+0x41080] ;  /* 0x041080005b6c783b */ /* 0x000fe60000000200 */
[C---:B------:R-:W-:Y:S01]  /*1a1d0*/  HMMA.1688.F32.TF32 R4, R20.reuse, R54, R96 ;  /* 0x000000361404723c */ /* 0x040fe20000081060 */
[----:B------:R-:W2:Y:S04]  /*1a1e0*/  LDSM.16.M88.4 R96, [R91+0x40880] ;  /* 0x040880005b60783b */ /* 0x000ea80000000200 */
[----:B------:R-:W3:Y:S04]  /*1a1f0*/  LDSM.16.M88.4 R104, [R91+0x41880] ;  /* 0x041880005b68783b */ /* 0x000ee80000000200 */
[----:B------:R-:W4:Y:S01]  /*1a200*/  LDSM.16.M88.4 R116, [R91+0x42080] ;  /* 0x042080005b74783b */ /* 0x000f220000000200 */
[C---:B------:R-:W-:Y:S03]  /*1a210*/  HMMA.1688.F32.TF32 R8, R20.reuse, R66, R92 ;  /* 0x000000421408723c */ /* 0x040fe6000008105c */
[----:B------:R-:W2:Y:S04]  /*1a220*/  LDSM.16.M88.4 R112, [R91+0x42880] ;  /* 0x042880005b70783b */ /* 0x000ea80000000200 */
[----:B------:R-:W1:Y:S04]  /*1a230*/  LDSM.16.M88.4 R92, [R91+0x43080] ;  /* 0x043080005b5c783b */ /* 0x000e680000000200 */
[----:B------:R-:W1:Y:S04]  /*1a240*/  LDSM.16.M88.4 R88, [R91+0x43880] ;  /* 0x043880005b58783b */ /* 0x000e680000000200 */
[----:B------:R-:W-:Y:S04]  /*1a250*/  STL.64 [R1+0xe70], R178 ;  /* 0x000e70b201007387 */ /* 0x000fe80000100a00 */
[----:B------:R-:W-:Y:S04]  /*1a260*/  STL.64 [R1+0xe68], R176 ;  /* 0x000e68b001007387 */ /* 0x000fe80000100a00 */
[----:B------:R-:W-:Y:S04]  /*1a270*/  STL.64 [R1+0xe80], R182 ;  /* 0x000e80b601007387 */ /* 0x000fe80000100a00 */
[----:B------:R-:W-:Y:S04]  /*1a280*/  STL.64 [R1+0xe78], R180 ;  /* 0x000e78b401007387 */ /* 0x000fe80000100a00 */
[----:B------:R-:W-:Y:S04]  /*1a290*/  STL.64 [R1+0xe90], R186 ;  /* 0x000e90ba01007387 */ /* 0x000fe80000100a00 */
[----:B------:R1:W-:Y:S04]  /*1a2a0*/  STL.64 [R1+0xe88], R184 ;  /* 0x000e88b801007387 */ /* 0x0003e80000100a00 */
[----:B------:R-:W-:Y:S04]  /*1a2b0*/  STL.64 [R1+0xea0], R190 ;  /* 0x000ea0be01007387 */ /* 0x000fe80000100a00 */
[----:B------:R1:W-:Y:S04]  /*1a2c0*/  STL.64 [R1+0xe98], R188 ;  /* 0x000e98bc01007387 */ /* 0x0003e80000100a00 */
[----:B------:R-:W5:Y:S04]  /*1a2d0*/  LDL.LU R128, [R1+0x2c0] ;  /* 0x0002c00001807983 */ /* 0x000f680000300800 */
[----:B------:R-:W5:Y:S04]  /*1a2e0*/  LDL.LU R129, [R1+0x2c4] ;  /* 0x0002c40001817983 */ /* 0x000f680000300800 */
[----:B------:R-:W5:Y:S04]  /*1a2f0*/  LDL.LU R130, [R1+0x2c8] ;  /* 0x0002c80001827983 */ /* 0x000f680000300800 */
[----:B------:R-:W5:Y:S04]  /*1a300*/  LDL.LU R131, [R1+0x2cc] ;  /* 0x0002cc0001837983 */ /* 0x000f680000300800 */
[----:B-1----:R-:W-:Y:S04]  /*1a310*/  STL [R1+0xddc], R102 ;  /* 0x000ddc6601007387 */ /* 0x002fe80000100800 */
[----:B------:R-:W-:Y:S04]  /*1a320*/  STL [R1+0xdd8], R103 ;  /* 0x000dd86701007387 */ /* 0x000fe80000100800 */
[----:B--2---:R-:W-:Y:S04]  /*1a330*/  STL [R1+0xde4], R98 ;  /* 0x000de46201007387 */ /* 0x004fe80000100800 */
[----:B------:R-:W-:Y:S04]  /*1a340*/  STL [R1+0xde0], R99 ;  /* 0x000de06301007387 */ /* 0x000fe80000100800 */
[----:B------:R-:W-:Y:S04]  /*1a350*/  STL [R1+0xdec], R110 ;  /* 0x000dec6e01007387 */ /* 0x000fe80000100800 */
[----:B------:R-:W-:Y:S04]  /*1a360*/  STL [R1+0xde8], R111 ;  /* 0x000de86f01007387 */ /* 0x000fe80000100800 */
[----:B---3--:R-:W-:Y:S04]  /*1a370*/  STL [R1+0xdf4], R106 ;  /* 0x000df46a01007387 */ /* 0x008fe80000100800 */
[----:B------:R-:W-:Y:S04]  /*1a380*/  STL [R1+0xdf0], R107 ;  /* 0x000df06b01007387 */ /* 0x000fe80000100800 */
[----:B----4-:R-:W-:Y:S04]  /*1a390*/  STL [R1+0xdfc], R118 ;  /* 0x000dfc7601007387 */ /* 0x010fe80000100800 */
        /* <DEDUP_REMOVED lines=8> */
[----:B------:R-:W3:Y:S04]  /*1a420*/  LDL.LU R45, [R1+0xef0] ;  /* 0x000ef000012d7983 */ /* 0x000ee80000300800 */
        /* <DEDUP_REMOVED lines=25> */
[----:B------:R-:W4:Y:S01]  /*1a5c0*/  LDL.LU R163, [R1+0x28c] ;  /* 0x00028c0001a37983 */ /* 0x000f220000300800 */
[----:B------:R-:W-:Y:S01]  /*1a5d0*/  IMAD.MOV.U32 R144, RZ, RZ, R57 ;  /* 0x000000ffff907224 */ /* 0x000fe200078e0039 */
[----:B------:R-:W-:Y:S01]  /*1a5e0*/  MOV R145, R56 ;  /* 0x0000003800917202 */ /* 0x000fe20000000f00 */
[----:B------:R-:W-:Y:S01]  /*1a5f0*/  HMMA.1688.F32.TF32 R216, R20, R46, R216 ;  /* 0x0000002e14d8723c */ /* 0x000fe200000810d8 */
[----:B------:R-:W-:-:S02]  /*1a600*/  IMAD.MOV.U32 R146, RZ, RZ, R53 ;  /* 0x000000ffff927224 */ /* 0x000fc400078e0035 */
[----:B------:R-:W-:-:S05]  /*1a610*/  IMAD.MOV.U32 R147, RZ, RZ, R52 ;  /* 0x000000ffff937224 */ /* 0x000fca00078e0034 */
[C---:B------:R-:W-:Y:S08]  /*1a620*/  HMMA.1688.F32.TF32 R28, R84.reuse, R46, R28 ;  /* 0x0000002e541c723c */ /* 0x040ff0000008101c */
[C---:B------:R-:W-:Y:S08]  /*1a630*/  HMMA.1688.F32.TF32 R68, R84.reuse, R54, R68 ;  /* 0x000000365444723c */ /* 0x040ff00000081044 */
[----:B------:R-:W-:Y:S08]  /*1a640*/  HMMA.1688.F32.TF32 R72, R84, R66, R72 ;  /* 0x000000425448723c */ /* 0x000ff00000081048 */
[-C--:B------:R-:W-:Y:S08]  /*1a650*/  HMMA.1688.F32.TF32 R12, R20, R62.reuse, R12 ;  /* 0x0000003e140c723c */ /* 0x080ff0000008100c */
[----:B------:R-:W-:Y:S08]  /*1a660*/  HMMA.1688.F32.TF32 R76, R84, R62, R76 ;  /* 0x0000003e544c723c */ /* 0x000ff0000008104c */
[C---:B------:R-:W-:Y:S08]  /*1a670*/  HMMA.1688.F32.TF32 R212, R20.reuse, R50, R212 ;  /* 0x0000003214d4723c */ /* 0x040ff000000810d4 */
[C---:B------:R-:W-:Y:S08]  /*1a680*/  HMMA.1688.F32.TF32 R16, R20.reuse, R42, R16 ;  /* 0x0000002a1410723c */ /* 0x040ff00000081010 */
[----:B------:R-:W-:Y:S08]  /*1a690*/  HMMA.1688.F32.TF32 R20, R20, R38, R80 ;  /* 0x000000261414723c */ /* 0x000ff00000081050 */
[C---:B------:R-:W-:Y:S08]  /*1a6a0*/  HMMA.1688.F32.TF32 R80, R84.reuse, R42, R248 ;  /* 0x0000002a5450723c */ /* 0x040ff000000810f8 */
[-C--:B------:R-:W-:Y:S08]  /*1a6b0*/  HMMA.1688.F32.TF32 R24, R84, R50.reuse, R24 ;  /* 0x000000325418723c */ /* 0x080ff00000081018 */
[----:B-----5:R-:W-:Y:S07]  /*1a6c0*/  HMMA.1688.F32.TF32 R172, R156, R50, R128 ;  /* 0x000000329cac723c */ /* 0x020fee0000081080 */
[----:B------:R-:W-:-:S02]  /*1a6d0*/  IMAD.MOV.U32 R128, RZ, RZ, R41 ;  /* 0x000000ffff807224 */ /* 0x000fc400078e0029 */
[----:B------:R-:W-:Y:S01]  /*1a6e0*/  IMAD.MOV.U32 R129, RZ, RZ, R40 ;  /* 0x000000ffff817224 */ /* 0x000fe200078e0028 */
[----:B------:R-:W-:Y:S01]  /*1a6f0*/  MOV R130, R37 ;  /* 0x0000002500827202 */ /* 0x000fe20000000f00 */
[----:B------:R-:W-:Y:S01]  /*1a700*/  IMAD.MOV.U32 R131, RZ, RZ, R36 ;  /* 0x000000ffff837224 */ /* 0x000fe200078e0024 */
[----:B------:R-:W-:Y:S01]  /*1a710*/  HMMA.1688.F32.TF32 R84, R84, R38, R244 ;  /* 0x000000265454723c */ /* 0x000fe200000810f4 */
[----:B--2---:R-:W-:Y:S01]  /*1a720*/  MOV R151, R44 ;  /* 0x0000002c00977202 */ /* 0x004fe20000000f00 */
[----:B---3--:R-:W-:-:S06]  /*1a730*/  IMAD.MOV.U32 R150, RZ, RZ, R45 ;  /* 0x000000ffff967224 */ /* 0x008fcc00078e002d */
[C---:B----4-:R-:W-:Y:S08]  /*1a740*/  HMMA.1688.F32.TF32 R56, R156.reuse, R58, R184 ;  /* 0x0000003a9c38723c */ /* 0x050ff000000810b8 */
[----:B------:R-:W-:Y:S01]  /*1a750*/  HMMA.1688.F32.TF32 R44, R156, R46, R188 ;  /* 0x0000002e9c2c723c */ /* 0x000fe200000810bc */
[----:B------:R-:W-:Y:S01]  /*1a760*/  IMAD.MOV.U32 R155, RZ, RZ, R60 ;  /* 0x000000ffff9b7224 */ /* 0x000fe200078e003c */
[----:B------:R-:W-:Y:S01]  /*1a770*/  MOV R154, R61 ;  /* 0x0000003d009a7202 */ /* 0x000fe20000000f00 */
[----:B------:R-:W-:-:S02]  /*1a780*/  IMAD.MOV.U32 R153, RZ, RZ, R64 ;  /* 0x000000ffff997224 */ /* 0x000fc400078e0040 */
[----:B------:R-:W-:-:S03]  /*1a790*/  IMAD.MOV.U32 R152, RZ, RZ, R65 ;  /* 0x000000ffff987224 */ /* 0x000fc600078e0041 */
[C---:B------:R-:W-:Y:S07]  /*1a7a0*/  HMMA.1688.F32.TF32 R52, R156.reuse, R54, R180 ;  /* 0x000000369c34723c */ /* 0x040fee00000810b4 */
[----:B------:R-:W-:Y:S01]  /*1a7b0*/  STL [R1+0xe24], R56 ;  /* 0x000e243801007387 */ /* 0x000fe20000100800 */
[C---:B------:R-:W-:Y:S08]  /*1a7c0*/  HMMA.1688.F32.TF32 R40, R156.reuse, R42, R152 ;  /* 0x0000002a9c28723c */ /* 0x040ff00000081098 */
[C---:B------:R-:W-:Y:S01]  /*1a7d0*/  HMMA.1688.F32.TF32 R64, R156.reuse, R66, R176 ;  /* 0x000000429c40723c */ /* 0x040fe200000810b0 */
[----:B------:R-:W-:Y:S04]  /*1a7e0*/  STL.64 [R1+0x1f0], R44 ;  /* 0x0001f02c01007387 */ /* 0x000fe80000100a00 */
[----:B------:R1:W-:Y:S03]  /*1a7f0*/  STL.64 [R1+0x1f8], R46 ;  /* 0x0001f82e01007387 */ /* 0x0003e60000100a00 */
[----:B------:R-:W-:Y:S01]  /*1a800*/  HMMA.1688.F32.TF32 R60, R156, R62, R160 ;  /* 0x0000003e9c3c723c */ /* 0x000fe200000810a0 */
[----:B------:R-:W-:Y:S04]  /*1a810*/  STL [R1+0xe20], R57 ;  /* 0x000e203901007387 */ /* 0x000fe80000100800 */
[----:B------:R-:W-:Y:S04]  /*1a820*/  STL [R1+0xe1c], R58 ;  /* 0x000e1c3a01007387 */ /* 0x000fe80000100800 */
[----:B------:R-:W-:Y:S04]  /*1a830*/  STL [R1+0xe18], R59 ;  /* 0x000e183b01007387 */ /* 0x000fe80000100800 */
[----:B------:R2:W-:Y:S04]  /*1a840*/  STL [R1+0xe34], R52 ;  /* 0x000e343401007387 */ /* 0x0005e80000100800 */
[----:B------:R3:W-:Y:S04]  /*1a850*/  STL [R1+0xe30], R53 ;  /* 0x000e303501007387 */ /* 0x0007e80000100800 */
[----:B------:R4:W-:Y:S04]  /*1a860*/  STL [R1+0xe2c], R54 ;  /* 0x000e2c3601007387 */ /* 0x0009e80000100800 */
[----:B------:R2:W-:Y:S04]  /*1a870*/  STL [R1+0xe28], R55 ;  /* 0x000e283701007387 */ /* 0x0005e80000100800 */
        /* <DEDUP_REMOVED lines=11> */
[----:B------:R-:W-:-:S03]  /*1a930*/  MOV R148, R49 ;  /* 0x0000003100947202 */ /* 0x000fc60000000f00 */
[----:B------:R1:W-:Y:S01]  /*1a940*/  STL [R1+0xe58], R43 ;  /* 0x000e582b01007387 */ /* 0x0003e20000100800 */
[----:B------:R-:W-:-:S03]  /*1a950*/  IMAD.MOV.U32 R149, RZ, RZ, R48 ;  /* 0x000000ffff957224 */ /* 0x000fc600078e0030 */
[----:B------:R-:W5:Y:S01]  /*1a960*/  LDL.LU R248, [R1+0x110] ;  /* 0x0001100001f87983 */ /* 0x000f620000300800 */
[C---:B------:R-:W-:Y:S03]  /*1a970*/  HMMA.1688.F32.TF32 R48, R140.reuse, R104, R128 ;  /* 0x000000688c30723c */ /* 0x040fe60000081080 */
[----:B------:R-:W5:Y:S04]  /*1a980*/  LDL.LU R249, [R1+0x114] ;  /* 0x0001140001f97983 */ /* 0x000f680000300800 */
[----:B------:R-:W5:Y:S04]  /*1a990*/  LDL.LU R250, [R1+0x118] ;  /* 0x0001180001fa7983 */ /* 0x000f680000300800 */
[----:B------:R-:W5:Y:S01]  /*1a9a0*/  LDL.LU R251, [R1+0x11c] ;  /* 0x00011c0001fb7983 */ /* 0x000f620000300800 */
[----:B-1----:R-:W-:Y:S03]  /*1a9b0*/  HMMA.1688.F32.TF32 R44, R140, R108, R132 ;  /* 0x0000006c8c2c723c */ /* 0x002fe60000081084 */
[----:B------:R-:W5:Y:S04]  /*1a9c0*/  LDL.LU R128, [R1+0x190] ;  /* 0x0001900001807983 */ /* 0x000f680000300800 */
[----:B------:R-:W5:Y:S04]  /*1a9d0*/  LDL.LU R129, [R1+0x194] ;  /* 0x0001940001817983 */ /* 0x000f680000300800 */
[----:B------:R-:W5:Y:S04]  /*1a9e0*/  LDL.LU R130, [R1+0x198] ;  /* 0x0001980001827983 */ /* 0x000f680000300800 */
[----:B------:R-:W5:Y:S04]  /*1a9f0*/  LDL.LU R131, [R1+0x19c] ;  /* 0x00019c0001837983 */ /* 0x000f680000300800 */
[----:B------:R-:W5:Y:S04]  /*1aa00*/  LDL.LU R132, [R1+0x180] ;  /* 0x0001800001847983 */ /* 0x000f680000300800 */
[----:B------:R-:W5:Y:S04]  /*1aa10*/  LDL.LU R133, [R1+0x184] ;  /* 0x0001840001857983 */ /* 0x000f680000300800 */
[----:B------:R-:W5:Y:S01]  /*1aa20*/  LDL.LU R134, [R1+0x188] ;  /* 0x0001880001867983 */ /* 0x000f620000300800 */
[----:B------:R-:W-:Y:S03]  /*1aa30*/  HMMA.1688.F32.TF32 R156, R156, R38, R148 ;  /* 0x000000269c9c723c */ /* 0x000fe60000081094 */
[----:B------:R-:W5:Y:S04]  /*1aa40*/  LDL.LU R135, [R1+0x18c] ;  /* 0x00018c0001877983 */ /* 0x000f680000300800 */
[----:B------:R-:W5:Y:S01]  /*1aa50*/  LDL.LU R244, [R1+0x120] ;  /* 0x0001200001f47983 */ /* 0x000f620000300800 */
[C---:B------:R-:W-:Y:S03]  /*1aa60*/  HMMA.1688.F32.TF32 R36, R140.reuse, R96, R136 ;  /* 0x000000608c24723c */ /* 0x040fe60000081088 */
        /* <DEDUP_REMOVED lines=24> */
[----:B--2---:R-:W2:Y:S04]  /*1abf0*/  LDL.LU R52, [R1+0x100] ;  /* 0x0001000001347983 */ /* 0x004ea80000300800 */
[----:B---3--:R-:W2:Y:S04]  /*1ac00*/  LDL.LU R53, [R1+0x104] ;  /* 0x0001040001357983 */ /* 0x008ea80000300800 */
[----:B----4-:R-:W2:Y:S04]  /*1ac10*/  LDL.LU R54, [R1+0x108] ;  /* 0x0001080001367983 */ /* 0x010ea80000300800 */
        /* <DEDUP_REMOVED lines=15> */
[----:B------:R-:W-:Y:S01]  /*1ad10*/  IMAD.MOV.U32 R182, RZ, RZ, R226 ;  /* 0x000000ffffb67224 */ /* 0x000fe200078e00e2 */
[----:B------:R-:W4:Y:S01]  /*1ad20*/  LDL.LU R224, [R1+0xed4] ;  /* 0x000ed40001e07983 */ /* 0x000f220000300800 */
[----:B------:R-:W-:-:S03]  /*1ad30*/  IMAD.MOV.U32 R183, RZ, RZ, R227 ;  /* 0x000000ffffb77224 */ /* 0x000fc600078e00e3 */
[----:B------:R-:W4:Y:S04]  /*1ad40*/  LDL.LU R225, [R1+0xed0] ;  /* 0x000ed00001e17983 */ /* 0x000f280000300800 */
[----:B------:R-:W4:Y:S04]  /*1ad50*/  LDL.LU R226, [R1+0xecc] ;  /* 0x000ecc0001e27983 */ /* 0x000f280000300800 */
[----:B------:R-:W4:Y:S01]  /*1ad60*/  LDL.LU R227, [R1+0xec8] ;  /* 0x000ec80001e37983 */ /* 0x000f220000300800 */
[C---:B-----5:R-:W-:Y:S08]  /*1ad70*/  HMMA.1688.F32.TF32 R128, R140.reuse, R116, R128 ;  /* 0x000000748c80723c */ /* 0x060ff00000081080 */
[C---:B------:R-:W-:Y:S08]  /*1ad80*/  HMMA.1688.F32.TF32 R132, R140.reuse, R112, R132 ;  /* 0x000000708c84723c */ /* 0x040ff00000081084 */
[C---:B------:R-:W-:Y:S08]  /*1ad90*/  HMMA.1688.F32.TF32 R136, R140.reuse, R92, R136 ;  /* 0x0000005c8c88723c */ /* 0x040ff00000081088 */
[----:B------:R-:W-:Y:S01]  /*1ada0*/  HMMA.1688.F32.TF32 R140, R140, R88, R176 ;  /* 0x000000588c8c723c */ /* 0x000fe200000810b0 */
[----:B------:R-:W5:Y:S04]  /*1adb0*/  LDL.LU R176, [R1+0xb0] ;  /* 0x0000b00001b07983 */ /* 0x000f680000300800 */
[----:B------:R-:W5:Y:S04]  /*1adc0*/  LDL.LU R177, [R1+0xb4] ;  /* 0x0000b40001b17983 */ /* 0x000f680000300800 */
[----:B------:R-:W5:Y:S04]  /*1add0*/  LDL.LU R178, [R1+0xb8] ;  /* 0x0000b80001b27983 */ /* 0x000f680000300800 */
[----:B------:R-:W5:Y:S01]  /*1ade0*/  LDL.LU R179, [R1+0xbc] ;  /* 0x0000bc0001b37983 */ /* 0x000f620000300800 */
[C---:B--2---:R-:W-:Y:S11]  /*1adf0*/  HMMA.1688.F32.TF32 R40, R124.reuse, R92, R52 ;  /* 0x0000005c7c28723c */ /* 0x044ff60000081034 */
[----:B------:R-:W-:Y:S11]  /*1ae00*/  @!UPT UIADD3 URZ, URZ, URZ, URZ ;  /* 0x0000003f3f3ff290 */ /* 0x000ff6000fffe03f */
[----:B------:R-:W-:Y:S02]  /*1ae10*/  @!UPT UIADD3 URZ, URZ, URZ, URZ ;  /* 0x0000003f3f3ff290 */ /* 0x000fe4000fffe03f */
[----:B------:R-:W-:Y:S01]  /*1ae20*/  MOV R106, R40 ;  /* 0x00000028006a7202 */ /* 0x000fe20000000f00 */
[----:B------:R-:W-:Y:S01]  /*1ae30*/  IMAD.MOV.U32 R107, RZ, RZ, R41 ;  /* 0x000000ffff6b7224 */ /* 0x000fe200078e0029 */
[----:B------:R-:W-:Y:S01]  /*1ae40*/  MOV R111, R43 ;  /* 0x0000002b006f7202 */ /* 0x000fe20000000f00 */
[----:B------:R-:W-:Y:S02]  /*1ae50*/  IMAD.MOV.U32 R110, RZ, RZ, R42 ;  /* 0x000000ffff6e7224 */ /* 0x000fe400078e002a */
[----:B---3--:R-:W-:Y:S11]  /*1ae60*/  HMMA.1688.F32.TF32 R40, R124, R88, R56 ;  /* 0x000000587c28723c */ /* 0x008ff60000081038 */
[----:B------:R-:W-:Y:S11]  /*1ae70*/  @!UPT UIADD3 URZ, URZ, URZ, URZ ;  /* 0x0000003f3f3ff290 */ /* 0x000ff6000fffe03f */
[----:B------:R-:W-:Y:S02]  /*1ae80*/  @!UPT UIADD3 URZ, URZ, URZ, URZ ;  /* 0x0000003f3f3ff290 */ /* 0x000fe4000fffe03f */
[----:B------:R-:W-:Y:S01]  /*1ae90*/  IMAD.MOV.U32 R114, RZ, RZ, R40 ;  /* 0x000000ffff727224 */ /* 0x000fe200078e0028 */
[----:B------:R-:W-:Y:S01]  /*1aea0*/  MOV R118, R42 ;  /* 0x0000002a00767202 */ /* 0x000fe20000000f00 */
[----:B------:R-:W-:Y:S02]  /*1aeb0*/  IMAD.MOV.U32 R115, RZ, RZ, R41 ;  /* 0x000000ffff737224 */ /* 0x000fe400078e0029 */
[----:B------:R-:W-:Y:S02]  /*1aec0*/  IMAD.MOV.U32 R119, RZ, RZ, R43 ;  /* 0x000000ffff777224 */ /* 0x000fe400078e002b */
[C---:B----4-:R-:W-:Y:S11]  /*1aed0*/  HMMA.1688.F32.TF32 R40, R120.reuse, R100, R188 ;  /* 0x000000647828723c */ /* 0x050ff600000810bc */
        /* <DEDUP_REMOVED lines=34> */
[----:B------:R-:W-:Y:S07]  /*1b100*/  HMMA.1688.F32.TF32 R40, R120, R112, R232 ;  /* 0x000000707828723c */ /* 0x000fee00000810e8 */
[----:B------:R-:W-:Y:S01]  /*1b110*/  IMAD.MOV.U32 R232, RZ, RZ, R238 ;  /* 0x000000ffffe87224 */ /* 0x000fe200078e00ee */
[----:B------:R-:W-:Y:S01]  /*1b120*/  MOV R233, R237 ;  /* 0x000000ed00e97202 */ /* 0x000fe20000000f00 */
[----:B------:R-:W2:Y:S01]  /*1b130*/  LDL.LU R238, [R1+0xec4] ;  /* 0x000ec40001ee7983 */ /* 0x000ea20000300800 */
[----:B------:R-:W-:-:S03]  /*1b140*/  IMAD.MOV.U32 R234, RZ, RZ, R236 ;  /* 0x000000ffffea7224 */ /* 0x000fc600078e00ec */
[----:B------:R-:W3:Y:S04]  /*1b150*/  LDL.LU R237, [R1+0xec0] ;  /* 0x000ec00001ed7983 */ /* 0x000ee80000300800 */
[----:B------:R-:W4:Y:S01]  /*1b160*/  LDL.LU R236, [R1+0xebc] ;  /* 0x000ebc0001ec7983 */ /* 0x000f220000300800 */
[----:B------:R-:W-:-:S03]  /*1b170*/  IMAD.MOV.U32 R179, RZ, RZ, R252 ;  /* 0x000000ffffb37224 */ /* 0x000fc600078e00fc */
[----:B------:R-:W5:Y:S04]  /*1b180*/  LDL.LU R176, [R1+0x230] ;  /* 0x0002300001b07983 */ /* 0x000f680000300800 */
[----:B------:R-:W5:Y:S04]  /*1b190*/  LDL.LU R177, [R1+0x234] ;  /* 0x0002340001b17983 */ /* 0x000f680000300800 */
[----:B------:R-:W5:Y:S01]  /*1b1a0*/  LDL.LU R178, [R1+0x238] ;  /* 0x0002380001b27983 */ /* 0x000f620000300800 */
[----:B------:R-:W-:-:S03]  /*1b1b0*/  IMAD.MOV.U32 R183, RZ, RZ, R239 ;  /* 0x000000ffffb77224 */ /* 0x000fc600078e00ef */
[----:B------:R-:W5:Y:S01]  /*1b1c0*/  LDL.LU R252, [R1+0xeb8] ;  /* 0x000eb80001fc7983 */ /* 0x000f620000300800 */
[----:B------:R-:W-:Y:S01]  /*1b1d0*/  IMAD.MOV.U32 R64, RZ, RZ, R40 ;  /* 0x000000ffff407224 */ /* 0x000fe200078e0028 */
[----:B------:R-:W-:Y:S01]  /*1b1e0*/  MOV R66, R42 ;  /* 0x0000002a00427202 */ /* 0x000fe20000000f00 */
[----:B------:R-:W-:Y:S02]  /*1b1f0*/  IMAD.MOV.U32 R65, RZ, RZ, R41 ;  /* 0x000000ffff417224 */ /* 0x000fe400078e0029 */
[----:B------:R-:W-:Y:S02]  /*1b200*/  IMAD.MOV.U32 R67, RZ, RZ, R43 ;  /* 0x000000ffff437224 */ /* 0x000fe400078e002b */
[----:B------:R-:W-:Y:S01]  /*1b210*/  HMMA.1688.F32.TF32 R40, R120, R92, R228 ;  /* 0x0000005c7828723c */ /* 0x000fe200000810e4 */
[----:B------:R-:W-:Y:S02]  /*1b220*/  IMAD.MOV.U32 R235, RZ, RZ, R171 ;  /* 0x000000ffffeb7224 */ /* 0x000fe400078e00ab */
[----:B------:R-:W-:Y:S01]  /*1b230*/  LDS R171, [R3+0x1a300] ;  /* 0x01a3000003ab7984 */ /* 0x000fe20000000800 */
[----:B--2---:R-:W-:Y:S01]  /*1b240*/  IMAD.MOV.U32 R182, RZ, RZ, R238 ;  /* 0x000000ffffb67224 */ /* 0x004fe200078e00ee */
[----:B---3--:R-:W-:Y:S01]  /*1b250*/  MOV R181, R237 ;  /* 0x000000ed00b57202 */ /* 0x008fe20000000f00 */
[----:B----4-:R-:W-:-:S02]  /*1b260*/  IMAD.MOV.U32 R180, RZ, RZ, R236 ;  /* 0x000000ffffb47224 */ /* 0x010fc400078e00ec */
        /* <DEDUP_REMOVED lines=8> */
[----:B------:R-:W4:Y:S04]  /*1b2f0*/  LDL.LU R184, [R1+0x250] ;  /* 0x0002500001b87983 */ /* 0x000f280000300800 */
[----:B------:R-:W4:Y:S04]  /*1b300*/  LDL.LU R185, [R1+0x254] ;  /* 0x0002540001b97983 */ /* 0x000f280000300800 */
[----:B------:R-:W4:Y:S01]  /*1b310*/  LDL.LU R186, [R1+0x258] ;  /* 0x0002580001ba7983 */ /* 0x000f220000300800 */
[----:B------:R-:W-:Y:S01]  /*1b320*/  IMAD.MOV.U32 R228, RZ, RZ, R170 ;  /* 0x000000ffffe47224 */ /* 0x000fe200078e00aa */
[----:B------:R-:W-:Y:S01]  /*1b330*/  MOV R230, R168 ;  /* 0x000000a800e67202 */ /* 0x000fe20000000f00 */
[----:B------:R-:W-:Y:S01]  /*1b340*/  IMAD.MOV.U32 R229, RZ, RZ, R169 ;  /* 0x000000ffffe57224 */ /* 0x000fe200078e00a9 */
[----:B------:R-:W-:Y:S04]  /*1b350*/  LDS R168, [R2+0x18300] ;  /* 0x0183000002a87984 */ /* 0x000fe80000000800 */
[----:B------:R-:W-:Y:S04]  /*1b360*/  LDS R170, [R2+0x1a300] ;  /* 0x01a3000002aa7984 */ /* 0x000fe80000000800 */
[----:B------:R-:W1:Y:S01]  /*1b370*/  LDS R169, [R3+0x18300] ;  /* 0x0183000003a97984 */ /* 0x000e620000000800 */
[----:B-----5:R-:W-:Y:S01]  /*1b380*/  MOV R187, R252 ;  /* 0x000000fc00bb7202 */ /* 0x020fe20000000f00 */
[C---:B-1----:R-:W-:Y:S08]  /*1b390*/  HMMA.1688.F32.TF32 R180, R168.reuse, R108, R180 ;  /* 0x0000006ca8b4723c */ /* 0x042ff000000810b4 */
[C---:B------:R-:W-:Y:S08]  /*1b3a0*/  HMMA.1688.F32.TF32 R176, R168.reuse, R104, R176 ;  /* 0x00000068a8b0723c */ /* 0x040ff000000810b0 */
        /* <DEDUP_REMOVED lines=17> */
[----:B-1----:R-:W3:Y:S04]  /*1b4c0*/  LDL.LU.64 R178, [R1+0xe70] ;  /* 0x000e700001b27983 */ /* 0x002ee80000300a00 */
[----:B------:R-:W3:Y:S01]  /*1b4d0*/  LDL.LU.64 R176, [R1+0xe68] ;  /* 0x000e680001b07983 */ /* 0x000ee20000300a00 */
[----:B--2---:R-:W-:Y:S01]  /*1b4e0*/  HMMA.1688.F32.TF32 R120, R120, R88, R236 ;  /* 0x000000587878723c */ /* 0x004fe200000810ec */
[----:B------:R-:W-:-:S02]  /*1b4f0*/  IMAD.MOV.U32 R231, RZ, RZ, R167 ;  /* 0x000000ffffe77224 */ /* 0x000fc400078e00a7 */
[----:B------:R-:W-:Y:S04]  /*1b500*/  LDS R167, [R3+0x1a400] ;  /* 0x01a4000003a77984 */ /* 0x000fe80000000800 */
[----:B------:R-:W-:Y:S01]  /*1b510*/  MOV R236, R166 ;  /* 0x000000a600ec7202 */ /* 0x000fe20000000f00 */
[----:B------:R-:W-:Y:S01]  /*1b520*/  IMAD.MOV.U32 R237, RZ, RZ, R165 ;  /* 0x000000ffffed7224 */ /* 0x000fe200078e00a5 */
[----:B------:R-:W-:Y:S01]  /*1b530*/  LDS R166, [R2+0x1a400] ;  /* 0x01a4000002a67984 */ /* 0x000fe20000000800 */
[----:B------:R-:W-:Y:S01]  /*1b540*/  IMAD.MOV.U32 R238, RZ, RZ, R164 ;  /* 0x000000ffffee7224 */ /* 0x000fe200078e00a4 */
[----:B------:R-:W-:Y:S02]  /*1b550*/  MOV R239, R0 ;  /* 0x0000000000ef7202 */ /* 0x000fe40000000f00 */
[----:B------:R-:W-:Y:S04]  /*1b560*/  LDS R164, [R2+0x18400] ;  /* 0x0184000002a47984 */ /* 0x000fe80000000800 */
[----:B------:R-:W5:Y:S01]  /*1b570*/  LDS R165, [R3+0x18400] ;  /* 0x0184000003a57984 */ /* 0x000f620000000800 */
[C---:B------:R-:W-:Y:S08]  /*1b580*/  HMMA.1688.F32.TF32 R236, R168.reuse, R116, R236 ;  /* 0x00000074a8ec723c */ /* 0x040ff000000810ec */
[C---:B------:R-:W-:Y:S11]  /*1b590*/  HMMA.1688.F32.TF32 R232, R168.reuse, R92, R232 ;  /* 0x0000005ca8e8723c */ /* 0x040ff600000810e8 */
[----:B------:R-:W-:Y:S04]  /*1b5a0*/  @!UPT UIADD3 URZ, URZ, URZ, URZ ;  /* 0x0000003f3f3ff290 */ /* 0x000fe8000fffe03f */
[----:B------:R-:W-:Y:S04]  /*1b5b0*/  STL.64 [R1+0x170], R236 ;  /* 0x000170ec01007387 */ /* 0x000fe80000100a00 */
[----:B------:R1:W-:Y:S02]  /*1b5c0*/  STL.64 [R1+0x178], R238 ;  /* 0x000178ee01007387 */ /* 0x0003e40000100a00 */
[C---:B-1----:R-:W-:Y:S11]  /*1b5d0*/  HMMA.1688.F32.TF32 R236, R168.reuse, R112, R228 ;  /* 0x00000070a8ec723c */ /* 0x042ff600000810e4 */
[----:B------:R-:W-:Y:S11]  /*1b5e0*/  @!UPT UIADD3 URZ, URZ, URZ, URZ ;  /* 0x0000003f3f3ff290 */ /* 0x000ff6000fffe03f */
[----:B------:R-:W-:Y:S01]  /*1b5f0*/  @!UPT UIADD3 URZ, URZ, URZ, URZ ;  /* 0x0000003f3f3ff290 */ /* 0x000fe2000fffe03f */
[----:B------:R-:W-:Y:S04]  /*1b600*/  STL.64 [R1+0x180], R236 ;  /* 0x000180ec01007387 */ /* 0x000fe80000100a00 */
[----:B------:R-:W-:Y:S04]  /*1b610*/  STL.64 [R1+0x188], R238 ;  /* 0x000188ee01007387 */ /* 0x000fe80000100a00 */
[----:B------:R-:W-:Y:S04]  /*1b620*/  STL.64 [R1+0x190], R232 ;  /* 0x000190e801007387 */ /* 0x000fe80000100a00 */
[----:B------:R-:W-:Y:S01]  /*1b630*/  STL.64 [R1+0x198], R234 ;  /* 0x000198ea01007387 */ /* 0x000fe20000100a00 */
[----:B---3--:R-:W-:Y:S08]  /*1b640*/  HMMA.1688.F32.TF32 R228, R168, R88, R176 ;  /* 0x00000058a8e4723c */ /* 0x008ff000000810b0 */
[C---:B-----5:R-:W-:Y:S08]  /*1b650*/  HMMA.1688.F32.TF32 R176, R164.reuse, R100, R180 ;  /* 0x00000064a4b0723c */ /* 0x060ff000000810b4 */
[C---:B----4-:R-:W-:Y:S07]  /*1b660*/  HMMA.1688.F32.TF32 R168, R164.reuse, R96, R184 ;  /* 0x00000060a4a8723c */ /* 0x050fee00000810b8 */
[----:B------:R-:W-:Y:S01]  /*1b670*/  STL.64 [R1+0x120], R228 ;  /* 0x000120e401007387 */ /* 0x000fe20000100a00 */
[C---:B------:R-:W-:Y:S03]  /*1b680*/  HMMA.1688.F32.TF32 R180, R164.reuse, R108, R188 ;  /* 0x0000006ca4b4723c */ /* 0x040fe600000810bc */
[----:B------:R-:W-:Y:S04]  /*1b690*/  STL.64 [R1+0x128], R230 ;  /* 0x000128e601007387 */ /* 0x000fe80000100a00 */
[----:B------:R-:W-:Y:S04]  /*1b6a0*/  STL.64 [R1+0x110], R176 ;  /* 0x000110b001007387 */ /* 0x000fe80000100a00 */
[----:B------:R1:W-:Y:S04]  /*1b6b0*/  STL.64 [R1+0x118], R178 ;  /* 0x000118b201007387 */ /* 0x0003e80000100a00 */
[----:B------:R-:W-:Y:S04]  /*1b6c0*/  STL.64 [R1+0xc0], R168 ;  /* 0x0000c0a801007387 */ /* 0x000fe80000100a00 */
[----:B------:R2:W-:Y:S01]  /*1b6d0*/  STL.64 [R1+0xc8], R170 ;  /* 0x0000c8aa01007387 */ /* 0x0005e20000100a00 */
[C---:B-1----:R-:W-:Y:S08]  /*1b6e0*/  HMMA.1688.F32.TF32 R176, R164.reuse, R104, R192 ;  /* 0x00000068a4b0723c */ /* 0x042ff000000810c0 */
[----:B--2---:R-:W-:Y:S01]  /*1b6f0*/  HMMA.1688.F32.TF32 R168, R164, R116, R196 ;  /* 0x00000074a4a8723c */ /* 0x004fe200000810c4 */
[----:B------:R-:W-:Y:S04]  /*1b700*/  STL.64 [R1+0xb0], R180 ;  /* 0x0000b0b401007387 */ /* 0x000fe80000100a00 */
[----:B------:R-:W-:Y:S10]  /*1b710*/  STL.64 [R1+0xb8], R182 ;  /* 0x0000b8b601007387 */ /* 0x000ff40000100a00 */
[----:B------:R-:W-:Y:S04]  /*1b720*/  STL.64 [R1+0x60], R176 ;  /* 0x000060b001007387 */ /* 0x000fe80000100a00 */
[----:B------:R1:W-:Y:S04]  /*1b730*/  STL.64 [R1+0x68], R178 ;  /* 0x000068b201007387 */ /* 0x0003e80000100a00 */
[----:B------:R2:W-:Y:S01]  /*1b740*/  STL.64 [R1+0x30], R168 ;  /* 0x000030a801007387 */ /* 0x0005e20000100a00 */
[----:B------:R-:W-:-:S02]  /*1b750*/  IMAD.MOV.U32 R0, RZ, RZ, R170 ;  /* 0x000000ffff007224 */ /* 0x000fc400078e00aa */
[----:B------:R-:W-:Y:S01]  /*1b760*/  IMAD.MOV.U32 R252, RZ, RZ, R171 ;  /* 0x000000fffffc7224 */ /* 0x000fe200078e00ab */
[C---:B-1----:R-:W-:Y:S08]  /*1b770*/  HMMA.1688.F32.TF32 R176, R164.reuse, R112, R200 ;  /* 0x00000070a4b0723c */ /* 0x042ff000000810c8 */
[C---:B--2---:R-:W-:Y:S08]  /*1b780*/  HMMA.1688.F32.TF32 R168, R164.reuse, R92, R204 ;  /* 0x0000005ca4a8723c */ /* 0x044ff000000810cc */
[----:B------:R-:W-:Y:S01]  /*1b790*/  HMMA.1688.F32.TF32 R164, R164, R88, R208 ;  /* 0x00000058a4a4723c */ /* 0x000fe200000810d0 */
[----:B------:R-:W-:Y:S04]  /*1b7a0*/  STL [R1+0xdd4], R252 ;  /* 0x000dd4fc01007387 */ /* 0x000fe80000100800 */
[----:B------:R-:W-:Y:S04]  /*1b7b0*/  STL [R1+0xdd0], R0 ;  /* 0x000dd00001007387 */ /* 0x000fe80000100800 */
[----:B------:R1:W-:Y:S04]  /*1b7c0*/  STL.64 [R1+0x20], R176 ;  /* 0x000020b001007387 */ /* 0x0003e80000100a00 */
[----:B------:R2:W-:Y:S04]  /*1b7d0*/  STL.64 [R1+0x28], R178 ;  /* 0x000028b201007387 */ /* 0x0005e80000100a00 */
[----:B------:R-:W-:Y:S04]  /*1b7e0*/  STL.64 [R1+0x10], R168 ;  /* 0x000010a801007387 */ /* 0x000fe80000100a00 */
[----:B-1----:R-:W5:Y:S04]  /*1b7f0*/  LDL.LU R176, [R1+0x1f0] ;  /* 0x0001f00001b07983 */ /* 0x002f680000300800 */
[----:B------:R-:W-:Y:S04]  /*1b800*/  STL.64 [R1], R164 ;  /* 0x000000a401007387 */ /* 0x000fe80000100a00 */
[----:B------:R-:W-:Y:S04]  /*1b810*/  STL.64 [R1+0x8], R166 ;  /* 0x000008a601007387 */ /* 0x000fe80000100a00 */
[----:B------:R-:W5:Y:S04]  /*1b820*/  LDL.LU R177, [R1+0x1f4] ;  /* 0x0001f40001b17983 */ /* 0x000f680000300800 */
[----:B--2---:R-:W5:Y:S04]  /*1b830*/  LDL.LU R178, [R1+0x1f8] ;  /* 0x0001f80001b27983 */ /* 0x004f680000300800 */
[----:B------:R-:W5:Y:S01]  /*1b840*/  LDL.LU R179, [R1+0x1fc] ;  /* 0x0001fc0001b37983 */ /* 0x000f620000300800 */
[----:B------:R-:W-:Y:S01]  /*1b850*/  MOV R60, R40 ;  /* 0x00000028003c7202 */ /* 0x000fe20000000f00 */
[----:B------:R-:W-:Y:S01]  /*1b860*/  IMAD.MOV.U32 R61, RZ, RZ, R41 ;  /* 0x000000ffff3d7224 */ /* 0x000fe200078e0029 */
[----:B------:R-:W-:Y:S01]  /*1b870*/  MOV R63, R43 ;  /* 0x0000002b003f7202 */ /* 0x000fe20000000f00 */
[----:B------:R-:W-:Y:S01]  /*1b880*/  IMAD.MOV.U32 R62, RZ, RZ, R42 ;  /* 0x000000ffff3e7224 */ /* 0x000fe200078e002a */
[----:B------:R-:W-:Y:S01]  /*1b890*/  MOV R41, R121 ;  /* 0x0000007900297202 */ /* 0x000fe20000000f00 */
[----:B------:R-:W-:Y:S01]  /*1b8a0*/  IMAD.MOV.U32 R40, RZ, RZ, R120 ;  /* 0x000000ffff287224 */ /* 0x000fe200078e0078 */
[----:B------:R-:W-:Y:S01]  /*1b8b0*/  LDS R121, [R3+0x18600] ;  /* 0x0186000003797984 */ /* 0x000fe20000000800 */
[----:B------:R-:W-:-:S02]  /*1b8c0*/  IMAD.MOV.U32 R42, RZ, RZ, R122 ;  /* 0x000000ffff2a7224 */ /* 0x000fc400078e007a */
[----:B------:R-:W-:Y:S01]  /*1b8d0*/  IMAD.MOV.U32 R43, RZ, RZ, R123 ;  /* 0x000000ffff2b7224 */ /* 0x000fe200078e007b */
[----:B------:R-:W-:Y:S04]  /*1b8e0*/  LDS R120, [R2+0x18600] ;  /* 0x0186000002787984 */ /* 0x000fe80000000800 */
[----:B------:R-:W-:Y:S04]  /*1b8f0*/  LDS R122, [R2+0x1a600] ;  /* 0x01a60000027a7984 */ /* 0x000fe80000000800 */
[----:B------:R-:W1:Y:S01]  /*1b900*/  LDS R123, [R3+0x1a600] ;  /* 0x01a60000037b7984 */ /* 0x000e620000000800 */
[C---:B------:R-:W-:Y:S08]  /*1b910*/  HMMA.1688.F32.TF32 R144, R124.reuse, R100, R144 ;  /* 0x000000647c90723c */ /* 0x040ff00000081090 */
        /* <DEDUP_REMOVED lines=8> */
[----:B------:R-:W2:Y:S01]  /*1b9a0*/  LDS R127, [R3+0x1a500] ;  /* 0x01a50000037f7984 */ /* 0x000ea20000000800 */
[----:B------:R-:W-:Y:S01]  /*1b9b0*/  MOV R252, R170 ;  /* 0x000000aa00fc7202 */ /* 0x000fe20000000f00 */
[----:B------:R-:W-:-:S02]  /*1b9c0*/  IMAD.MOV.U32 R0, RZ, RZ, R171 ;  /* 0x000000ffff007224 */ /* 0x000fc400078e00ab */
[----:B-1----:R-:W-:Y:S01]  /*1b9d0*/  HMMA.1688.F32.TF32 R168, R120, R88, R84 ;  /* 0x0000005878a8723c */ /* 0x002fe20000081054 */
[----:B------:R-:W-:Y:S04]  /*1b9e0*/  LDS R84, [R2+0x18700] ;  /* 0x0187000002547984 */ /* 0x000fe80000000800 */
[----:B------:R-:W-:Y:S04]  /*1b9f0*/  LDS R86, [R2+0x1a700] ;  /* 0x01a7000002567984 */ /* 0x000fe80000000800 */
[----:B------:R-:W-:Y:S04]  /*1ba00*/  LDS R85, [R3+0x18700] ;  /* 0x0187000003557984 */ /* 0x000fe80000000800 */
[----:B------:R-:W5:Y:S01]  /*1ba10*/  LDS R87, [R3+0x1a700] ;  /* 0x01a7000003577984 */ /* 0x000f620000000800 */
[----:B------:R-:W-:-:S02]  /*1ba20*/  IMAD.MOV.U32 R188, RZ, RZ, R106 ;  /* 0x000000ffffbc7224 */ /* 0x000fc400078e006a */
[----:B------:R-:W-:Y:S01]  /*1ba30*/  IMAD.MOV.U32 R189, RZ, RZ, R107 ;  /* 0x000000ffffbd7224 */ /* 0x000fe200078e006b */
[----:B------:R-:W-:Y:S01]  /*1ba40*/  MOV R190, R110 ;  /* 0x0000006e00be7202 */ /* 0x000fe20000000f00 */
[----:B------:R-:W-:Y:S01]  /*1ba50*/  IMAD.MOV.U32 R191, RZ, RZ, R111 ;  /* 0x000000ffffbf7224 */ /* 0x000fe200078e006f */
[----:B------:R-:W-:Y:S04]  /*1ba60*/  LDS R208, [R2+0x1c000] ;  /* 0x01c0000002d07984 */ /* 0x000fe80000000800 */
[----:B------:R-:W-:Y:S04]  /*1ba70*/  LDS R210, [R2+0x1e000] ;  /* 0x01e0000002d27984 */ /* 0x000fe80000000800 */
[----:B------:R-:W-:Y:S04]  /*1ba80*/  LDS R209, [R3+0x1c000] ;  /* 0x01c0000003d17984 */ /* 0x000fe80000000800 */
[----:B------:R-:W-:Y:S01]  /*1ba90*/  LDS R211, [R3+0x1e000] ;  /* 0x01e0000003d37984 */ /* 0x000fe20000000800 */
[C---:B--2---:R-:W-:Y:S08]  /*1baa0*/  HMMA.1688.F32.TF32 R236, R124.reuse, R100, R212 ;  /* 0x000000647cec723c */ /* 0x044ff000000810d4 */
[C---:B------:R-:W-:Y:S08]  /*1bab0*/  HMMA.1688.F32.TF32 R232, R124.reuse, R96, R216 ;  /* 0x000000607ce8723c */ /* 0x040ff000000810d8 */
[C---:B------:R-:W-:Y:S08]  /*1bac0*/  HMMA.1688.F32.TF32 R228, R124.reuse, R108, R220 ;  /* 0x0000006c7ce4723c */ /* 0x040ff000000810dc */
[C---:B------:R-:W-:Y:S01]  /*1bad0*/  HMMA.1688.F32.TF32 R4, R124.reuse, R104, R4 ;  /* 0x000000687c04723c */ /* 0x040fe20000081004 */
[----:B------:R-:W-:Y:S07]  /*1bae0*/  STL.64 [R1+0xd30], R238 ;  /* 0x000d30ee01007387 */ /* 0x000fee0000100a00 */
[C---:B------:R-:W-:Y:S01]  /*1baf0*/  HMMA.1688.F32.TF32 R8, R124.reuse, R116, R8 ;  /* 0x000000747c08723c */ /* 0x040fe20000081008 */
[----:B------:R1:W-:Y:S07]  /*1bb00*/  STL.64 [R1+0xd28], R236 ;  /* 0x000d28ec01007387 */ /* 0x0003ee0000100a00 */
[C---:B------:R-:W-:Y:S01]  /*1bb10*/  HMMA.1688.F32.TF32 R12, R124.reuse, R112, R12 ;  /* 0x000000707c0c723c */ /* 0x040fe2000008100c */
[----:B------:R-:W-:Y:S07]  /*1bb20*/  STL.64 [R1+0xd40], R234 ;  /* 0x000d40ea01007387 */ /* 0x000fee0000100a00 */
[C---:B------:R-:W-:Y:S01]  /*1bb30*/  HMMA.1688.F32.TF32 R16, R124.reuse, R92, R16 ;  /* 0x0000005c7c10723c */ /* 0x040fe20000081010 */
[----:B------:R2:W-:Y:S04]  /*1bb40*/  STL.64 [R1+0xd38], R232 ;  /* 0x000d38e801007387 */ /* 0x0005e80000100a00 */
[----:B------:R-:W-:Y:S03]  /*1bb50*/  STL.64 [R1+0xd50], R230 ;  /* 0x000d50e601007387 */ /* 0x000fe60000100a00 */
[----:B------:R-:W-:Y:S01]  /*1bb60*/  HMMA.1688.F32.TF32 R20, R124, R88, R20 ;  /* 0x000000587c14723c */ /* 0x000fe20000081014 */
[----:B------:R4:W-:Y:S04]  /*1bb70*/  STL.64 [R1+0xd48], R228 ;  /* 0x000d48e401007387 */ /* 0x0009e80000100a00 */
[----:B------:R-:W-:Y:S03]  /*1bb80*/  STL.64 [R1+0xd60], R6 ;  /* 0x000d600601007387 */ /* 0x000fe60000100a00 */
[C---:B------:R-:W-:Y:S01]  /*1bb90*/  HMMA.1688.F32.TF32 R24, R120.reuse, R100, R24 ;  /* 0x000000647818723c */ /* 0x040fe20000081018 */
[----:B------:R-:W-:Y:S07]  /*1bba0*/  STL.64 [R1+0xd58], R4 ;  /* 0x000d580401007387 */ /* 0x000fee0000100a00 */
[----:B------:R-:W-:Y:S01]  /*1bbb0*/  HMMA.1688.F32.TF32 R28, R120, R96, R28 ;  /* 0x00000060781c723c */ /* 0x000fe2000008101c */
[----:B------:R-:W-:Y:S04]  /*1bbc0*/  STL.64 [R1+0xd78], R10 ;  /* 0x000d780a01007387 */ /* 0x000fe80000100a00 */
[----:B------:R5:W-:Y:S04]  /*1bbd0*/  STL.64 [R1+0xd70], R8 ;  /* 0x000d700801007387 */ /* 0x000be80000100a00 */
[----:B------:R-:W-:Y:S04]  /*1bbe0*/  STL.64 [R1+0xd88], R14 ;  /* 0x000d880e01007387 */ /* 0x000fe80000100a00 */
[----:B------:R1:W-:Y:S04]  /*1bbf0*/  STL.64 [R1+0xd80], R12 ;  /* 0x000d800c01007387 */ /* 0x0003e80000100a00 */
[----:B------:R-:W-:Y:S04]  /*1bc00*/  STL.64 [R1+0xd98], R18 ;  /* 0x000d981201007387 */ /* 0x000fe80000100a00 */
[----:B------:R2:W-:Y:S04]  /*1bc10*/  STL.64 [R1+0xd90], R16 ;  /* 0x000d901001007387 */ /* 0x0005e80000100a00 */
[----:B------:R-:W-:Y:S04]  /*1bc20*/  STL.64 [R1+0xda8], R22 ;  /* 0x000da81601007387 */ /* 0x000fe80000100a00 */
[----:B------:R2:W-:Y:S01]  /*1bc30*/  STL.64 [R1+0xda0], R20 ;  /* 0x000da01401007387 */ /* 0x0005e20000100a00 */
[----:B-1----:R-:W-:-:S03]  /*1bc40*/  IMAD.MOV.U32 R236, RZ, RZ, R40 ;  /* 0x000000ffffec7224 */ /* 0x002fc600078e0028 */
[----:B------:R-:W-:Y:S04]  /*1bc50*/  STL.64 [R1+0xdb8], R26 ;  /* 0x000db81a01007387 */ /* 0x000fe80000100a00 */
[----:B------:R-:W-:Y:S04]  /*1bc60*/  STL.64 [R1+0xdb0], R24 ;  /* 0x000db01801007387 */ /* 0x000fe80000100a00 */
[----:B------:R-:W-:Y:S01]  /*1bc70*/  STL.64 [R1+0xdc8], R30 ;  /* 0x000dc81e01007387 */ /* 0x000fe20000100a00 */
[----:B------:R-:W-:-:S03]  /*1bc80*/  MOV R237, R41 ;  /* 0x0000002900ed7202 */ /* 0x000fc60000000f00 */
[----:B------:R-:W-:Y:S01]  /*1bc90*/  STL.64 [R1+0xdc0], R28 ;  /* 0x000dc01c01007387 */ /* 0x000fe20000100a00 */
[----:B------:R-:W-:-:S03]  /*1bca0*/  IMAD.MOV.U32 R238, RZ, RZ, R42 ;  /* 0x000000ffffee7224 */ /* 0x000fc600078e002a */
[----:B------:R-:W3:Y:S01]  /*1bcb0*/  LDL.LU R40, [R1+0xe64] ;  /* 0x000e640001287983 */ /* 0x000ee20000300800 */
[----:B------:R-:W-:Y:S01]  /*1bcc0*/  IMAD.MOV.U32 R239, RZ, RZ, R43 ;  /* 0x000000ffffef7224 */ /* 0x000fe200078e002b */
[----:B--2---:R-:W-:Y:S01]  /*1bcd0*/  MOV R232, R60 ;  /* 0x0000003c00e87202 */ /* 0x004fe20000000f00 */
[----:B------:R-:W-:Y:S01]  /*1bce0*/  IMAD.MOV.U32 R233, RZ, RZ, R61 ;  /* 0x000000ffffe97224 */ /* 0x000fe200078e003d */
[----:B------:R-:W-:Y:S01]  /*1bcf0*/  MOV R235, R63 ;  /* 0x0000003f00eb7202 */ /* 0x000fe20000000f00 */
[----:B------:R-:W-:Y:S02]  /*1bd00*/  IMAD.MOV.U32 R234, RZ, RZ, R62 ;  /* 0x000000ffffea7224 */ /* 0x000fe400078e003e */
[----:B----4-:R-:W-:Y:S01]  /*1bd10*/  IMAD.MOV.U32 R228, RZ, RZ, R64 ;  /* 0x000000ffffe47224 */ /* 0x010fe200078e0040 */
[----:B------:R-:W-:Y:S01]  /*1bd20*/  MOV R230, R66 ;  /* 0x0000004200e67202 */ /* 0x000fe20000000f00 */
[----:B------:R-:W-:Y:S01]  /*1bd30*/  IMAD.MOV.U32 R229, RZ, RZ, R65 ;  /* 0x000000ffffe57224 */ /* 0x000fe200078e0041 */
[----:B-----5:R-:W-:Y:S01]  /*1bd40*/  MOV R8, R52 ;  /* 0x0000003400087202 */ /* 0x020fe20000000f00 */
[----:B------:R-:W-:-:S02]  /*1bd50*/  IMAD.MOV.U32 R231, RZ, RZ, R67 ;  /* 0x000000ffffe77224 */ /* 0x000fc400078e0043 */
[----:B------:R-:W-:Y:S01]  /*1bd60*/  IMAD.MOV.U32 R9, RZ, RZ, R53 ;  /* 0x000000ffff097224 */ /* 0x000fe200078e0035 */
[----:B------:R-:W-:Y:S01]  /*1bd70*/  MOV R11, R55 ;  /* 0x00000037000b7202 */ /* 0x000fe20000000f00 */
[----:B------:R-:W-:Y:S02]  /*1bd80*/  IMAD.MOV.U32 R10, RZ, RZ, R54 ;  /* 0x000000ffff0a7224 */ /* 0x000fe400078e0036 */
[----:B------:R-:W-:Y:S01]  /*1bd90*/  IMAD.MOV.U32 R12, RZ, RZ, R56 ;  /* 0x000000ffff0c7224 */ /* 0x000fe200078e0038 */
[----:B------:R-:W-:Y:S01]  /*1bda0*/  MOV R14, R58 ;  /* 0x0000003a000e7202 */ /* 0x000fe20000000f00 */
[----:B------:R-:W-:Y:S02]  /*1bdb0*/  IMAD.MOV.U32 R13, RZ, RZ, R57 ;  /* 0x000000ffff0d7224 */ /* 0x000fe400078e0039 */
[----:B------:R-:W-:Y:S01]  /*1bdc0*/  IMAD.MOV.U32 R15, RZ, RZ, R59 ;  /* 0x000000ffff0f7224 */ /* 0x000fe200078e003b */
[----:B------:R-:W-:Y:S01]  /*1bdd0*/  MOV R17, R91 ;  /* 0x0000005b00117202 */ /* 0x000fe20000000f00 */
[----:B------:R-:W-:Y:S01]  /*1bde0*/  IMAD.MOV.U32 R16, RZ, RZ, R90 ;  /* 0x000000ffff107224 */ /* 0x000fe200078e005a */
[----:B------:R-:W-:Y:S01]  /*1bdf0*/  HMMA.1688.F32.TF32 R4, R84, R96, R176 ;  /* 0x000000605404723c */ /* 0x000fe200000810b0 */
[----:B------:R-:W-:Y:S11]  /*1be00*/  IMAD.MOV.U32 R18, RZ, RZ, R94 ;  /* 0x000000ffff127224 */ /* 0x000ff600078e005e */
[----:B------:R-:W-:Y:S11]  /*1be10*/  @!UPT UIADD3 URZ, URZ, URZ, URZ ;  /* 0x0000003f3f3ff290 */ /* 0x000ff6000fffe03f */
[----:B------:R1:W-:Y:S04]  /*1be20*/  STL.64 [R1+0x1f0], R4 ;  /* 0x0001f00401007387 */ /* 0x0003e80000100a00 */
[----:B------:R2:W-:Y:S04]  /*1be30*/  STL.64 [R1+0x1f8], R6 ;  /* 0x0001f80601007387 */ /* 0x0005e80000100a00 */
        /* <DEDUP_REMOVED lines=20> */
[----:B------:R-:W-:-:S03]  /*1bf80*/  MOV R20, R114 ;  /* 0x0000007200147202 */ /* 0x000fc60000000f00 */
[----:B------:R-:W5:Y:S01]  /*1bf90*/  LDL.LU R90, [R1+0xe14] ;  /* 0x000e1400015a7983 */ /* 0x000f620000300800 */
[----:B------:R-:W-:-:S03]  /*1bfa0*/  IMAD.MOV.U32 R21, RZ, RZ, R115 ;  /* 0x000000ffff157224 */ /* 0x000fc600078e0073 */
[----:B------:R-:W5:Y:S01]  /*1bfb0*/  LDL.LU R91, [R1+0xe10] ;  /* 0x000e1000015b7983 */ /* 0x000f620000300800 */
[----:B------:R-:W-:-:S03]  /*1bfc0*/  IMAD.MOV.U32 R22, RZ, RZ, R118 ;  /* 0x000000ffff167224 */ /* 0x000fc600078e0076 */
        /* <DEDUP_REMOVED lines=10> */
[----:B------:R-:W-:-:S02]  /*1c070*/  MOV R125, R99 ;  /* 0x00000063007d7202 */ /* 0x000fc40000000f00 */
[----:B------:R-:W5:Y:S01]  /*1c080*/  LDL.LU R110, [R1+0xdec] ;  /* 0x000dec00016e7983 */ /* 0x000f620000300800 */
[----:B------:R-:W-:-:S03]  /*1c090*/  IMAD.MOV.U32 R126, RZ, RZ, R102 ;  /* 0x000000ffff7e7224 */ /* 0x000fc600078e0066 */
[----:B------:R-:W5:Y:S01]  /*1c0a0*/  LDL.LU R111, [R1+0xde8] ;  /* 0x000de800016f7983 */ /* 0x000f620000300800 */
[----:B------:R-:W-:-:S03]  /*1c0b0*/  IMAD.MOV.U32 R127, RZ, RZ, R103 ;  /* 0x000000ffff7f7224 */ /* 0x000fc600078e0067 */
[----:B------:R-:W5:Y:S04]  /*1c0c0*/  LDL.LU R98, [R1+0xde4] ;  /* 0x000de40001627983 */ /* 0x000f680000300800 */
[----:B------:R-:W5:Y:S04]  /*1c0d0*/  LDL.LU R99, [R1+0xde0] ;  /* 0x000de00001637983 */ /* 0x000f680000300800 */
[----:B------:R-:W5:Y:S04]  /*1c0e0*/  LDL.LU R102, [R1+0xddc] ;  /* 0x000ddc0001667983 */ /* 0x000f680000300800 */
[----:B------:R-:W5:Y:S01]  /*1c0f0*/  LDL.LU R103, [R1+0xdd8] ;  /* 0x000dd80001677983 */ /* 0x000f620000300800 */
[C---:B------:R-:W-:Y:S03]  /*1c100*/  HMMA.1688.F32.TF32 R164, R120.reuse, R92, R80 ;  /* 0x0000005c78a4723c */ /* 0x040fe60000081050 */
[----:B------:R-:W-:Y:S04]  /*1c110*/  LDS R80, [R2+0x1c100] ;  /* 0x01c1000002507984 */ /* 0x000fe80000000800 */
[----:B------:R-:W-:Y:S04]  /*1c120*/  LDS R82, [R2+0x1e100] ;  /* 0x01e1000002527984 */ /* 0x000fe80000000800 */
[----:B------:R-:W-:Y:S04]  /*1c130*/  LDS R81, [R3+0x1c100] ;  /* 0x01c1000003517984 */ /* 0x000fe80000000800 */
[----:B------:R-:W1:Y:S01]  /*1c140*/  LDS R83, [R3+0x1e100] ;  /* 0x01e1000003537984 */ /* 0x000e620000000800 */
        /* <DEDUP_REMOVED lines=8> */
[----:B------:R-:W-:Y:S01]  /*1c1d0*/  HMMA.1688.F32.TF32 R172, R84, R100, R172 ;  /* 0x0000006454ac723c */ /* 0x000fe200000810ac */
[----:B-1----:R-:W-:Y:S01]  /*1c1e0*/  IMAD.MOV.U32 R4, RZ, RZ, R243 ;  /* 0x000000ffff047224 */ /* 0x002fe200078e00f3 */
[----:B------:R-:W-:Y:S01]  /*1c1f0*/  MOV R5, R242 ;  /* 0x000000f200057202 */ /* 0x000fe20000000f00 */
[----:B--2---:R-:W-:-:S02]  /*1c200*/  IMAD.MOV.U32 R6, RZ, RZ, R241 ;  /* 0x000000ffff067224 */ /* 0x004fc400078e00f1 */
[----:B------:R-:W-:-:S03]  /*1c210*/  IMAD.MOV.U32 R7, RZ, RZ, R240 ;  /* 0x000000ffff077224 */ /* 0x000fc600078e00f0 */
[C---:B----4-:R-:W-:Y:S08]  /*1c220*/  HMMA.1688.F32.TF32 R24, R84.reuse, R112, R60 ;  /* 0x000000705418723c */ /* 0x050ff0000008103c */
[C---:B---3--:R-:W-:Y:S01]  /*1c230*/  HMMA.1688.F32.TF32 R60, R84.reuse, R92, R40 ;  /* 0x0000005c543c723c */ /* 0x048fe20000081028 */
[----:B------:R-:W-:Y:S04]  /*1c240*/  LDS R40, [R2+0x1c300] ;  /* 0x01c3000002287984 */ /* 0x000fe80000000800 */
[----:B------:R-:W-:Y:S03]  /*1c250*/  LDS R42, [R2+0x1e300] ;  /* 0x01e30000022a7984 */ /* 0x000fe60000000800 */
[----:B-----5:R-:W-:Y:S01]  /*1c260*/  HMMA.1688.F32.TF32 R64, R84, R116, R64 ;  /* 0x000000745440723c */ /* 0x020fe20000081040 */
[----:B------:R-:W-:Y:S04]  /*1c270*/  LDS R41, [R3+0x1c300] ;  /* 0x01c3000003297984 */ /* 0x000fe80000000800 */
[----:B------:R-:W-:Y:S03]  /*1c280*/  LDS R43, [R3+0x1e300] ;  /* 0x01e30000032b7984 */ /* 0x000fe60000000800 */
[----:B------:R-:W-:Y:S01]  /*1c290*/  MOV R101, R24 ;  /* 0x0000001800657202 */ /* 0x000fe20000000f00 */
[----:B------:R-:W-:Y:S01]  /*1c2a0*/  IMAD.MOV.U32 R100, RZ, RZ, R25 ;  /* 0x000000ffff647224 */ /* 0x000fe200078e0019 */
[----:B------:R-:W-:Y:S01]  /*1c2b0*/  MOV R96, R27 ;  /* 0x0000001b00607202 */ /* 0x000fe20000000f00 */
[----:B------:R-:W-:-:S02]  /*1c2c0*/  IMAD.MOV.U32 R97, RZ, RZ, R26 ;  /* 0x000000ffff617224 */ /* 0x000fc400078e001a */
[C---:B------:R-:W-:Y:S08]  /*1c2d0*/  HMMA.1688.F32.TF32 R24, R84.reuse, R88, R156 ;  /* 0x000000585418723c */ /* 0x040ff0000008109c */
[C---:B------:R-:W-:Y:S08]  /*1c2e0*/  HMMA.1688.F32.TF32 R52, R84.reuse, R104, R52 ;  /* 0x000000685434723c */ /* 0x040ff00000081034 */
[----:B------:R-:W-:Y:S08]  /*1c2f0*/  HMMA.1688.F32.TF32 R56, R84, R108, R56 ;  /* 0x0000006c5438723c */ /* 0x000ff00000081038 */
[C---:B------:R-:W-:Y:S08]  /*1c300*/  HMMA.1688.F32.TF32 R196, R80.reuse, R114, R248 ;  /* 0x0000007250c4723c */ /* 0x040ff000000810f8 */
[----:B------:R-:W-:Y:S08]  /*1c310*/  HMMA.1688.F32.TF32 R204, R80, R118, R244 ;  /* 0x0000007650cc723c */ /* 0x000ff000000810f4 */
[----:B------:R-:W-:Y:S01]  /*1c320*/  HMMA.1688.F32.TF32 R180, R208, R106, R48 ;  /* 0x0000006ad0b4723c */ /* 0x000fe20000081030 */
[----:B------:R-:W2:Y:S04]  /*1c330*/  LDL.LU R48, [R1] ;  /* 0x0000000001307983 */ /* 0x000ea80000300800 */
[----:B------:R-:W2:Y:S04]  /*1c340*/  LDL.LU R49, [R1+0x4] ;  /* 0x0000040001317983 */ /* 0x000ea80000300800 */
[----:B------:R-:W2:Y:S04]  /*1c350*/  LDL.LU R50, [R1+0x8] ;  /* 0x0000080001327983 */ /* 0x000ea80000300800 */
[----:B------:R-:W2:Y:S04]  /*1c360*/  LDL.LU R51, [R1+0xc] ;  /* 0x00000c0001337983 */ /* 0x000ea80000300800 */
[----:B------:R-:W3:Y:S04]  /*1c370*/  LDL.LU R248, [R1+0x20] ;  /* 0x0000200001f87983 */ /* 0x000ee80000300800 */
[----:B------:R-:W3:Y:S01]  /*1c380*/  LDL.LU R249, [R1+0x24] ;  /* 0x0000240001f97983 */ /* 0x000ee20000300800 */
[----:B------:R-:W-:-:S03]  /*1c390*/  IMAD.MOV.U32 R246, RZ, RZ, R252 ;  /* 0x000000fffff67224 */ /* 0x000fc600078e00fc */
[----:B------:R-:W3:Y:S01]  /*1c3a0*/  LDL.LU R250, [R1+0x28] ;  /* 0x0000280001fa7983 */ /* 0x000ee20000300800 */
[----:B------:R-:W-:Y:S03]  /*1c3b0*/  HMMA.1688.F32.TF32 R184, R208, R118, R128 ;  /* 0x00000076d0b8723c */ /* 0x000fe60000081080 */
[----:B------:R-:W3:Y:S01]  /*1c3c0*/  LDL.LU R251, [R1+0x2c] ;  /* 0x00002c0001fb7983 */ /* 0x000ee20000300800 */
[----:B------:R-:W-:-:S03]  /*1c3d0*/  MOV R247, R0 ;  /* 0x0000000000f77202 */ /* 0x000fc60000000f00 */
[----:B------:R-:W4:Y:S01]  /*1c3e0*/  LDL.LU R244, [R1+0x10] ;  /* 0x0000100001f47983 */ /* 0x000f220000300800 */
[C---:B------:R-:W-:Y:S03]  /*1c3f0*/  HMMA.1688.F32.TF32 R128, R120.reuse, R90, R236 ;  /* 0x0000005a7880723c */ /* 0x040fe600000810ec */
[----:B------:R-:W4:Y:S04]  /*1c400*/  LDL.LU R245, [R1+0x14] ;  /* 0x0000140001f57983 */ /* 0x000f280000300800 */
[----:B------:R-:W5:Y:S04]  /*1c410*/  LDL.LU R252, [R1+0xdd4] ;  /* 0x000dd40001fc7983 */ /* 0x000f680000300800 */
[----:B------:R-:W2:Y:S01]  /*1c420*/  LDL.LU R0, [R1+0xdd0] ;  /* 0x000dd00001007983 */ /* 0x000ea20000300800 */
[----:B------:R-:W-:Y:S03]  /*1c430*/  HMMA.1688.F32.TF32 R84, R120, R114, R228 ;  /* 0x000000727854723c */ /* 0x000fe600000810e4 */
[----:B------:R-:W2:Y:S04]  /*1c440*/  LDL.LU R236, [R1+0x60] ;  /* 0x0000600001ec7983 */ /* 0x000ea80000300800 */
[----:B------:R-:W2:Y:S04]  /*1c450*/  LDL.LU R237, [R1+0x64] ;  /* 0x0000640001ed7983 */ /* 0x000ea80000300800 */
[----:B------:R-:W2:Y:S01]  /*1c460*/  LDL.LU R238, [R1+0x68] ;  /* 0x0000680001ee7983 */ /* 0x000ea20000300800 */
[----:B------:R-:W-:Y:S03]  /*1c470*/  HMMA.1688.F32.TF32 R200, R208, R94, R136 ;  /* 0x0000005ed0c8723c */ /* 0x000fe60000081088 */
[----:B------:R-:W2:Y:S04]  /*1c480*/  LDL.LU R239, [R1+0x6c] ;  /* 0x00006c0001ef7983 */ /* 0x000ea80000300800 */
[----:B------:R-:W3:Y:S01]  /*1c490*/  LDL.LU R228, [R1+0xc0] ;  /* 0x0000c00001e47983 */ /* 0x000ee20000300800 */
[----:B------:R-:W-:Y:S03]  /*1c4a0*/  HMMA.1688.F32.TF32 R136, R120, R106, R8 ;  /* 0x0000006a7888723c */ /* 0x000fe60000081008 */
[----:B------:R-:W3:Y:S04]  /*1c4b0*/  LDL.LU R229, [R1+0xc4] ;  /* 0x0000c40001e57983 */ /* 0x000ee80000300800 */
[----:B------:R-:W3:Y:S01]  /*1c4c0*/  LDL.LU R230, [R1+0xc8] ;  /* 0x0000c80001e67983 */ /* 0x000ee20000300800 */
[----:B------:R-:W-:Y:S03]  /*1c4d0*/  HMMA.1688.F32.TF32 R240, R80, R102, R144 ;  /* 0x0000006650f0723c */ /* 0x000fe60000081090 */
[----:B------:R-:W3:Y:S04]  /*1c4e0*/  LDL.LU R231, [R1+0xcc] ;  /* 0x0000cc0001e77983 */ /* 0x000ee80000300800 */
[----:B------:R-:W4:Y:S01]  /*1c4f0*/  LDL.LU R8, [R1+0x120] ;  /* 0x0001200001087983 */ /* 0x000f220000300800 */
[----:B------:R-:W-:Y:S03]  /*1c500*/  HMMA.1688.F32.TF32 R144, R120, R98, R16 ;  /* 0x000000627890723c */ /* 0x000fe60000081010 */
[----:B------:R-:W4:Y:S04]  /*1c510*/  LDL.LU R9, [R1+0x124] ;  /* 0x0001240001097983 */ /* 0x000f280000300800 */
[----:B------:R-:W4:Y:S01]  /*1c520*/  LDL.LU R10, [R1+0x128] ;  /* 0x00012800010a7983 */ /* 0x000f220000300800 */
[C---:B------:R-:W-:Y:S03]  /*1c530*/  HMMA.1688.F32.TF32 R160, R208.reuse, R102, R160 ;  /* 0x00000066d0a0723c */ /* 0x040fe600000810a0 */
[----:B------:R-:W4:Y:S04]  /*1c540*/  LDL.LU R11, [R1+0x12c] ;  /* 0x00012c00010b7983 */ /* 0x000f280000300800 */
[----:B------:R-:W4:Y:S01]  /*1c550*/  LDL.LU R16, [R1+0x180] ;  /* 0x0001800001107983 */ /* 0x000f220000300800 */
[C---:B------:R-:W-:Y:S03]  /*1c560*/  HMMA.1688.F32.TF32 R156, R208.reuse, R98, R36 ;  /* 0x00000062d09c723c */ /* 0x040fe60000081024 */
[----:B------:R-:W4:Y:S04]  /*1c570*/  LDL.LU R17, [R1+0x184] ;  /* 0x0001840001117983 */ /* 0x000f280000300800 */
[----:B------:R-:W4:Y:S01]  /*1c580*/  LDL.LU R18, [R1+0x188] ;  /* 0x0001880001127983 */ /* 0x000f220000300800 */
[C---:B------:R-:W-:Y:S03]  /*1c590*/  HMMA.1688.F32.TF32 R176, R208.reuse, R110, R44 ;  /* 0x0000006ed0b0723c */ /* 0x040fe6000008102c */
[----:B------:R-:W4:Y:S05]  /*1c5a0*/  LDL.LU R19, [R1+0x18c] ;  /* 0x00018c0001137983 */ /* 0x000f2a0000300800 */
[----:B------:R-:W-:Y:S08]  /*1c5b0*/  HMMA.1688.F32.TF32 R192, R208, R114, R132 ;  /* 0x00000072d0c0723c */ /* 0x000ff00000081084 */
[C---:B------:R-:W-:Y:S08]  /*1c5c0*/  HMMA.1688.F32.TF32 R220, R80.reuse, R110, R152 ;  /* 0x0000006e50dc723c */ /* 0x040ff00000081098 */
[C---:B------:R-:W-:Y:S08]  /*1c5d0*/  HMMA.1688.F32.TF32 R216, R80.reuse, R98, R148 ;  /* 0x0000006250d8723c */ /* 0x040ff00000081094 */
[C---:B------:R-:W-:Y:S08]  /*1c5e0*/  HMMA.1688.F32.TF32 R212, R80.reuse, R106, R224 ;  /* 0x0000006a50d4723c */ /* 0x040ff000000810e0 */
[----:B------:R-:W-:Y:S01]  /*1c5f0*/  HMMA.1688.F32.TF32 R188, R80, R94, R188 ;  /* 0x0000005e50bc723c */ /* 0x000fe200000810bc */
[----:B------:R-:W-:Y:S01]  /*1c600*/  IMAD.MOV.U32 R93, RZ, RZ, R24 ;  /* 0x000000ffff5d7224 */ /* 0x000fe200078e0018 */
[----:B------:R-:W-:Y:S01]  /*1c610*/  MOV R89, R26 ;  /* 0x0000001a00597202 */ /* 0x000fe20000000f00 */
[----:B------:R-:W-:Y:S01]  /*1c620*/  IMAD.MOV.U32 R92, RZ, RZ, R25 ;  /* 0x000000ffff5c7224 */ /* 0x000fe200078e0019 */
[----:B------:R-:W-:Y:S04]  /*1c630*/  LDS R44, [R2+0x1c400] ;  /* 0x01c40000022c7984 */ /* 0x000fe80000000800 */
[-C--:B------:R-:W-:Y:S01]  /*1c640*/  HMMA.1688.F32.TF32 R208, R208, R90.reuse, R140 ;  /* 0x0000005ad0d0723c */ /* 0x080fe2000008108c */
[----:B------:R-:W-:Y:S01]  /*1c650*/  IMAD.MOV.U32 R88, RZ, RZ, R27 ;  /* 0x000000ffff587224 */ /* 0x000fe200078e001b */
[----:B------:R-:W-:Y:S04]  /*1c660*/  LDS R46, [R2+0x1e400] ;  /* 0x01e40000022e7984 */ /* 0x000fe80000000800 */
[----:B------:R-:W-:Y:S02]  /*1c670*/  LDS R45, [R3+0x1c400] ;  /* 0x01c40000032d7984 */ /* 0x000fe40000000800 */
[----:B------:R-:W-:Y:S02]  /*1c680*/  HMMA.1688.F32.TF32 R152, R80, R90, R20 ;  /* 0x0000005a5098723c */ /* 0x000fe40000081014 */
[----:B------:R-:W2:Y:S04]  /*1c690*/  LDS R47, [R3+0x1e400] ;  /* 0x01e40000032f7984 */ /* 0x000ea80000000800 */
[----:B------:R-:W-:Y:S02]  /*1c6a0*/  LDS R36, [R2+0x1c500] ;  /* 0x01c5000002247984 */ /* 0x000fe40000000800 */
[C---:B------:R-:W-:Y:S02]  /*1c6b0*/  HMMA.1688.F32.TF32 R148, R120.reuse, R102, R124 ;  /* 0x000000667894723c */ /* 0x040fe4000008107c */
[----:B------:R-:W-:Y:S04]  /*1c6c0*/  LDS R38, [R2+0x1e500] ;  /* 0x01e5000002267984 */ /* 0x000fe80000000800 */
[----:B------:R-:W-:Y:S02]  /*1c6d0*/  LDS R37, [R3+0x1c500] ;  /* 0x01c5000003257984 */ /* 0x000fe40000000800 */
[C---:B------:R-:W-:Y:S02]  /*1c6e0*/  HMMA.1688.F32.TF32 R140, R120.reuse, R110, R12 ;  /* 0x0000006e788c723c */ /* 0x040fe4000008100c */
[----:B------:R-:W1:Y:S04]  /*1c6f0*/  LDS R39, [R3+0x1e500] ;  /* 0x01e5000003277984 */ /* 0x000e680000000800 */
[----:B------:R-:W-:Y:S02]  /*1c700*/  LDS R224, [R2+0x1c600] ;  /* 0x01c6000002e07984 */ /* 0x000fe40000000800 */
[C---:B------:R-:W-:Y:S02]  /*1c710*/  HMMA.1688.F32.TF32 R80, R120.reuse, R118, R4 ;  /* 0x000000767850723c */ /* 0x040fe40000081004 */
[----:B------:R-:W-:Y:S04]  /*1c720*/  LDS R226, [R2+0x1e600] ;  /* 0x01e6000002e27984 */ /* 0x000fe80000000800 */
[----:B------:R-:W-:Y:S02]  /*1c730*/  LDS R225, [R3+0x1c600] ;  /* 0x01c6000003e17984 */ /* 0x000fe40000000800 */
[----:B------:R-:W-:Y:S02]  /*1c740*/  HMMA.1688.F32.TF32 R132, R120, R94, R232 ;  /* 0x0000005e7884723c */ /* 0x000fe400000810e8 */
        /* <DEDUP_REMOVED lines=32> */
[----:B------:R-:W1:Y:S01]  /*1c950*/  LDS R227, [R3+0x1e600] ;  /* 0x01e6000003e37984 */ /* 0x000e620000000800 */
[C---:B--2---:R-:W-:Y:S08]  /*1c960*/  HMMA.1688.F32.TF32 R236, R44.reuse, R106, R236 ;  /* 0x0000006a2cec723c */ /* 0x044ff000000810ec */
[----:B---3--:R-:W-:Y:S08]  /*1c970*/  HMMA.1688.F32.TF32 R228, R44, R98, R228 ;  /* 0x000000622ce4723c */ /* 0x008ff000000810e4 */
[C---:B----4-:R-:W-:Y:S08]  /*1c980*/  HMMA.1688.F32.TF32 R16, R40.reuse, R114, R16 ;  /* 0x000000722810723c */ /* 0x050ff00000081010 */
[C---:B-----5:R-:W-:Y:S08]  /*1c990*/  HMMA.1688.F32.TF32 R120, R40.reuse, R118, R120 ;  /* 0x000000762878723c */ /* 0x060ff00000081078 */
[C---:B------:R-:W-:Y:S08]  /*1c9a0*/  HMMA.1688.F32.TF32 R24, R40.reuse, R98, R24 ;  /* 0x000000622818723c */ /* 0x040ff00000081018 */
[C---:B------:R-:W-:Y:S08]  /*1c9b0*/  HMMA.1688.F32.TF32 R28, R40.reuse, R102, R28 ;  /* 0x00000066281c723c */ /* 0x040ff0000008101c */
[C---:B------:R-:W-:Y:S08]  /*1c9c0*/  HMMA.1688.F32.TF32 R20, R40.reuse, R110, R20 ;  /* 0x0000006e2814723c */ /* 0x040ff00000081014 */
[C---:B------:R-:W-:Y:S07]  /*1c9d0*/  HMMA.1688.F32.TF32 R124, R40.reuse, R106, R124 ;  /* 0x0000006a287c723c */ /* 0x040fee000008107c */
[----:B------:R-:W-:Y:S01]  /*1c9e0*/  STL.64 [R1+0x270], R28 ;  /* 0x0002701c01007387 */ /* 0x000fe20000100a00 */
[C---:B------:R-:W-:Y:S03]  /*1c9f0*/  HMMA.1688.F32.TF32 R12, R40.reuse, R94, R12 ;  /* 0x0000005e280c723c */ /* 0x040fe6000008100c */
[----:B------:R2:W-:Y:S05]  /*1ca00*/  STL.64 [R1+0x278], R30 ;  /* 0x0002781e01007387 */ /* 0x0005ea0000100a00 */
[----:B------:R-:W-:Y:S01]  /*1ca10*/  HMMA.1688.F32.TF32 R40, R40, R90, R8 ;  /* 0x0000005a2828723c */ /* 0x000fe20000081008 */
[----:B--2---:R-:W2:Y:S04]  /*1ca20*/  LDL.LU.64 R30, [R1+0xdc8] ;  /* 0x000dc800011e7983 */ /* 0x004ea80000300a00 */
[----:B------:R-:W2:Y:S04]  /*1ca30*/  LDL.LU.64 R28, [R1+0xdc0] ;  /* 0x000dc000011c7983 */ /* 0x000ea80000300a00 */
[----:B------:R-:W-:Y:S04]  /*1ca40*/  STL.64 [R1+0x260], R24 ;  /* 0x0002601801007387 */ /* 0x000fe80000100a00 */
[----:B------:R3:W-:Y:S01]  /*1ca50*/  STL.64 [R1+0x268], R26 ;  /* 0x0002681a01007387 */ /* 0x0007e20000100a00 */
[C---:B------:R-:W-:Y:S03]  /*1ca60*/  HMMA.1688.F32.TF32 R4, R44.reuse, R102, R4 ;  /* 0x000000662c04723c */ /* 0x040fe60000081004 */
[----:B---3--:R-:W3:Y:S04]  /*1ca70*/  LDL.LU.64 R26, [R1+0xdb8] ;  /* 0x000db800011a7983 */ /* 0x008ee80000300a00 */
[----:B------:R-:W3:Y:S04]  /*1ca80*/  LDL.LU.64 R24, [R1+0xdb0] ;  /* 0x000db00001187983 */ /* 0x000ee80000300a00 */
[----:B------:R-:W-:Y:S04]  /*1ca90*/  STL.64 [R1+0x250], R20 ;  /* 0x0002501401007387 */ /* 0x000fe80000100a00 */
[----:B------:R4:W-:Y:S04]  /*1caa0*/  STL.64 [R1+0x258], R22 ;  /* 0x0002581601007387 */ /* 0x0009e80000100a00 */
[----:B----4-:R-:W4:Y:S04]  /*1cab0*/  LDL.LU.64 R22, [R1+0xda8] ;  /* 0x000da80001167983 */ /* 0x010f280000300a00 */
[----:B------:R-:W4:Y:S04]  /*1cac0*/  LDL.LU.64 R20, [R1+0xda0] ;  /* 0x000da00001147983 */ /* 0x000f280000300a00 */
[----:B------:R-:W-:Y:S04]  /*1cad0*/  STL.64 [R1+0x230], R16 ;  /* 0x0002301001007387 */ /* 0x000fe80000100a00 */
[----:B------:R5:W-:Y:S01]  /*1cae0*/  STL.64 [R1+0x238], R18 ;  /* 0x0002381201007387 */ /* 0x000be20000100a00 */
[----:B------:R-:W-:Y:S03]  /*1caf0*/  HMMA.1688.F32.TF32 R232, R44, R110, R232 ;  /* 0x0000006e2ce8723c */ /* 0x000fe600000810e8 */
[----:B-----5:R-:W5:Y:S04]  /*1cb00*/  LDL.LU.64 R18, [R1+0xd98] ;  /* 0x000d980001127983 */ /* 0x020f680000300a00 */
[----:B------:R-:W5:Y:S04]  /*1cb10*/  LDL.LU.64 R16, [R1+0xd90] ;  /* 0x000d900001107983 */ /* 0x000f680000300a00 */
[----:B------:R-:W-:Y:S04]  /*1cb20*/  STL.64 [R1+0x240], R12 ;  /* 0x0002400c01007387 */ /* 0x000fe80000100a00 */
[----:B------:R1:W-:Y:S04]  /*1cb30*/  STL.64 [R1+0x248], R14 ;  /* 0x0002480e01007387 */ /* 0x0003e80000100a00 */
[----:B-1----:R-:W2:Y:S04]  /*1cb40*/  LDL.LU.64 R14, [R1+0xd88] ;  /* 0x000d8800010e7983 */ /* 0x002ea80000300a00 */
[----:B------:R-:W2:Y:S04]  /*1cb50*/  LDL.LU.64 R12, [R1+0xd80] ;  /* 0x000d8000010c7983 */ /* 0x000ea80000300a00 */
[----:B------:R-:W2:Y:S04]  /*1cb60*/  LDL.LU.64 R10, [R1+0xd78] ;  /* 0x000d7800010a7983 */ /* 0x000ea80000300a00 */
[----:B------:R-:W2:Y:S04]  /*1cb70*/  LDL.LU.64 R8, [R1+0xd70] ;  /* 0x000d700001087983 */ /* 0x000ea80000300a00 */
[----:B------:R1:W-:Y:S04]  /*1cb80*/  STL.64 [R1+0x1e0], R40 ;  /* 0x0001e02801007387 */ /* 0x0003e80000100a00 */
[----:B------:R1:W-:Y:S04]  /*1cb90*/  STL.64 [R1+0x1e8], R42 ;  /* 0x0001e82a01007387 */ /* 0x0003e80000100a00 */
[----:B-1----:R-:W2:Y:S04]  /*1cba0*/  LDL.LU R40, [R1+0x30] ;  /* 0x0000300001287983 */ /* 0x002ea80000300800 */
[----:B------:R-:W2:Y:S01]  /*1cbb0*/  LDL.LU R41, [R1+0x34] ;  /* 0x0000340001297983 */ /* 0x000ea20000300800 */
[----:B------:R-:W-:-:S03]  /*1cbc0*/  IMAD.MOV.U32 R42, RZ, RZ, R0 ;  /* 0x000000ffff2a7224 */ /* 0x000fc600078e0000 */
[----:B------:R-:W3:Y:S04]  /*1cbd0*/  LDL.LU R0, [R1+0xd68] ;  /* 0x000d680001007983 */ /* 0x000ee80000300800 */
        /* <DEDUP_REMOVED lines=14> */
[----:B-1----:R-:W4:Y:S04]  /*1ccc0*/  LDL.LU.64 R238, [R1+0xd30] ;  /* 0x000d300001ee7983 */ /* 0x002f280000300a00 */
[----:B------:R-:W4:Y:S01]  /*1ccd0*/  LDL.LU.64 R236, [R1+0xd28] ;  /* 0x000d280001ec7983 */ /* 0x000f220000300a00 */
[----:B------:R-:W-:Y:S01]  /*1cce0*/  IMAD.MOV.U32 R43, RZ, RZ, R252 ;  /* 0x000000ffff2b7224 */ /* 0x000fe200078e00fc */
[C---:B------:R-:W-:Y:S08]  /*1ccf0*/  HMMA.1688.F32.TF32 R248, R44.reuse, R114, R248 ;  /* 0x000000722cf8723c */ /* 0x040ff000000810f8 */
[C---:B------:R-:W-:Y:S08]  /*1cd00*/  HMMA.1688.F32.TF32 R48, R44.reuse, R90, R48 ;  /* 0x0000005a2c30723c */ /* 0x040ff00000081030 */
[C---:B--2---:R-:W-:Y:S11]  /*1cd10*/  HMMA.1688.F32.TF32 R40, R44.reuse, R118, R40 ;  /* 0x000000762c28723c */ /* 0x044ff60000081028 */
[----:B------:R-:W-:Y:S11]  /*1cd20*/  @!UPT UIADD3 URZ, URZ, URZ, URZ ;  /* 0x0000003f3f3ff290 */ /* 0x000ff6000fffe03f */
[----:B------:R-:W-:Y:S01]  /*1cd30*/  @!UPT UIADD3 URZ, URZ, URZ, URZ ;  /* 0x0000003f3f3ff290 */ /* 0x000fe2000fffe03f */
[----:B------:R-:W-:Y:S04]  /*1cd40*/  STL.64 [R1+0x190], R40 ;  /* 0x0001902801007387 */ /* 0x000fe80000100a00 */
[----:B------:R1:W-:Y:S02]  /*1cd50*/  STL.64 [R1+0x198], R42 ;  /* 0x0001982a01007387 */ /* 0x0003e40000100a00 */
[----:B-1----:R-:W-:Y:S02]  /*1cd60*/  HMMA.1688.F32.TF32 R40, R44, R94, R244 ;  /* 0x0000005e2c28723c */ /* 0x002fe400000810f4 */
[----:B------:R-:W-:Y:S04]  /*1cd70*/  STL.64 [R1+0x180], R248 ;  /* 0x000180f801007387 */ /* 0x000fe80000100a00 */
[----:B------:R-:W-:Y:S02]  /*1cd80*/  STL.64 [R1+0x188], R250 ;  /* 0x000188fa01007387 */ /* 0x000fe40000100a00 */
[C---:B------:R-:W-:Y:S02]  /*1cd90*/  HMMA.1688.F32.TF32 R12, R36.reuse, R114, R12 ;  /* 0x00000072240c723c */ /* 0x040fe4000008100c */
[----:B------:R-:W-:Y:S04]  /*1cda0*/  LDS R251, [R3+0x1e700] ;  /* 0x01e7000003fb7984 */ /* 0x000fe80000000800 */
[----:B------:R-:W-:Y:S04]  /*1cdb0*/  LDS R249, [R3+0x1c700] ;  /* 0x01c7000003f97984 */ /* 0x000fe80000000800 */
[----:B------:R-:W-:Y:S04]  /*1cdc0*/  LDS R250, [R2+0x1e700] ;  /* 0x01e7000002fa7984 */ /* 0x000fe80000000800 */
[----:B------:R-:W1:Y:S04]  /*1cdd0*/  LDS R248, [R2+0x1c700] ;  /* 0x01c7000002f87984 */ /* 0x000e680000000800 */
[----:B------:R2:W-:Y:S04]  /*1cde0*/  STL.64 [R1+0x170], R40 ;  /* 0x0001702801007387 */ /* 0x0005e80000100a00 */
[----:B------:R-:W-:Y:S04]  /*1cdf0*/  STL.64 [R1+0x178], R42 ;  /* 0x0001782a01007387 */ /* 0x000fe80000100a00 */
[----:B--2---:R-:W2:Y:S01]  /*1ce00*/  LDL.LU R40, [R1+0x3d8] ;  /* 0x0003d80001287983 */ /* 0x004ea20000300800 */
[C---:B---3--:R-:W-:Y:S08]  /*1ce10*/  HMMA.1688.F32.TF32 R232, R36.reuse, R98, R232 ;  /* 0x0000006224e8723c */ /* 0x048ff000000810e8 */
[C---:B----4-:R-:W-:Y:S01]  /*1ce20*/  HMMA.1688.F32.TF32 R44, R36.reuse, R102, R236 ;  /* 0x00000066242c723c */ /* 0x050fe200000810ec */
[----:B------:R-:W-:Y:S04]  /*1ce30*/  STL.64 [R1+0x150], R48 ;  /* 0x0001503001007387 */ /* 0x000fe80000100a00 */
[----:B------:R3:W-:Y:S03]  /*1ce40*/  STL.64 [R1+0x158], R50 ;  /* 0x0001583201007387 */ /* 0x0007e60000100a00 */
[C---:B---3--:R-:W-:Y:S11]  /*1ce50*/  HMMA.1688.F32.TF32 R48, R36.reuse, R110, R228 ;  /* 0x0000006e2430723c */ /* 0x048ff600000810e4 */
[----:B------:R-:W-:Y:S04]  /*1ce60*/  @!UPT UIADD3 URZ, URZ, URZ, URZ ;  /* 0x0000003f3f3ff290 */ /* 0x000fe8000fffe03f */
[----:B------:R-:W-:Y:S04]  /*1ce70*/  STL.64 [R1+0x130], R44 ;  /* 0x0001302c01007387 */ /* 0x000fe80000100a00 */
[----:B------:R3:W-:Y:S02]  /*1ce80*/  STL.64 [R1+0x138], R46 ;  /* 0x0001382e01007387 */ /* 0x0007e40000100a00 */
[C---:B---3--:R-:W-:Y:S08]  /*1ce90*/  HMMA.1688.F32.TF32 R44, R36.reuse, R106, R4 ;  /* 0x0000006a242c723c */ /* 0x048ff00000081004 */
[C---:B------:R-:W-:Y:S08]  /*1cea0*/  HMMA.1688.F32.TF32 R4, R36.reuse, R118, R8 ;  /* 0x000000762404723c */ /* 0x040ff00000081008 */
[C---:B-----5:R-:W-:Y:S01]  /*1ceb0*/  HMMA.1688.F32.TF32 R8, R36.reuse, R94, R16 ;  /* 0x0000005e2408723c */ /* 0x060fe20000081010 */
        /* <DEDUP_REMOVED lines=9> */
[----:B------:R4:W-:Y:S01]  /*1cf50*/  STL.64 [R1+0xd8], R14 ;  /* 0x0000d80e01007387 */ /* 0x0009e20000100a00 */
[----:B---3--:R-:W-:Y:S03]  /*1cf60*/  HMMA.1688.F32.TF32 R4, R36, R90, R20 ;  /* 0x0000005a2404723c */ /* 0x008fe60000081014 */
[----:B------:R-:W-:Y:S04]  /*1cf70*/  STL.64 [R1+0xc0], R8 ;  /* 0x0000c00801007387 */ /* 0x000fe80000100a00 */
[----:B------:R3:W-:Y:S01]  /*1cf80*/  STL.64 [R1+0xc8], R10 ;  /* 0x0000c80a01007387 */ /* 0x0007e20000100a00 */
[C---:B----4-:R-:W-:Y:S08]  /*1cf90*/  HMMA.1688.F32.TF32 R12, R224.reuse, R102, R24 ;  /* 0x00000066e00c723c */ /* 0x050ff00000081018 */
[C---:B---3--:R-:W-:Y:S07]  /*1cfa0*/  HMMA.1688.F32.TF32 R8, R224.reuse, R98, R28 ;  /* 0x00000062e008723c */ /* 0x048fee000008101c */
[----:B------:R-:W-:Y:S04]  /*1cfb0*/  STL.64 [R1+0xb0], R4 ;  /* 0x0000b00401007387 */ /* 0x000fe80000100a00 */
[----:B------:R3:W-:Y:S04]  /*1cfc0*/  STL.64 [R1+0xb8], R6 ;  /* 0x0000b80601007387 */ /* 0x0007e80000100a00 */
[----:B---3--:R-:W3:Y:S04]  /*1cfd0*/  LDL.LU R6, [R1+0xcbc] ;  /* 0x000cbc0001067983 */ /* 0x008ee80000300800 */
[----:B------:R-:W-:Y:S04]  /*1cfe0*/  STL.64 [R1+0xa0], R12 ;  /* 0x0000a00c01007387 */ /* 0x000fe80000100a00 */
[----:B------:R4:W-:Y:S04]  /*1cff0*/  STL.64 [R1+0xa8], R14 ;  /* 0x0000a80e01007387 */ /* 0x0009e80000100a00 */
[----:B------:R-:W-:Y:S04]  /*1d000*/  STL.64 [R1+0x90], R8 ;  /* 0x0000900801007387 */ /* 0x000fe80000100a00 */
[----:B------:R5:W-:Y:S04]  /*1d010*/  STL.64 [R1+0x98], R10 ;  /* 0x0000980a01007387 */ /* 0x000be80000100a00 */
[----:B------:R-:W2:Y:S01]  /*1d020*/  LDL.LU R7, [R1+0xcb8] ;  /* 0x000cb80001077983 */ /* 0x000ea20000300800 */
[C---:B----4-:R-:W-:Y:S08]  /*1d030*/  HMMA.1688.F32.TF32 R12, R224.reuse, R110, R32 ;  /* 0x0000006ee00c723c */ /* 0x050ff00000081020 */
[----:B-----5:R-:W-:Y:S11]  /*1d040*/  HMMA.1688.F32.TF32 R8, R224, R106, R68 ;  /* 0x0000006ae008723c */ /* 0x020ff60000081044 */
[----:B------:R-:W-:Y:S04]  /*1d050*/  @!UPT UIADD3 URZ, URZ, URZ, URZ ;  /* 0x0000003f3f3ff290 */ /* 0x000fe8000fffe03f */
[----:B------:R4:W-:Y:S04]  /*1d060*/  STL.64 [R1+0x80], R12 ;  /* 0x0000800c01007387 */ /* 0x0009e80000100a00 */
[----:B------:R-:W-:Y:S04]  /*1d070*/  STL.64 [R1+0x88], R14 ;  /* 0x0000880e01007387 */ /* 0x000fe80000100a00 */
[----:B------:R-:W-:Y:S04]  /*1d080*/  STL.64 [R1+0x60], R8 ;  /* 0x0000600801007387 */ /* 0x000fe80000100a00 */
[----:B------:R5:W-:Y:S04]  /*1d090*/  STL.64 [R1+0x68], R10 ;  /* 0x0000680a01007387 */ /* 0x000be80000100a00 */
[----:B----4-:R-:W4:Y:S04]  /*1d0a0*/  LDL.LU R13, [R1+0xcc0] ;  /* 0x000cc000010d7983 */ /* 0x010f280000300800 */
[----:B------:R-:W4:Y:S04]  /*1d0b0*/  LDL.LU R12, [R1+0xcc4] ;  /* 0x000cc400010c7983 */ /* 0x000f280000300800 */
[----:B-----5:R-:W5:Y:S04]  /*1d0c0*/  LDL.LU R11, [R1+0xcc8] ;  /* 0x000cc800010b7983 */ /* 0x020f680000300800 */
[----:B------:R-:W4:Y:S01]  /*1d0d0*/  LDL.LU R8, [R1+0xccc] ;  /* 0x000ccc0001087983 */ /* 0x000f220000300800 */
[----:B------:R-:W-:-:S03]  /*1d0e0*/  IMAD.MOV.U32 R16, RZ, RZ, c[0x0][0x188] ;  /* 0x00006200ff107624 */ /* 0x000fc600078e00ff */
[----:B------:R-:W4:Y:S02]  /*1d0f0*/  LDL.LU R19, [R1+0xcd0] ;  /* 0x000cd00001137983 */ /* 0x000f240000300800 */
[----:B------:R-:W-:Y:S02]  /*1d100*/  SHF.L.U32 R16, R16, 0x6, RZ ;  /* 0x0000000610107819 */ /* 0x000fe400000006ff */
[----:B------:R-:W5:Y:S04]  /*1d110*/  LDL.LU R17, [R1+0xcd4] ;  /* 0x000cd40001117983 */ /* 0x000f680000300800 */
[----:B------:R-:W5:Y:S01]  /*1d120*/  LDL.LU R15, [R1+0xc3c] ;  /* 0x000c3c00010f7983 */ /* 0x000f620000300800 */
[----:B------:R-:W-:-:S03]  /*1d130*/  IMAD.SHL.U32 R16, R16, 0x4, RZ ;  /* 0x0000000410107824 */ /* 0x000fc600078e00ff */
[----:B------:R-:W5:Y:S01]  /*1d140*/  LDL.LU R14, [R1+0xc40] ;  /* 0x000c4000010e7983 */ /* 0x000f620000300800 */
[----:B------:R-:W-:Y:S01]  /*1d150*/  MOV R252, 0x3f ;  /* 0x0000003f00fc7802 */ /* 0x000fe20000000f00 */
[----:B------:R-:W-:Y:S01]  /*1d160*/  IMAD.MOV.U32 R109, RZ, RZ, c[0x0][0x180] ;  /* 0x00006000ff6d7624 */ /* 0x000fe200078e00ff */
[----:B------:R-:W-:Y:S01]  /*1d170*/  UIADD3 UR5, UR5, 0x1, URZ ;  /* 0x0000000105057890 */ /* 0x000fe2000fffe03f */
[----:B------:R-:W-:Y:S01]  /*1d180*/  BAR.SYNC.DEFER_BLOCKING 0x0 ;  /* 0x0000000000007b1d */ /* 0x000fe20000010000 */
[----:B---3--:R-:W-:-:S05]  /*1d190*/  IADD3 R6, P1, R6, R16, RZ ;  /* 0x0000001006067210 */ /* 0x008fca0007f3e0ff */
[----:B------:R-:W-:Y:S01]  /*1d1a0*/  STL [R1+0xcbc], R6 ;  /* 0x000cbc0601007387 */ /* 0x000fe20000100800 */
[----:B------:R-:W-:Y:S01]  /*1d1b0*/  MOV R2, R6 ;  /* 0x0000000600027202 */ /* 0x000fe20000000f00 */
[----:B--2---:R-:W-:-:S05]  /*1d1c0*/  IMAD.X R7, R7, 0x1, R0, P1 ;  /* 0x0000000107077824 */ /* 0x004fca00008e0600 */
[----:B------:R2:W-:Y:S01]  /*1d1d0*/  STL [R1+0xcb8], R7 ;  /* 0x000cb80701007387 */ /* 0x0005e20000100800 */
[----:B------:R-:W-:-:S03]  /*1d1e0*/  IMAD.MOV.U32 R3, RZ, RZ, R7 ;  /* 0x000000ffff037224 */ /* 0x000fc600078e0007 */
[----:B------:R-:W3:Y:S04]  /*1d1f0*/  LDL.LU R10, [R1+0xc44] ;  /* 0x000c4400010a7983 */ /* 0x000ee80000300800 */
[----:B------:R-:W3:Y:S04]  /*1d200*/  LDL.LU R9, [R1+0xc48] ;  /* 0x000c480001097983 */ /* 0x000ee80000300800 */
[----:B--2---:R-:W2:Y:S04]  /*1d210*/  LDL.LU R7, [R1+0xc4c] ;  /* 0x000c4c0001077983 */ /* 0x004ea80000300800 */
[----:B------:R-:W2:Y:S01]  /*1d220*/  LDL.LU R6, [R1+0xc50] ;  /* 0x000c500001067983 */ /* 0x000ea20000300800 */
[----:B------:R-:W-:-:S02]  /*1d230*/  IADD3 R252, R252, c[0x0][0x180], RZ ;  /* 0x00006000fcfc7a10 */ /* 0x000fc40007ffe0ff */
[----:B------:R-:W-:Y:S02]  /*1d240*/  IADD3 R4, R109, -0x80, RZ ;  /* 0xffffff806d047810 */ /* 0x000fe40007ffe0ff */
[----:B------:R-:W-:Y:S01]  /*1d250*/  SHF.R.S32.HI R5, RZ, 0x1f, R252 ;  /* 0x0000001fff057819 */ /* 0x000fe200000114fc */
[----:B------:R-:W1:Y:S03]  /*1d260*/  S2R R109, SR_TID.X ;  /* 0x00000000006d7919 */ /* 0x000e660000002100 */
[----:B------:R-:W-:Y:S01]  /*1d270*/  LEA.HI R5, R5, R252, RZ, 0x6 ;  /* 0x000000fc05057211 */ /* 0x000fe200078f30ff */
[----:B------:R-:W-:-:S03]  /*1d280*/  IMAD R4, R40, -0x40, R4 ;  /* 0xffffffc028047824 */ /* 0x000fc600078e0204 */
[----:B------:R-:W-:Y:S02]  /*1d290*/  SHF.R.S32.HI R5, RZ, 0x6, R5 ;  /* 0x00000006ff057819 */ /* 0x000fe40000011405 */
[----:B------:R-:W-:Y:S02]  /*1d2a0*/  ISETP.GT.AND P0, PT, R4, RZ, PT ;  /* 0x000000ff0400720c */ /* 0x000fe40003f04270 */
[----:B------:R-:W-:Y:S01]  /*1d2b0*/  IADD3 R5, R5, -0x2, RZ ;  /* 0xfffffffe05057810 */ /* 0x000fe20007ffe0ff */
[----:B------:R-:W-:-:S03]  /*1d2c0*/  UISETP.GT.AND UP0, UPT, UR5, 0x1, UPT ;  /* 0x000000010500788c */ /* 0x000fc6000bf04270 */
[----:B------:R-:W-:Y:S02]  /*1d2d0*/  ISETP.GE.AND P5, PT, R40, R5, PT ;  /* 0x000000052800720c */ /* 0x000fe40003fa6270 */
[----:B------:R-:W-:Y:S01]  /*1d2e0*/  SEL R5, RZ, 0x4, !P0 ;  /* 0x00000004ff057807 */ /* 0x000fe20004000000 */
[----:B------:R-:W-:-:S03]  /*1d2f0*/  USEL UR5, UR5, URZ, !UP0 ;  /* 0x0000003f05057287 */ /* 0x000fc6000c000000 */
[----:B------:R-:W-:Y:S02]  /*1d300*/  SEL R5, R5, RZ, !P5 ;  /* 0x000000ff05057207 */ /* 0x000fe40006800000 */
[----:B-1----:R-:W-:Y:S02]  /*1d310*/  LOP3.LUT R252, R109, 0x7f, RZ, 0xc0, !PT ;  /* 0x0000007f6dfc7812 */ /* 0x002fe400078ec0ff */
[----:B------:R-:W-:Y:S02]  /*1d320*/  ISETP.NE.U32.AND P0, PT, R5, RZ, PT ;  /* 0x000000ff0500720c */ /* 0x000fe40003f05070 */
[----:B------:R-:W-:Y:S01]  /*1d330*/  MOV R5, UR5 ;  /* 0x0000000500057c02 */ /* 0x000fe20008000f00 */
[----:B------:R-:W-:Y:S01]  /*1d340*/  IMAD.SHL.U32 R18, R252, 0x4, RZ ;  /* 0x00000004fc127824 */ /* 0x000fe200078e00ff */
[-C--:B----4-:R-:W-:Y:S02]  /*1d350*/  IADD3 R12, P1, R12, R16.reuse, RZ ;  /* 0x000000100c0c7210 */ /* 0x090fe40007f3e0ff */
[----:B------:R-:W-:Y:S01]  /*1d360*/  IADD3 R8, P2, R8, R16, RZ ;  /* 0x0000001008087210 */ /* 0x000fe20007f5e0ff */
[----:B------:R-:W-:-:S02]  /*1d370*/  IMAD R5, R5, 0x20000, R18 ;  /* 0x0002000005057824 */ /* 0x000fc400078e0212 */
[----:B------:R-:W-:Y:S01]  /*1d380*/  IMAD.X R13, R13, 0x1, R0, P1 ;  /* 0x000000010d0d7824 */ /* 0x000fe200008e0600 */
[----:B-----5:R-:W-:Y:S01]  /*1d390*/  IADD3.X R11, R11, R0, RZ, P2, !PT ;  /* 0x000000000b0b7210 */ /* 0x020fe200017fe4ff */
[----:B------:R-:W-:Y:S04]  /*1d3a0*/  STL [R1+0xcc4], R12 ;  /* 0x000cc40c01007387 */ /* 0x000fe80000100800 */
[----:B------:R-:W-:Y:S01]  /*1d3b0*/  @!PT LDS RZ, [RZ] ;  /* 0x00000000fffff984 */ /* 0x000fe20000000800 */
[----:B------:R-:W-:Y:S01]  /*1d3c0*/  @!PT LDS RZ, [RZ] ;  /* 0x00000000fffff984 */ /* 0x000fe20000000800 */
[----:B------:R-:W-:Y:S01]  /*1d3d0*/  @!PT LDS RZ, [RZ] ;  /* 0x00000000fffff984 */ /* 0x000fe20000000800 */
[----:B------:R1:W-:Y:S04]  /*1d3e0*/  LDGSTS.E [R5], [R2.64], P0 ;  /* 0x0000000002057fae */ /* 0x0003e80008121848 */
[----:B------:R4:W-:Y:S04]  /*1d3f0*/  STL [R1+0xcc0], R13 ;  /* 0x000cc00d01007387 */ /* 0x0009e80000100800 */
[----:B------:R-:W-:Y:S01]  /*1d400*/  STL [R1+0xccc], R8 ;  /* 0x000ccc0801007387 */ /* 0x000fe20000100800 */
[----:B-1----:R-:W-:-:S02]  /*1d410*/  IMAD.MOV.U32 R2, RZ, RZ, R12 ;  /* 0x000000ffff027224 */ /* 0x002fc400078e000c */
[----:B------:R-:W-:Y:S01]  /*1d420*/  IMAD.MOV.U32 R3, RZ, RZ, R13 ;  /* 0x000000ffff037224 */ /* 0x000fe200078e000d */
[----:B------:R1:W-:Y:S04]  /*1d430*/  STL [R1+0xcc8], R11 ;  /* 0x000cc80b01007387 */ /* 0x0003e80000100800 */
[----:B----4-:R-:W4:Y:S01]  /*1d440*/  LDL.LU R13, [R1+0xc54] ;  /* 0x000c5400010d7983 */ /* 0x010f220000300800 */
[----:B------:R-:W-:-:S03]  /*1d450*/  ISETP.GT.AND P1, PT, R4, 0x4, PT ;  /* 0x000000040400780c */ /* 0x000fc60003f24270 */
[----:B------:R5:W-:Y:S04]  /*1d460*/  LDGSTS.E [R5+0x200], [R2.64], P0 ;  /* 0x0020000002057fae */ /* 0x000be80008121848 */
[----:B------:R-:W4:Y:S01]  /*1d470*/  LDL.LU R12, [R1+0xc58] ;  /* 0x000c5800010c7983 */ /* 0x000f220000300800 */
[----:B------:R-:W-:Y:S02]  /*1d480*/  IADD3 R17, P2, R17, R16, RZ ;  /* 0x0000001011117210 */ /* 0x000fe40007f5e0ff */
[----:B-----5:R-:W-:Y:S01]  /*1d490*/  MOV R2, R8 ;  /* 0x0000000800027202 */ /* 0x020fe20000000f00 */
[----:B------:R-:W-:Y:S02]  /*1d4a0*/  IMAD.MOV.U32 R3, RZ, RZ, R11 ;  /* 0x000000ffff037224 */ /* 0x000fe400078e000b */
[----:B-1----:R-:W5:Y:S04]  /*1d4b0*/  LDL.LU R11, [R1+0xb9c] ;  /* 0x000b9c00010b7983 */ /* 0x002f680000300800 */
[----:B------:R-:W5:Y:S04]  /*1d4c0*/  LDL.LU R8, [R1+0xba0] ;  /* 0x000ba00001087983 */ /* 0x000f680000300800 */
[----:B------:R1:W-:Y:S01]  /*1d4d0*/  LDGSTS.E [R5+0x400], [R2.64], P0 ;  /* 0x0040000002057fae */ /* 0x0003e20008121848 */
[----:B------:R-:W-:Y:S01]  /*1d4e0*/  IADD3 R14, P3, R14, R16, RZ ;  /* 0x000000100e0e7210 */ /* 0x000fe20007f7e0ff */
[----:B------:R-:W-:-:S03]  /*1d4f0*/  IMAD.X R19, R19, 0x1, R0, P2 ;  /* 0x0000000113137824 */ /* 0x000fc600010e0600 */
[----:B------:R-:W-:Y:S02]  /*1d500*/  IADD3.X R15, R15, R0, RZ, P3, !PT ;  /* 0x000000000f0f7210 */ /* 0x000fe40001ffe4ff */
[----:B-1----:R-:W-:-:S04]  /*1d510*/  SEL R2, RZ, 0x4, !P1 ;  /* 0x00000004ff027807 */ /* 0x002fc80004800000 */
[----:B------:R-:W-:Y:S01]  /*1d520*/  SEL R2, R2, RZ, !P5 ;  /* 0x000000ff02027207 */ /* 0x000fe20006800000 */
[----:B------:R-:W-:Y:S01]  /*1d530*/  STL [R1+0xcd4], R17 ;  /* 0x000cd41101007387 */ /* 0x000fe20000100800 */
[----:B------:R-:W-:Y:S02]  /*1d540*/  IMAD.MOV.U32 R3, RZ, RZ, R19 ;  /* 0x000000ffff037224 */ /* 0x000fe400078e0013 */
[----:B------:R-:W-:Y:S01]  /*1d550*/  ISETP.NE.U32.AND P1, PT, R2, RZ, PT ;  /* 0x000000ff0200720c */ /* 0x000fe20003f25070 */
[----:B------:R-:W-:Y:S01]  /*1d560*/  IMAD.MOV.U32 R2, RZ, RZ, R17 ;  /* 0x000000ffff027224 */ /* 0x000fe200078e0011 */
[----:B------:R1:W-:Y:S04]  /*1d570*/  STL [R1+0xcd0], R19 ;  /* 0x000cd01301007387 */ /* 0x0003e80000100800 */
[----:B------:R-:W-:Y:S04]  /*1d580*/  STL [R1+0xc40], R14 ;  /* 0x000c400e01007387 */ /* 0x000fe80000100800 */
[----:B------:R1:W-:Y:S04]  /*1d590*/  STL [R1+0xc3c], R15 ;  /* 0x000c3c0f01007387 */ /* 0x0003e80000100800 */
[----:B-1----:R-:W5:Y:S04]  /*1d5a0*/  LDL.LU R19, [R1+0xba4] ;  /* 0x000ba40001137983 */ /* 0x002f680000300800 */
[----:B------:R1:W-:Y:S04]  /*1d5b0*/  LDGSTS.E [R5+0x600], [R2.64], P0 ;  /* 0x0060000002057fae */ /* 0x0003e80008121848 */
[----:B------:R-:W5:Y:S01]  /*1d5c0*/  LDL.LU R17, [R1+0xba8] ;  /* 0x000ba80001117983 */ /* 0x000f620000300800 */
[----:B-1----:R-:W-:Y:S01]  /*1d5d0*/  IMAD.MOV.U32 R3, RZ, RZ, R15 ;  /* 0x000000ffff037224 */ /* 0x002fe200078e000f */
[----:B------:R-:W-:-:S02]  /*1d5e0*/  MOV R2, R14 ;  /* 0x0000000e00027202 */ /* 0x000fc40000000f00 */
[----:B------:R-:W5:Y:S04]  /*1d5f0*/  LDL.LU R15, [R1+0xbac] ;  /* 0x000bac00010f7983 */ /* 0x000f680000300800 */
[----:B------:R-:W5:Y:S04]  /*1d600*/  LDL.LU R14, [R1+0xbb0] ;  /* 0x000bb000010e7983 */ /* 0x000f680000300800 */
[----:B------:R1:W-:Y:S01]  /*1d610*/  LDGSTS.E [R5+0x2000], [R2.64], P1 ;  /* 0x0200000002057fae */ /* 0x0003e20008921848 */
[----:B---3--:R-:W-:-:S05]  /*1d620*/  IADD3 R9, P0, R9, R16, RZ ;  /* 0x0000001009097210 */ /* 0x008fca0007f1e0ff */
[----:B------:R-:W-:Y:S01]  /*1d630*/  IMAD.X R10, R10, 0x1, R0, P0 ;  /* 0x000000010a0a7824 */ /* 0x000fe200000e0600 */
[----:B--2---:R-:W-:Y:S01]  /*1d640*/  IADD3 R6, P2, R6, R16, RZ ;  /* 0x0000001006067210 */ /* 0x004fe20007f5e0ff */
[----:B------:R-:W-:Y:S01]  /*1d650*/  STL [R1+0xc48], R9 ;  /* 0x000c480901007387 */ /* 0x000fe20000100800 */
[----:B-1----:R-:W-:Y:S02]  /*1d660*/  IMAD.MOV.U32 R2, RZ, RZ, R9 ;  /* 0x000000ffff027224 */ /* 0x002fe400078e0009 */
[----:B------:R-:W-:Y:S01]  /*1d670*/  IADD3.X R7, R7, R0, RZ, P2, !PT ;  /* 0x0000000007077210 */ /* 0x000fe200017fe4ff */
[----:B------:R-:W-:Y:S01]  /*1d680*/  IMAD.MOV.U32 R3, RZ, RZ, R10 ;  /* 0x000000ffff037224 */ /* 0x000fe200078e000a */
[----:B------:R1:W-:Y:S04]  /*1d690*/  STL [R1+0xc44], R10 ;  /* 0x000c440a01007387 */ /* 0x0003e80000100800 */
[----:B------:R-:W-:Y:S04]  /*1d6a0*/  STL [R1+0xc50], R6 ;  /* 0x000c500601007387 */ /* 0x000fe80000100800 */
[----:B------:R2:W-:Y:S04]  /*1d6b0*/  STL [R1+0xc4c], R7 ;  /* 0x000c4c0701007387 */ /* 0x0005e80000100800 */
[----:B-1----:R-:W3:Y:S04]  /*1d6c0*/  LDL.LU R10, [R1+0xbb4] ;  /* 0x000bb400010a7983 */ /* 0x002ee80000300800 */
[----:B------:R1:W-:Y:S04]  /*1d6d0*/  LDGSTS.E [R5+0x2200], [R2.64], P1 ;  /* 0x0220000002057fae */ /* 0x0003e80008921848 */
[----:B------:R-:W3:Y:S01]  /*1d6e0*/  LDL.LU R9, [R1+0xbb8] ;  /* 0x000bb80001097983 */ /* 0x000ee20000300800 */
[----:B-1----:R-:W-:Y:S01]  /*1d6f0*/  IMAD.MOV.U32 R3, RZ, RZ, R7 ;  /* 0x000000ffff037224 */ /* 0x002fe200078e0007 */
[----:B------:R-:W-:-:S02]  /*1d700*/  MOV R2, R6 ;  /* 0x0000000600027202 */ /* 0x000fc40000000f00 */
[----:B--2---:R-:W2:Y:S04]  /*1d710*/  LDL.LU R7, [R1+0x400] ;  /* 0x0004000001077983 */ /* 0x004ea80000300800 */
[----:B------:R-:W2:Y:S01]  /*1d720*/  LDL.LU R6, [R1+0x404] ;  /* 0x0004040001067983 */ /* 0x000ea20000300800 */
[----:B------:R-:W-:-:S03]  /*1d730*/  ISETP.GT.AND P0, PT, R4, 0x8, PT ;  /* 0x000000080400780c */ /* 0x000fc60003f04270 */
[----:B------:R1:W-:Y:S02]  /*1d740*/  LDGSTS.E [R5+0x2400], [R2.64], P1 ;  /* 0x0240000002057fae */ /* 0x0003e40008921848 */
[----:B-1----:R-:W-:-:S04]  /*1d750*/  SEL R2, RZ, 0x4, !P0 ;  /* 0x00000004ff027807 */ /* 0x002fc80004000000 */
[----:B------:R-:W-:Y:S02]  /*1d760*/  SEL R2, R2, RZ, !P5 ;  /* 0x000000ff02027207 */ /* 0x000fe40006800000 */
[----:B----4-:R-:W-:-:S05]  /*1d770*/  IADD3 R12, P2, R12, R16, RZ ;  /* 0x000000100c0c7210 */ /* 0x010fca0007f5e0ff */
[----:B------:R-:W-:Y:S01]  /*1d780*/  IMAD.X R13, R13, 0x1, R0, P2 ;  /* 0x000000010d0d7824 */ /* 0x000fe200010e0600 */
[----:B------:R-:W-:Y:S01]  /*1d790*/  STL [R1+0xc58], R12 ;  /* 0x000c580c01007387 */ /* 0x000fe20000100800 */
[----:B------:R-:W-:Y:S02]  /*1d7a0*/  ISETP.NE.U32.AND P0, PT, R2, RZ, PT ;  /* 0x000000ff0200720c */ /* 0x000fe40003f05070 */
[----:B-----5:R-:W-:Y:S01]  /*1d7b0*/  IADD3 R8, P3, R8, R16, RZ ;  /* 0x0000001008087210 */ /* 0x020fe20007f7e0ff */
[----:B------:R1:W-:Y:S03]  /*1d7c0*/  STL [R1+0xc54], R13 ;  /* 0x000c540d01007387 */ /* 0x0003e60000100800 */
[----:B------:R-:W-:Y:S01]  /*1d7d0*/  IADD3.X R11, R11, R0, RZ, P3, !PT ;  /* 0x000000000b0b7210 */ /* 0x000fe20001ffe4ff */
[----:B------:R-:W-:Y:S01]  /*1d7e0*/  STL [R1+0xba0], R8 ;  /* 0x000ba00801007387 */ /* 0x000fe20000100800 */
[----:B------:R-:W-:-:S02]  /*1d7f0*/  IMAD.MOV.U32 R2, RZ, RZ, R12 ;  /* 0x000000ffff027224 */ /* 0x000fc400078e000c */
[----:B------:R-:W-:Y:S01]  /*1d800*/  IMAD.MOV.U32 R3, RZ, RZ, R13 ;  /* 0x000000ffff037224 */ /* 0x000fe200078e000d */
[----:B------:R4:W-:Y:S04]  /*1d810*/  STL [R1+0xb9c], R11 ;  /* 0x000b9c0b01007387 */ /* 0x0009e80000100800 */
[----:B-1----:R-:W5:Y:S04]  /*1d820*/  LDL.LU R13, [R1+0x408] ;  /* 0x00040800010d7983 */ /* 0x002f680000300800 */
[----:B------:R-:W5:Y:S04]  /*1d830*/  LDL.LU R12, [R1+0x40c] ;  /* 0x00040c00010c7983 */ /* 0x000f680000300800 */
[----:B------:R1:W-:Y:S02]  /*1d840*/  LDGSTS.E [R5+0x2600], [R2.64], P1 ;  /* 0x0260000002057fae */ /* 0x0003e40008921848 */
[----:B-1----:R-:W-:Y:S01]  /*1d850*/  IMAD.MOV.U32 R3, RZ, RZ, R11 ;  /* 0x000000ffff037224 */ /* 0x002fe200078e000b */
[----:B------:R-:W-:Y:S01]  /*1d860*/  MOV R2, R8 ;  /* 0x0000000800027202 */ /* 0x000fe20000000f00 */
[----:B----4-:R-:W4:Y:S04]  /*1d870*/  LDL.LU R11, [R1+0x410] ;  /* 0x00041000010b7983 */ /* 0x010f280000300800 */
[----:B------:R-:W4:Y:S04]  /*1d880*/  LDL.LU R8, [R1+0x414] ;  /* 0x0004140001087983 */ /* 0x000f280000300800 */
[----:B------:R1:W-:Y:S01]  /*1d890*/  LDGSTS.E [R5+0x4000], [R2.64], P0 ;  /* 0x0400000002057fae */ /* 0x0003e20008121848 */
[----:B------:R-:W-:-:S05]  /*1d8a0*/  IADD3 R17, P1, R17, R16, RZ ;  /* 0x0000001011117210 */ /* 0x000fca0007f3e0ff */
[----:B------:R-:W-:Y:S01]  /*1d8b0*/  IMAD.X R19, R19, 0x1, R0, P1 ;  /* 0x0000000113137824 */ /* 0x000fe200008e0600 */
[----:B------:R-:W-:Y:S01]  /*1d8c0*/  STL [R1+0xba8], R17 ;  /* 0x000ba81101007387 */ /* 0x000fe20000100800 */
[----:B------:R-:W-:Y:S01]  /*1d8d0*/  IADD3 R14, P2, R14, R16, RZ ;  /* 0x000000100e0e7210 */ /* 0x000fe20007f5e0ff */
[----:B-1----:R-:W-:-:S03]  /*1d8e0*/  IMAD.MOV.U32 R2, RZ, RZ, R17 ;  /* 0x000000ffff027224 */ /* 0x002fc600078e0011 */
[----:B------:R-:W-:Y:S01]  /*1d8f0*/  IADD3.X R15, R15, R0, RZ, P2, !PT ;  /* 0x000000000f0f7210 */ /* 0x000fe200017fe4ff */
[----:B------:R-:W-:Y:S01]  /*1d900*/  IMAD.MOV.U32 R3, RZ, RZ, R19 ;  /* 0x000000ffff037224 */ /* 0x000fe200078e0013 */
[----:B------:R1:W-:Y:S04]  /*1d910*/  STL [R1+0xba4], R19 ;  /* 0x000ba41301007387 */ /* 0x0003e80000100800 */
[----:B------:R-:W-:Y:S04]  /*1d920*/  STL [R1+0xbb0], R14 ;  /* 0x000bb00e01007387 */ /* 0x000fe80000100800 */
[----:B------:R1:W-:Y:S04]  /*1d930*/  STL [R1+0xbac], R15 ;  /* 0x000bac0f01007387 */ /* 0x0003e80000100800 */
[----:B-1----:R-:W4:Y:S01]  /*1d940*/  LDL.LU R19, [R1+0x418] ;  /* 0x0004180001137983 */ /* 0x002f220000300800 */
[----:B------:R-:W-:-:S03]  /*1d950*/  ISETP.GT.AND P1, PT, R4, 0xc, PT ;  /* 0x0000000c0400780c */ /* 0x000fc60003f24270 */
[----:B------:R1:W-:Y:S04]  /*1d960*/  LDGSTS.E [R5+0x4200], [R2.64], P0 ;  /* 0x0420000002057fae */ /* 0x0003e80008121848 */
[----:B------:R-:W4:Y:S01]  /*1d970*/  LDL.LU R17, [R1+0x41c] ;  /* 0x00041c0001117983 */ /* 0x000f220000300800 */
[----:B-1----:R-:W-:Y:S01]  /*1d980*/  MOV R2, R14 ;  /* 0x0000000e00027202 */ /* 0x002fe20000000f00 */
[----:B------:R-:W-:Y:S02]  /*1d990*/  IMAD.MOV.U32 R3, RZ, RZ, R15 ;  /* 0x000000ffff037224 */ /* 0x000fe400078e000f */
[----:B------:R-:W4:Y:S04]  /*1d9a0*/  LDL.LU R15, [R1+0x480] ;  /* 0x00048000010f7983 */ /* 0x000f280000300800 */
[----:B------:R-:W4:Y:S04]  /*1d9b0*/  LDL.LU R14, [R1+0x484] ;  /* 0x00048400010e7983 */ /* 0x000f280000300800 */
[----:B------:R1:W-:Y:S02]  /*1d9c0*/  LDGSTS.E [R5+0x4400], [R2.64], P0 ;  /* 0x0440000002057fae */ /* 0x0003e40008121848 */
[----:B-1----:R-:W-:-:S04]  /*1d9d0*/  SEL R2, RZ, 0x4, !P1 ;  /* 0x00000004ff027807 */ /* 0x002fc80004800000 */
[----:B------:R-:W-:-:S04]  /*1d9e0*/  SEL R2, R2, RZ, !P5 ;  /* 0x000000ff02027207 */ /* 0x000fc80006800000 */
[----:B------:R-:W-:Y:S02]  /*1d9f0*/  ISETP.NE.U32.AND P1, PT, R2, RZ, PT ;  /* 0x000000ff0200720c */ /* 0x000fe40003f25070 */
[----:B---3--:R-:W-:-:S05]  /*1da00*/  IADD3 R9, P2, R9, R16, RZ ;  /* 0x0000001009097210 */ /* 0x008fca0007f5e0ff */
[----:B------:R-:W-:Y:S01]  /*1da10*/  IMAD.X R10, R10, 0x1, R0, P2 ;  /* 0x000000010a0a7824 */ /* 0x000fe200010e0600 */
[----:B------:R-:W-:Y:S01]  /*1da20*/  STL [R1+0xbb8], R9 ;  /* 0x000bb80901007387 */ /* 0x000fe20000100800 */
[----:B------:R-:W-:Y:S01]  /*1da30*/  IMAD.MOV.U32 R2, RZ, RZ, R9 ;  /* 0x000000ffff027224 */ /* 0x000fe200078e0009 */
[----:B--2---:R-:W-:Y:S01]  /*1da40*/  IADD3 R6, P3, R6, R16, RZ ;  /* 0x0000001006067210 */ /* 0x004fe20007f7e0ff */
[----:B------:R-:W-:-:S03]  /*1da50*/  IMAD.MOV.U32 R3, RZ, RZ, R10 ;  /* 0x000000ffff037224 */ /* 0x000fc600078e000a */
[----:B------:R-:W-:Y:S01]  /*1da60*/  IADD3.X R7, R7, R0, RZ, P3, !PT ;  /* 0x0000000007077210 */ /* 0x000fe20001ffe4ff */
        /* <DEDUP_REMOVED lines=9> */
[----:B------:R-:W2:Y:S04]  /*1db00*/  LDL.LU R6, [R1+0x494] ;  /* 0x0004940001067983 */ /* 0x000ea80000300800 */
[----:B------:R1:W-:Y:S01]  /*1db10*/  LDGSTS.E [R5+0x6000], [R2.64], P1 ;  /* 0x0600000002057fae */ /* 0x0003e20008921848 */
[----:B-----5:R-:W-:-:S05]  /*1db20*/  IADD3 R12, P0, R12, R16, RZ ;  /* 0x000000100c0c7210 */ /* 0x020fca0007f1e0ff */
[----:B------:R-:W-:Y:S02]  /*1db30*/  IMAD.X R13, R13, 0x1, R0, P0 ;  /* 0x000000010d0d7824 */ /* 0x000fe400000e0600 */
[----:B-1----:R-:W-:Y:S02]  /*1db40*/  IMAD.MOV.U32 R2, RZ, RZ, R12 ;  /* 0x000000ffff027224 */ /* 0x002fe400078e000c */
[----:B------:R-:W-:Y:S01]  /*1db50*/  IMAD.MOV.U32 R3, RZ, RZ, R13 ;  /* 0x000000ffff037224 */ /* 0x000fe200078e000d */
[----:B------:R-:W-:Y:S04]  /*1db60*/  STL [R1+0x40c], R12 ;  /* 0x00040c0c01007387 */ /* 0x000fe80000100800 */
[----:B------:R1:W-:Y:S01]  /*1db70*/  STL [R1+0x408], R13 ;  /* 0x0004080d01007387 */ /* 0x0003e20000100800 */
[----:B----4-:R-:W-:-:S03]  /*1db80*/  IADD3 R8, P2, R8, R16, RZ ;  /* 0x0000001008087210 */ /* 0x010fc60007f5e0ff */
[----:B------:R4:W-:Y:S01]  /*1db90*/  LDGSTS.E [R5+0x6200], [R2.64], P1 ;  /* 0x0620000002057fae */ /* 0x0009e20008921848 */
[----:B------:R-:W-:-:S03]  /*1dba0*/  IADD3.X R11, R11, R0, RZ, P2, !PT ;  /* 0x000000000b0b7210 */ /* 0x000fc600017fe4ff */
[----:B------:R-:W-:Y:S01]  /*1dbb0*/  STL [R1+0x414], R8 ;  /* 0x0004140801007387 */ /* 0x000fe20000100800 */
[----:B------:R-:W-:-:S03]  /*1dbc0*/  ISETP.GT.AND P0, PT, R4, 0x10, PT ;  /* 0x000000100400780c */ /* 0x000fc60003f04270 */
[----:B------:R5:W-:Y:S01]  /*1dbd0*/  STL [R1+0x410], R11 ;  /* 0x0004100b01007387 */ /* 0x000be20000100800 */
[----:B----4-:R-:W-:Y:S01]  /*1dbe0*/  MOV R2, R8 ;  /* 0x0000000800027202 */ /* 0x010fe20000000f00 */
[----:B------:R-:W-:Y:S02]  /*1dbf0*/  IMAD.MOV.U32 R3, RZ, RZ, R11 ;  /* 0x000000ffff037224 */ /* 0x000fe400078e000b */
[----:B-1----:R-:W4:Y:S04]  /*1dc00*/  LDL.LU R13, [R1+0x498] ;  /* 0x00049800010d7983 */ /* 0x002f280000300800 */
[----:B------:R-:W4:Y:S04]  /*1dc10*/  LDL.LU R12, [R1+0x49c] ;  /* 0x00049c00010c7983 */ /* 0x000f280000300800 */
[----:B-----5:R-:W5:Y:S04]  /*1dc20*/  LDL.LU R11, [R1+0x500] ;  /* 0x00050000010b7983 */ /* 0x020f680000300800 */
[----:B------:R-:W5:Y:S04]  /*1dc30*/  LDL.LU R8, [R1+0x504] ;  /* 0x0005040001087983 */ /* 0x000f680000300800 */
[----:B------:R1:W-:Y:S02]  /*1dc40*/  LDGSTS.E [R5+0x6400], [R2.64], P1 ;  /* 0x0640000002057fae */ /* 0x0003e40008921848 */
[----:B-1----:R-:W-:-:S02]  /*1dc50*/  SEL R2, RZ, 0x4, !P0 ;  /* 0x00000004ff027807 */ /* 0x002fc40004000000 */
[----:B------:R-:W-:Y:S02]  /*1dc60*/  IADD3 R17, P2, R17, R16, RZ ;  /* 0x0000001011117210 */ /* 0x000fe40007f5e0ff */
[----:B------:R-:W-:-:S03]  /*1dc70*/  SEL R2, R2, RZ, !P5 ;  /* 0x000000ff02027207 */ /* 0x000fc60006800000 */
[----:B------:R-:W-:Y:S01]  /*1dc80*/  IMAD.X R19, R19, 0x1, R0, P2 ;  /* 0x0000000113137824 */ /* 0x000fe200010e0600 */
[----:B------:R-:W-:Y:S01]  /*1dc90*/  ISETP.NE.U32.AND P0, PT, R2, RZ, PT ;  /* 0x000000ff0200720c */ /* 0x000fe20003f05070 */
[----:B------:R-:W-:Y:S01]  /*1dca0*/  STL [R1+0x41c], R17 ;  /* 0x00041c1101007387 */ /* 0x000fe20000100800 */
[----:B------:R-:W-:Y:S01]  /*1dcb0*/  IMAD.MOV.U32 R2, RZ, RZ, R17 ;  /* 0x000000ffff027224 */ /* 0x000fe200078e0011 */
[----:B------:R-:W-:Y:S01]  /*1dcc0*/  IADD3 R14, P3, R14, R16, RZ ;  /* 0x000000100e0e7210 */ /* 0x000fe20007f7e0ff */
[----:B------:R-:W-:-:S03]  /*1dcd0*/  IMAD.MOV.U32 R3, RZ, RZ, R19 ;  /* 0x000000ffff037224 */ /* 0x000fc600078e0013 */
[----:B------:R-:W-:Y:S01]  /*1dce0*/  IADD3.X R15, R15, R0, RZ, P3, !PT ;  /* 0x000000000f0f7210 */ /* 0x000fe20001ffe4ff */
        /* <DEDUP_REMOVED lines=13> */
[----:B------:R-:W-:Y:S01]  /*1ddc0*/  STL [R1+0x48c], R9 ;  /* 0x00048c0901007387 */ /* 0x000fe20000100800 */
[----:B-1----:R-:W-:Y:S01]  /*1ddd0*/  IMAD.MOV.U32 R2, RZ, RZ, R9 ;  /* 0x000000ffff027224 */ /* 0x002fe200078e0009 */
        /* <DEDUP_REMOVED lines=19> */
[----:B-----5:R-:W-:Y:S01]  /*1df10*/  IADD3 R8, P3, R8, R16, RZ ;  /* 0x0000001008087210 */ /* 0x020fe20007f7e0ff */
[----:B------:R-:W-:Y:S03]  /*1df20*/  STL [R1+0x49c], R12 ;  /* 0x00049c0c01007387 */ /* 0x000fe60000100800 */
[----:B------:R-:W-:Y:S01]  /*1df30*/  IADD3.X R11, R11, R0, RZ, P3, !PT ;  /* 0x000000000b0b7210 */ /* 0x000fe20001ffe4ff */
[----:B------:R1:W-:Y:S01]  /*1df40*/  STL [R1+0x498], R13 ;  /* 0x0004980d01007387 */ /* 0x0003e20000100800 */
[----:B------:R-:W-:Y:S01]  /*1df50*/  ISETP.NE.U32.AND P1, PT, R2, RZ, PT ;  /* 0x000000ff0200720c */ /* 0x000fe20003f25070 */
[----:B------:R-:W-:Y:S02]  /*1df60*/  IMAD.MOV.U32 R2, RZ, RZ, R12 ;  /* 0x000000ffff027224 */ /* 0x000fe400078e000c */
[----:B------:R-:W-:Y:S01]  /*1df70*/  IMAD.MOV.U32 R3, RZ, RZ, R13 ;  /* 0x000000ffff037224 */ /* 0x000fe200078e000d */
[----:B------:R-:W-:Y:S04]  /*1df80*/  STL [R1+0x504], R8 ;  /* 0x0005040801007387 */ /* 0x000fe80000100800 */
        /* <DEDUP_REMOVED lines=12> */
[----:B-1----:R-:W-:Y:S01]  /*1e050*/  IMAD.MOV.U32 R2, RZ, RZ, R17 ;  /* 0x000000ffff027224 */ /* 0x002fe200078e0011 */
[----:B------:R-:W-:Y:S01]  /*1e060*/  IADD3 R14, P2, R14, R16, RZ ;  /* 0x000000100e0e7210 */ /* 0x000fe20007f5e0ff */
[----:B------:R-:W-:-:S03]  /*1e070*/  IMAD.MOV.U32 R3, RZ, RZ, R19 ;  /* 0x000000ffff037224 */ /* 0x000fc600078e0013 */
[----:B------:R-:W-:Y:S01]  /*1e080*/  IADD3.X R15, R15, R0, RZ, P2, !PT ;  /* 0x000000000f0f7210 */ /* 0x000fe200017fe4ff */
        /* <DEDUP_REMOVED lines=52> */
[----:B-1----:R-:W-:-:S04]  /*1e3d0*/  SEL R2, RZ, 0x4, !P1 ;  /* 0x00000004ff027807 */ /* 0x002fc80004800000 */
[----:B------:R-:W-:Y:S02]  /*1e3e0*/  SEL R2, R2, RZ, !P5 ;  /* 0x000000ff02027207 */ /* 0x000fe40006800000 */
[----:B------:R-:W-:-:S05]  /*1e3f0*/  IADD3 R17, P2, R17, R16, RZ ;  /* 0x0000001011117210 */ /* 0x000fca0007f5e0ff */
[----:B------:R-:W-:Y:S01]  /*1e400*/  IMAD.X R19, R19, 0x1, R0, P2 ;  /* 0x0000000113137824 */ /* 0x000fe200010e0600 */
[----:B------:R-:W-:Y:S01]  /*1e410*/  STL [R1+0x59c], R17 ;  /* 0x00059c1101007387 */ /* 0x000fe20000100800 */
[----:B------:R-:W-:Y:S02]  /*1e420*/  ISETP.NE.U32.AND P1, PT, R2, RZ, PT ;  /* 0x000000ff0200720c */ /* 0x000fe40003f25070 */
[----:B------:R-:W-:Y:S01]  /*1e430*/  IADD3 R14, P3, R14, R16, RZ ;  /* 0x000000100e0e7210 */ /* 0x000fe20007f7e0ff */
        /* <DEDUP_REMOVED lines=33> */
[----:B-1----:R-:W-:Y:S02]  /*1e650*/  SEL R2, RZ, 0x4, !P0 ;  /* 0x00000004ff027807 */ /* 0x002fe40004000000 */
[----:B----4-:R-:W-:Y:S02]  /*1e660*/  IADD3 R12, P2, R12, R16, RZ ;  /* 0x000000100c0c7210 */ /* 0x010fe40007f5e0ff */
[----:B------:R-:W-:-:S03]  /*1e670*/  SEL R2, R2, RZ, !P5 ;  /* 0x000000ff02027207 */ /* 0x000fc60006800000 */
[----:B------:R-:W-:Y:S01]  /*1e680*/  IMAD.X R13, R13, 0x1, R0, P2 ;  /* 0x000000010d0d7824 */ /* 0x000fe200010e0600 */
[----:B-----5:R-:W-:Y:S01]  /*1e690*/  IADD3 R8, P3, R8, R16, RZ ;  /* 0x0000001008087210 */ /* 0x020fe20007f7e0ff */
[----:B------:R-:W-:Y:S01]  /*1e6a0*/  STL [R1+0x61c], R12 ;  /* 0x00061c0c01007387 */ /* 0x000fe20000100800 */
[----:B------:R-:W-:Y:S02]  /*1e6b0*/  ISETP.NE.U32.AND P0, PT, R2, RZ, PT ;  /* 0x000000ff0200720c */ /* 0x000fe40003f05070 */
[----:B------:R-:W-:Y:S01]  /*1e6c0*/  IADD3.X R11, R11, R0, RZ, P3, !PT ;  /* 0x000000000b0b7210 */ /* 0x000fe20001ffe4ff */
[----:B------:R1:W-:Y:S01]  /*1e6d0*/  STL [R1+0x618], R13 ;  /* 0x0006180d01007387 */ /* 0x0003e20000100800 */
        /* <DEDUP_REMOVED lines=13> */
[----:B------:R-:W-:Y:S02]  /*1e7b0*/  IMAD.X R19, R19, 0x1, R0, P1 ;  /* 0x0000000113137824 */ /* 0x000fe400008e0600 */
[----:B-1----:R-:W-:Y:S02]  /*1e7c0*/  IMAD.MOV.U32 R2, RZ, RZ, R17 ;  /* 0x000000ffff027224 */ /* 0x002fe400078e0011 */
[----:B------:R-:W-:Y:S01]  /*1e7d0*/  IMAD.MOV.U32 R3, RZ, RZ, R19 ;  /* 0x000000ffff037224 */ /* 0x000fe200078e0013 */
[----:B------:R-:W-:Y:S04]  /*1e7e0*/  STL [R1+0x68c], R17 ;  /* 0x00068c1101007387 */ /* 0x000fe80000100800 */
[----:B------:R1:W-:Y:S01]  /*1e7f0*/  STL [R1+0x688], R19 ;  /* 0x0006881301007387 */ /* 0x0003e20000100800 */
[----:B------:R-:W-:-:S03]  /*1e800*/  IADD3 R14, P2, R14, R16, RZ ;  /* 0x000000100e0e7210 */ /* 0x000fc60007f5e0ff */
[----:B------:R1:W-:Y:S01]  /*1e810*/  LDGSTS.E [R5+0x10200], [R2.64], P0 ;  /* 0x1020000002057fae */ /* 0x0003e20008121848 */
[----:B------:R-:W-:-:S03]  /*1e820*/  IADD3.X R15, R15, R0, RZ, P2, !PT ;  /* 0x000000000f0f7210 */ /* 0x000fc600017fe4ff */
[----:B------:R-:W-:Y:S01]  /*1e830*/  STL [R1+0x694], R14 ;  /* 0x0006940e01007387 */ /* 0x000fe20000100800 */
[----:B------:R-:W-:-:S03]  /*1e840*/  ISETP.GT.AND P1, PT, R4, 0x24, PT ;  /* 0x000000240400780c */ /* 0x000fc60003f24270 */
[----:B------:R1:W-:Y:S02]  /*1e850*/  STL [R1+0x690], R15 ;  /* 0x0006900f01007387 */ /* 0x0003e40000100800 */
[----:B-1----:R-:W-:Y:S01]  /*1e860*/  MOV R2, R14 ;  /* 0x0000000e00027202 */ /* 0x002fe20000000f00 */
[----:B------:R-:W-:Y:S01]  /*1e870*/  IMAD.MOV.U32 R3, RZ, RZ, R15 ;  /* 0x000000ffff037224 */ /* 0x000fe200078e000f */
[----:B------:R-:W4:Y:S04]  /*1e880*/  LDL.LU R19, [R1+0x718] ;  /* 0x0007180001137983 */ /* 0x000f280000300800 */
[----:B------:R-:W4:Y:S04]  /*1e890*/  LDL.LU R17, [R1+0x71c] ;  /* 0x00071c0001117983 */ /* 0x000f280000300800 */
        /* <DEDUP_REMOVED lines=25> */
[----:B------:R-:W-:Y:S01]  /*1ea30*/  IMAD.X R13, R13, 0x1, R0, P0 ;  /* 0x000000010d0d7824 */ /* 0x000fe200000e0600 */
[----:B------:R-:W-:Y:S01]  /*1ea40*/  STL [R1+0x70c], R12 ;  /* 0x00070c0c01007387 */ /* 0x000fe20000100800 */
[----:B-1----:R-:W-:Y:S02]  /*1ea50*/  IMAD.MOV.U32 R2, RZ, RZ, R12 ;  /* 0x000000ffff027224 */ /* 0x002fe400078e000c */
[----:B------:R-:W-:Y:S01]  /*1ea60*/  IMAD.MOV.U32 R3, RZ, RZ, R13 ;  /* 0x000000ffff037224 */ /* 0x000fe200078e000d */
[----:B------:R1:W-:Y:S01]  /*1ea70*/  STL [R1+0x708], R13 ;  /* 0x0007080d01007387 */ /* 0x0003e20000100800 */
[----:B----4-:R-:W-:-:S03]  /*1ea80*/  IADD3 R8, P2, R8, R16, RZ ;  /* 0x0000001008087210 */ /* 0x010fc60007f5e0ff */
[----:B------:R4:W-:Y:S01]  /*1ea90*/  LDGSTS.E [R5+0x12200], [R2.64], P1 ;  /* 0x1220000002057fae */ /* 0x0009e20008921848 */
[----:B------:R-:W-:-:S03]  /*1eaa0*/  IADD3.X R11, R11, R0, RZ, P2, !PT ;  /* 0x000000000b0b7210 */ /* 0x000fc600017fe4ff */
[----:B------:R-:W-:Y:S04]  /*1eab0*/  STL [R1+0x714], R8 ;  /* 0x0007140801007387 */ /* 0x000fe80000100800 */
[----:B------:R5:W-:Y:S01]  /*1eac0*/  STL [R1+0x710], R11 ;  /* 0x0007100b01007387 */ /* 0x000be20000100800 */
[----:B------:R-:W-:-:S03]  /*1ead0*/  ISETP.GT.AND P0, PT, R4, 0x28, PT ;  /* 0x000000280400780c */ /* 0x000fc60003f04270 */
[----:B-1----:R-:W2:Y:S01]  /*1eae0*/  LDL.LU R13, [R1+0x798] ;  /* 0x00079800010d7983 */ /* 0x002ea20000300800 */
[----:B----4-:R-:W-:Y:S01]  /*1eaf0*/  MOV R2, R8 ;  /* 0x0000000800027202 */ /* 0x010fe20000000f00 */
[----:B------:R-:W-:Y:S02]  /*1eb00*/  IMAD.MOV.U32 R3, RZ, RZ, R11 ;  /* 0x000000ffff037224 */ /* 0x000fe400078e000b */
        /* <DEDUP_REMOVED lines=8> */
[----:B------:R-:W-:Y:S01]  /*1eb90*/  IADD3 R14, P3, R14, R16, RZ ;  /* 0x000000100e0e7210 */ /* 0x000fe20007f7e0ff */
        /* <DEDUP_REMOVED lines=34> */
[----:B------:R1:W-:Y:S01]  /*1edc0*/  LDGSTS.E [R5+0x14400], [R2.64], P0 ;  /* 0x1440000002057fae */ /* 0x0003e20008121848 */
[----:B----4-:R-:W-:Y:S02]  /*1edd0*/  IADD3 R12, P2, R12, R16, RZ ;  /* 0x000000100c0c7210 */ /* 0x010fe40007f5e0ff */
[----:B-1----:R-:W-:-:S03]  /*1ede0*/  SEL R2, RZ, 0x4, !P1 ;  /* 0x00000004ff027807 */ /* 0x002fc60004800000 */
[----:B------:R-:W-:Y:S01]  /*1edf0*/  IMAD.X R13, R13, 0x1, R0, P2 ;  /* 0x000000010d0d7824 */ /* 0x000fe200010e0600 */
[----:B-----5:R-:W-:Y:S02]  /*1ee00*/  IADD3 R8, P3, R8, R16, RZ ;  /* 0x0000001008087210 */ /* 0x020fe40007f7e0ff */
[----:B------:R-:W-:Y:S02]  /*1ee10*/  SEL R2, R2, RZ, !P5 ;  /* 0x000000ff02027207 */ /* 0x000fe40006800000 */
[----:B------:R-:W-:Y:S01]  /*1ee20*/  IADD3.X R11, R11, R0, RZ, P3, !PT ;  /* 0x000000000b0b7210 */ /* 0x000fe20001ffe4ff */
[----:B------:R-:W-:Y:S01]  /*1ee30*/  STL [R1+0x79c], R12 ;  /* 0x00079c0c01007387 */ /* 0x000fe20000100800 */
[----:B------:R-:W-:Y:S01]  /*1ee40*/  ISETP.NE.U32.AND P1, PT, R2, RZ, PT ;  /* 0x000000ff0200720c */ /* 0x000fe20003f25070 */
[----:B------:R-:W-:Y:S02]  /*1ee50*/  IMAD.MOV.U32 R2, RZ, RZ, R12 ;  /* 0x000000ffff027224 */ /* 0x000fe400078e000c */
[----:B------:R1:W-:Y:S01]  /*1ee60*/  STL [R1+0x798], R13 ;  /* 0x0007980d01007387 */ /* 0x0003e20000100800 */
[----:B------:R-:W-:-:S03]  /*1ee70*/  IMAD.MOV.U32 R3, RZ, RZ, R13 ;  /* 0x000000ffff037224 */ /* 0x000fc600078e000d */
        /* <DEDUP_REMOVED lines=35> */
[----:B--2---:R-:W-:-:S03]  /*1f0b0*/  IADD3 R6, P3, R6, R16, RZ ;  /* 0x0000001006067210 */ /* 0x004fc60007f7e0ff */
[----:B------:R1:W-:Y:S01]  /*1f0c0*/  STL [R1+0x818], R10 ;  /* 0x0008180a01007387 */ /* 0x0003e20000100800 */
[----:B------:R-:W-:-:S03]  /*1f0d0*/  IADD3.X R7, R7, R0, RZ, P3, !PT ;  /* 0x0000000007077210 */ /* 0x000fc60001ffe4ff */
[----:B------:R-:W-:Y:S01]  /*1f0e0*/  STL [R1+0x884], R6 ;  /* 0x0008840601007387 */ /* 0x000fe20000100800 */
[----:B------:R-:W-:Y:S02]  /*1f0f0*/  IMAD.MOV.U32 R2, RZ, RZ, R9 ;  /* 0x000000ffff027224 */ /* 0x000fe400078e0009 */
[----:B------:R-:W-:Y:S01]  /*1f100*/  IMAD.MOV.U32 R3, RZ, RZ, R10 ;  /* 0x000000ffff037224 */ /* 0x000fe200078e000a */
[----:B------:R2:W-:Y:S04]  /*1f110*/  STL [R1+0x880], R7 ;  /* 0x0008800701007387 */ /* 0x0005e80000100800 */
[----:B-1----:R-:W3:Y:S04]  /*1f120*/  LDL.LU R10, [R1+0x908] ;  /* 0x00090800010a7983 */ /* 0x002ee80000300800 */
[----:B------:R-:W3:Y:S04]  /*1f130*/  LDL.LU R9, [R1+0x90c] ;  /* 0x00090c0001097983 */ /* 0x000ee80000300800 */
[----:B------:R1:W-:Y:S02]  /*1f140*/  LDGSTS.E [R5+0x16600], [R2.64], P1 ;  /* 0x1660000002057fae */ /* 0x0003e40008921848 */
[----:B-1----:R-:W-:Y:S01]  /*1f150*/  IMAD.MOV.U32 R3, RZ, RZ, R7 ;  /* 0x000000ffff037224 */ /* 0x002fe200078e0007 */
[----:B------:R-:W-:Y:S01]  /*1f160*/  MOV R2, R6 ;  /* 0x0000000600027202 */ /* 0x000fe20000000f00 */
[----:B--2---:R-:W2:Y:S04]  /*1f170*/  LDL.LU R7, [R1+0x910] ;  /* 0x0009100001077983 */ /* 0x004ea80000300800 */
[----:B------:R-:W2:Y:S04]  /*1f180*/  LDL.LU R6, [R1+0x914] ;  /* 0x0009140001067983 */ /* 0x000ea80000300800 */
[----:B------:R1:W-:Y:S01]  /*1f190*/  LDGSTS.E [R5+0x18000], [R2.64], P0 ;  /* 0x1800000002057fae */ /* 0x0003e20008121848 */
[----:B-----5:R-:W-:-:S05]  /*1f1a0*/  IADD3 R12, P1, R12, R16, RZ ;  /* 0x000000100c0c7210 */ /* 0x020fca0007f3e0ff */
[----:B------:R-:W-:Y:S02]  /*1f1b0*/  IMAD.X R13, R13, 0x1, R0, P1 ;  /* 0x000000010d0d7824 */ /* 0x000fe400008e0600 */
[----:B-1----:R-:W-:Y:S02]  /*1f1c0*/  IMAD.MOV.U32 R2, RZ, RZ, R12 ;  /* 0x000000ffff027224 */ /* 0x002fe400078e000c */
[----:B------:R-:W-:Y:S01]  /*1f1d0*/  IMAD.MOV.U32 R3, RZ, RZ, R13 ;  /* 0x000000ffff037224 */ /* 0x000fe200078e000d */
[----:B------:R-:W-:Y:S01]  /*1f1e0*/  STL [R1+0x88c], R12 ;  /* 0x00088c0c01007387 */ /* 0x000fe20000100800 */
[----:B----4-:R-:W-:-:S03]  /*1f1f0*/  IADD3 R8, P2, R8, R16, RZ ;  /* 0x0000001008087210 */ /* 0x010fc60007f5e0ff */
[----:B------:R1:W-:Y:S01]  /*1f200*/  LDGSTS.E [R5+0x18200], [R2.64], P0 ;  /* 0x1820000002057fae */ /* 0x0003e20008121848 */
[----:B------:R-:W-:-:S03]  /*1f210*/  IADD3.X R11, R11, R0, RZ, P2, !PT ;  /* 0x000000000b0b7210 */ /* 0x000fc600017fe4ff */
[----:B------:R4:W-:Y:S01]  /*1f220*/  STL [R1+0x888], R13 ;  /* 0x0008880d01007387 */ /* 0x0009e20000100800 */
[----:B------:R-:W-:-:S03]  /*1f230*/  ISETP.GT.AND P1, PT, R4, 0x34, PT ;  /* 0x000000340400780c */ /* 0x000fc60003f24270 */
[----:B------:R-:W-:Y:S01]  /*1f240*/  STL [R1+0x894], R8 ;  /* 0x0008940801007387 */ /* 0x000fe20000100800 */
[----:B-1----:R-:W-:Y:S01]  /*1f250*/  MOV R2, R8 ;  /* 0x0000000800027202 */ /* 0x002fe20000000f00 */
[----:B------:R-:W-:Y:S02]  /*1f260*/  IMAD.MOV.U32 R3, RZ, RZ, R11 ;  /* 0x000000ffff037224 */ /* 0x000fe400078e000b */
[----:B------:R1:W-:Y:S04]  /*1f270*/  STL [R1+0x890], R11 ;  /* 0x0008900b01007387 */ /* 0x0003e80000100800 */
[----:B----4-:R-:W4:Y:S04]  /*1f280*/  LDL.LU R13, [R1+0x918] ;  /* 0x00091800010d7983 */ /* 0x010f280000300800 */
[----:B------:R-:W5:Y:S04]  /*1f290*/  LDL.LU R12, [R1+0x91c] ;  /* 0x00091c00010c7983 */ /* 0x000f680000300800 */
[----:B------:R1:W-:Y:S04]  /*1f2a0*/  LDGSTS.E [R5+0x18400], [R2.64], P0 ;  /* 0x1840000002057fae */ /* 0x0003e80008121848 */
[----:B-1----:R-:W4:Y:S04]  /*1f2b0*/  LDL.LU R11, [R1+0x980] ;  /* 0x00098000010b7983 */ /* 0x002f280000300800 */
[----:B------:R-:W4:Y:S01]  /*1f2c0*/  LDL.LU R8, [R1+0x984] ;  /* 0x0009840001087983 */ /* 0x000f220000300800 */
[----:B------:R-:W-:-:S04]  /*1f2d0*/  SEL R2, RZ, 0x4, !P1 ;  /* 0x00000004ff027807 */ /* 0x000fc80004800000 */
[----:B------:R-:W-:-:S04]  /*1f2e0*/  SEL R2, R2, RZ, !P5 ;  /* 0x000000ff02027207 */ /* 0x000fc80006800000 */
[----:B------:R-:W-:Y:S02]  /*1f2f0*/  ISETP.NE.U32.AND P1, PT, R2, RZ, PT ;  /* 0x000000ff0200720c */ /* 0x000fe40003f25070 */
[----:B------:R-:W-:-:S05]  /*1f300*/  IADD3 R17, P2, R17, R16, RZ ;  /* 0x0000001011117210 */ /* 0x000fca0007f5e0ff */
[----:B------:R-:W-:Y:S01]  /*1f310*/  IMAD.X R19, R19, 0x1, R0, P2 ;  /* 0x0000000113137824 */ /* 0x000fe200010e0600 */
[----:B------:R-:W-:Y:S01]  /*1f320*/  IADD3 R14, P3, R14, R16, RZ ;  /* 0x000000100e0e7210 */ /* 0x000fe20007f7e0ff */
[----:B------:R-:W-:Y:S03]  /*1f330*/  STL [R1+0x89c], R17 ;  /* 0x00089c1101007387 */ /* 0x000fe60000100800 */
[----:B------:R-:W-:Y:S01]  /*1f340*/  IADD3.X R15, R15, R0, RZ, P3, !PT ;  /* 0x000000000f0f7210 */ /* 0x000fe20001ffe4ff */
[----:B------:R1:W-:Y:S01]  /*1f350*/  STL [R1+0x898], R19 ;  /* 0x0008981301007387 */ /* 0x0003e20000100800 */
[----:B------:R-:W-:Y:S02]  /*1f360*/  IMAD.MOV.U32 R2, RZ, RZ, R17 ;  /* 0x000000ffff027224 */ /* 0x000fe400078e0011 */
[----:B------:R-:W-:Y:S01]  /*1f370*/  IMAD.MOV.U32 R3, RZ, RZ, R19 ;  /* 0x000000ffff037224 */ /* 0x000fe200078e0013 */
[----:B------:R-:W-:Y:S04]  /*1f380*/  STL [R1+0x904], R14 ;  /* 0x0009040e01007387 */ /* 0x000fe80000100800 */
[----:B------:R-:W-:Y:S04]  /*1f390*/  STL [R1+0x900], R15 ;  /* 0x0009000f01007387 */ /* 0x000fe80000100800 */
[----:B------:R-:W4:Y:S04]  /*1f3a0*/  LDL.LU R21, [R1+0x988] ;  /* 0x0009880001157983 */ /* 0x000f280000300800 */
[----:B------:R-:W4:Y:S04]  /*1f3b0*/  LDL.LU R20, [R1+0x98c] ;  /* 0x00098c0001147983 */ /* 0x000f280000300800 */
[----:B------:R1:W-:Y:S04]  /*1f3c0*/  LDGSTS.E [R5+0x18600], [R2.64], P0 ;  /* 0x1860000002057fae */ /* 0x0003e80008121848 */
[----:B-1----:R-:W4:Y:S04]  /*1f3d0*/  LDL.LU R19, [R1+0x990] ;  /* 0x0009900001137983 */ /* 0x002f280000300800 */
[----:B------:R-:W4:Y:S01]  /*1f3e0*/  LDL.LU R17, [R1+0x994] ;  /* 0x0009940001117983 */ /* 0x000f220000300800 */
[----:B------:R-:W-:Y:S01]  /*1f3f0*/  MOV R2, R14 ;  /* 0x0000000e00027202 */ /* 0x000fe20000000f00 */
[----:B------:R-:W-:-:S05]  /*1f400*/  IMAD.MOV.U32 R3, RZ, RZ, R15 ;  /* 0x000000ffff037224 */ /* 0x000fca00078e000f */
[----:B------:R1:W-:Y:S01]  /*1f410*/  LDGSTS.E [R5+0x1a000], [R2.64], P1 ;  /* 0x1a00000002057fae */ /* 0x0003e20008921848 */
[----:B---3--:R-:W-:-:S05]  /*1f420*/  IADD3 R9, P0, R9, R16, RZ ;  /* 0x0000001009097210 */ /* 0x008fca0007f1e0ff */
[----:B------:R-:W-:Y:S02]  /*1f430*/  IMAD.X R10, R10, 0x1, R0, P0 ;  /* 0x000000010a0a7824 */ /* 0x000fe400000e0600 */
[----:B-1----:R-:W-:Y:S02]  /*1f440*/  IMAD.MOV.U32 R2, RZ, RZ, R9 ;  /* 0x000000ffff027224 */ /* 0x002fe400078e0009 */
[----:B------:R-:W-:Y:S01]  /*1f450*/  IMAD.MOV.U32 R3, RZ, RZ, R10 ;  /* 0x000000ffff037224 */ /* 0x000fe200078e000a */
[----:B------:R-:W-:Y:S04]  /*1f460*/  STL [R1+0x90c], R9 ;  /* 0x00090c0901007387 */ /* 0x000fe80000100800 */
[----:B------:R-:W-:Y:S04]  /*1f470*/  STL [R1+0x908], R10 ;  /* 0x0009080a01007387 */ /* 0x000fe80000100800 */
[----:B------:R1:W-:Y:S01]  /*1f480*/  LDGSTS.E [R5+0x1a200], [R2.64], P1 ;  /* 0x1a20000002057fae */ /* 0x0003e20008921848 */
[----:B--2---:R-:W-:-:S04]  /*1f490*/  IADD3 R6, P2, R6, R16, RZ ;  /* 0x0000001006067210 */ /* 0x004fc80007f5e0ff */
[----:B------:R-:W-:Y:S01]  /*1f4a0*/  IADD3.X R7, R7, R0, RZ, P2, !PT ;  /* 0x0000000007077210 */ /* 0x000fe200017fe4ff */
[----:B------:R-:W-:Y:S01]  /*1f4b0*/  STL [R1+0x914], R6 ;  /* 0x0009140601007387 */ /* 0x000fe20000100800 */
[----:B-1----:R-:W-:-:S03]  /*1f4c0*/  MOV R2, R6 ;  /* 0x0000000600027202 */ /* 0x002fc60000000f00 */
[----:B------:R1:W-:Y:S01]  /*1f4d0*/  STL [R1+0x910], R7 ;  /* 0x0009100701007387 */ /* 0x0003e20000100800 */
[----:B------:R-:W-:Y:S01]  /*1f4e0*/  IMAD.MOV.U32 R3, RZ, RZ, R7 ;  /* 0x000000ffff037224 */ /* 0x000fe200078e0007 */
[----:B------:R-:W-:-:S04]  /*1f4f0*/  ISETP.GT.AND P0, PT, R4, 0x38, PT ;  /* 0x000000380400780c */ /* 0x000fc80003f04270 */
[----:B------:R2:W-:Y:S04]  /*1f500*/  LDGSTS.E [R5+0x1a400], [R2.64], P1 ;  /* 0x1a40000002057fae */ /* 0x0005e80008921848 */
[----:B-1----:R-:W3:Y:S04]  /*1f510*/  LDL.LU R7, [R1+0x998] ;  /* 0x0009980001077983 */ /* 0x002ee80000300800 */
[----:B------:R-:W3:Y:S04]  /*1f520*/  LDL.LU R6, [R1+0x99c] ;  /* 0x00099c0001067983 */ /* 0x000ee80000300800 */
[----:B------:R-:W3:Y:S04]  /*1f530*/  LDL.LU R15, [R1+0xa00] ;  /* 0x000a0000010f7983 */ /* 0x000ee80000300800 */
[----:B------:R-:W3:Y:S04]  /*1f540*/  LDL.LU R14, [R1+0xa04] ;  /* 0x000a0400010e7983 */ /* 0x000ee80000300800 */
[----:B------:R-:W3:Y:S04]  /*1f550*/  LDL.LU R10, [R1+0xa08] ;  /* 0x000a0800010a7983 */ /* 0x000ee80000300800 */
[----:B------:R-:W3:Y:S01]  /*1f560*/  LDL.LU R9, [R1+0xa0c] ;  /* 0x000a0c0001097983 */ /* 0x000ee20000300800 */
[----:B--2---:R-:W-:-:S04]  /*1f570*/  SEL R2, RZ, 0x4, !P0 ;  /* 0x00000004ff027807 */ /* 0x004fc80004000000 */
[----:B------:R-:W-:Y:S02]  /*1f580*/  SEL R2, R2, RZ, !P5 ;  /* 0x000000ff02027207 */ /* 0x000fe40006800000 */
[----:B-----5:R-:W-:Y:S02]  /*1f590*/  IADD3 R12, P2, R12, R16, RZ ;  /* 0x000000100c0c7210 */ /* 0x020fe40007f5e0ff */
[----:B------:R-:W-:-:S03]  /*1f5a0*/  ISETP.NE.U32.AND P0, PT, R2, RZ, PT ;  /* 0x000000ff0200720c */ /* 0x000fc60003f05070 */
[----:B----4-:R-:W-:Y:S02]  /*1f5b0*/  IMAD.X R13, R13, 0x1, R0, P2 ;  /* 0x000000010d0d7824 */ /* 0x010fe400010e0600 */
[----:B------:R-:W-:Y:S01]  /*1f5c0*/  IMAD.MOV.U32 R2, RZ, RZ, R12 ;  /* 0x000000ffff027224 */ /* 0x000fe200078e000c */
[----:B------:R-:W-:Y:S01]  /*1f5d0*/  IADD3 R8, P3, R8, R16, RZ ;  /* 0x0000001008087210 */ /* 0x000fe20007f7e0ff */
[----:B------:R-:W-:Y:S01]  /*1f5e0*/  IMAD.MOV.U32 R3, RZ, RZ, R13 ;  /* 0x000000ffff037224 */ /* 0x000fe200078e000d */
[----:B------:R-:W-:Y:S02]  /*1f5f0*/  STL [R1+0x91c], R12 ;  /* 0x00091c0c01007387 */ /* 0x000fe40000100800 */
[----:B------:R-:W-:Y:S02]  /*1f600*/  IADD3.X R11, R11, R0, RZ, P3, !PT ;  /* 0x000000000b0b7210 */ /* 0x000fe40001ffe4ff */
[----:B------:R1:W-:Y:S04]  /*1f610*/  STL [R1+0x918], R13 ;  /* 0x0009180d01007387 */ /* 0x0003e80000100800 */
[----:B------:R-:W-:Y:S04]  /*1f620*/  STL [R1+0x984], R8 ;  /* 0x0009840801007387 */ /* 0x000fe80000100800 */
[----:B------:R2:W-:Y:S04]  /*1f630*/  LDGSTS.E [R5+0x1a600], [R2.64], P1 ;  /* 0x1a60000002057fae */ /* 0x0005e80008921848 */
[----:B------:R4:W-:Y:S04]  /*1f640*/  STL [R1+0x980], R11 ;  /* 0x0009800b01007387 */ /* 0x0009e80000100800 */
[----:B-1----:R-:W5:Y:S04]  /*1f650*/  LDL.LU R13, [R1+0xa10] ;  /* 0x000a1000010d7983 */ /* 0x002f680000300800 */
[----:B------:R-:W5:Y:S01]  /*1f660*/  LDL.LU R12, [R1+0xa14] ;  /* 0x000a1400010c7983 */ /* 0x000f620000300800 */
[----:B--2---:R-:W-:Y:S01]  /*1f670*/  IMAD.MOV.U32 R3, RZ, RZ, R11 ;  /* 0x000000ffff037224 */ /* 0x004fe200078e000b */
[----:B------:R-:W-:-:S02]  /*1f680*/  MOV R2, R8 ;  /* 0x0000000800027202 */ /* 0x000fc40000000f00 */
[----:B----4-:R-:W4:Y:S04]  /*1f690*/  LDL.LU R11, [R1+0xa18] ;  /* 0x000a1800010b7983 */ /* 0x010f280000300800 */
[----:B------:R-:W4:Y:S04]  /*1f6a0*/  LDL.LU R8, [R1+0xa1c] ;  /* 0x000a1c0001087983 */ /* 0x000f280000300800 */
[----:B------:R1:W-:Y:S01]  /*1f6b0*/  LDGSTS.E [R5+0x1c000], [R2.64], P0 ;  /* 0x1c00000002057fae */ /* 0x0003e20008121848 */
[----:B------:R-:W-:-:S05]  /*1f6c0*/  IADD3 R20, P1, R20, R16, RZ ;  /* 0x0000001014147210 */ /* 0x000fca0007f3e0ff */
[----:B------:R-:W-:Y:S02]  /*1f6d0*/  IMAD.X R21, R21, 0x1, R0, P1 ;  /* 0x0000000115157824 */ /* 0x000fe400008e0600 */
[----:B-1----:R-:W-:Y:S02]  /*1f6e0*/  IMAD.MOV.U32 R2, RZ, RZ, R20 ;  /* 0x000000ffff027224 */ /* 0x002fe400078e0014 */
[----:B------:R-:W-:Y:S01]  /*1f6f0*/  IMAD.MOV.U32 R3, RZ, RZ, R21 ;  /* 0x000000ffff037224 */ /* 0x000fe200078e0015 */
[----:B------:R-:W-:-:S04]  /*1f700*/  IADD3 R17, P2, R17, R16, RZ ;  /* 0x0000001011117210 */ /* 0x000fc80007f5e0ff */
[----:B------:R1:W-:Y:S01]  /*1f710*/  LDGSTS.E [R5+0x1c200], [R2.64], P0 ;  /* 0x1c20000002057fae */ /* 0x0003e20008121848 */
[----:B------:R-:W-:Y:S02]  /*1f720*/  IADD3.X R19, R19, R0, RZ, P2, !PT ;  /* 0x0000000013137210 */ /* 0x000fe400017fe4ff */
[----:B------:R-:W-:Y:S02]  /*1f730*/  ISETP.GT.AND P1, PT, R4, 0x3c, PT ;  /* 0x0000003c0400780c */ /* 0x000fe40003f24270 */
[----:B-1----:R-:W-:Y:S01]  /*1f740*/  MOV R2, R17 ;  /* 0x0000001100027202 */ /* 0x002fe20000000f00 */
[----:B------:R-:W-:Y:S01]  /*1f750*/  IMAD.MOV.U32 R3, RZ, RZ, R19 ;  /* 0x000000ffff037224 */ /* 0x000fe200078e0013 */
[----:B------:R-:W-:Y:S04]  /*1f760*/  STL [R1+0x98c], R20 ;  /* 0x00098c1401007387 */ /* 0x000fe80000100800 */
[----:B------:R1:W-:Y:S04]  /*1f770*/  LDGSTS.E [R5+0x1c400], [R2.64], P0 ;  /* 0x1c40000002057fae */ /* 0x0003e80008121848 */
[----:B------:R-:W-:Y:S01]  /*1f780*/  STL [R1+0x988], R21 ;  /* 0x0009881501007387 */ /* 0x000fe20000100800 */
[----:B-1----:R-:W-:-:S03]  /*1f790*/  SEL R2, RZ, 0x4, !P1 ;  /* 0x00000004ff027807 */ /* 0x002fc60004800000 */
[----:B------:R-:W-:Y:S01]  /*1f7a0*/  STL [R1+0x994], R17 ;  /* 0x0009941101007387 */ /* 0x000fe20000100800 */
[----:B------:R-:W-:-:S03]  /*1f7b0*/  SEL R2, R2, RZ, !P5 ;  /* 0x000000ff02027207 */ /* 0x000fc60006800000 */
[----:B------:R-:W-:Y:S01]  /*1f7c0*/  STL [R1+0x990], R19 ;  /* 0x0009901301007387 */ /* 0x000fe20000100800 */
[----:B------:R-:W-:Y:S02]  /*1f7d0*/  ISETP.NE.U32.AND P1, PT, R2, RZ, PT ;  /* 0x000000ff0200720c */ /* 0x000fe40003f25070 */
[----:B---3--:R-:W-:-:S05]  /*1f7e0*/  IADD3 R6, P2, R6, R16, RZ ;  /* 0x0000001006067210 */ /* 0x008fca0007f5e0ff */
[----:B------:R-:W-:Y:S01]  /*1f7f0*/  IMAD.X R7, R7, 0x1, R0, P2 ;  /* 0x0000000107077824 */ /* 0x000fe200010e0600 */
[----:B------:R-:W-:Y:S01]  /*1f800*/  STL [R1+0x99c], R6 ;  /* 0x00099c0601007387 */ /* 0x000fe20000100800 */
[----:B------:R-:W-:Y:S02]  /*1f810*/  MOV R2, R6 ;  /* 0x0000000600027202 */ /* 0x000fe40000000f00 */
[----:B------:R-:W-:Y:S01]  /*1f820*/  IMAD.MOV.U32 R3, RZ, RZ, R7 ;  /* 0x000000ffff037224 */ /* 0x000fe200078e0007 */
[----:B------:R1:W-:Y:S04]  /*1f830*/  STL [R1+0x998], R7 ;  /* 0x0009980701007387 */ /* 0x0003e80000100800 */
[----:B------:R3:W-:Y:S04]  /*1f840*/  LDGSTS.E [R5+0x1c600], [R2.64], P0 ;  /* 0x1c60000002057fae */ /* 0x0007e80008121848 */
[----:B-1----:R-:W2:Y:S04]  /*1f850*/  LDL.LU R7, [R1+0xcd8] ;  /* 0x000cd80001077983 */ /* 0x002ea80000300800 */
[----:B------:R-:W2:Y:S01]  /*1f860*/  LDL.LU R6, [R1+0xcdc] ;  /* 0x000cdc0001067983 */ /* 0x000ea20000300800 */
[----:B------:R-:W-:-:S02]  /*1f870*/  IADD3 R14, P0, R14, R16, RZ ;  /* 0x000000100e0e7210 */ /* 0x000fc40007f1e0ff */
[----:B------:R-:W-:-:S03]  /*1f880*/  IADD3 R9, P2, R9, R16, RZ ;  /* 0x0000001009097210 */ /* 0x000fc60007f5e0ff */
[----:B------:R-:W-:Y:S01]  /*1f890*/  IMAD.X R15, R15, 0x1, R0, P0 ;  /* 0x000000010f0f7824 */ /* 0x000fe200000e0600 */
[----:B------:R-:W-:Y:S01]  /*1f8a0*/  IADD3.X R10, R10, R0, RZ, P2, !PT ;  /* 0x000000000a0a7210 */ /* 0x000fe200017fe4ff */
[----:B------:R-:W-:Y:S01]  /*1f8b0*/  STL [R1+0xa04], R14 ;  /* 0x000a040e01007387 */ /* 0x000fe20000100800 */
[----:B---3--:R-:W-:Y:S02]  /*1f8c0*/  IMAD.MOV.U32 R2, RZ, RZ, R14 ;  /* 0x000000ffff027224 */ /* 0x008fe400078e000e */
[----:B------:R-:W-:Y:S01]  /*1f8d0*/  IMAD.MOV.U32 R3, RZ, RZ, R15 ;  /* 0x000000ffff037224 */ /* 0x000fe200078e000f */
[----:B------:R-:W-:Y:S04]  /*1f8e0*/  STL [R1+0xa00], R15 ;  /* 0x000a000f01007387 */ /* 0x000fe80000100800 */
[----:B------:R-:W-:Y:S04]  /*1f8f0*/  STL [R1+0xa0c], R9 ;  /* 0x000a0c0901007387 */ /* 0x000fe80000100800 */
[----:B------:R1:W-:Y:S04]  /*1f900*/  STL [R1+0xa08], R10 ;  /* 0x000a080a01007387 */ /* 0x0003e80000100800 */
[----:B------:R-:W3:Y:S04]  /*1f910*/  LDL.LU R21, [R1+0xce0] ;  /* 0x000ce00001157983 */ /* 0x000ee80000300800 */
[----:B------:R1:W-:Y:S04]  /*1f920*/  LDGSTS.E [R5+0x1e000], [R2.64], P1 ;  /* 0x1e00000002057fae */ /* 0x0003e80008921848 */
[----:B------:R-:W3:Y:S01]  /*1f930*/  LDL.LU R17, [R1+0xce4] ;  /* 0x000ce40001117983 */ /* 0x000ee20000300800 */
[----:B-1----:R-:W-:Y:S01]  /*1f940*/  IMAD.MOV.U32 R3, RZ, RZ, R10 ;  /* 0x000000ffff037224 */ /* 0x002fe200078e000a */
[----:B------:R-:W-:-:S02]  /*1f950*/  MOV R2, R9 ;  /* 0x0000000900027202 */ /* 0x000fc40000000f00 */
[----:B------:R-:W3:Y:S04]  /*1f960*/  LDL.LU R10, [R1+0xce8] ;  /* 0x000ce800010a7983 */ /* 0x000ee80000300800 */
[----:B------:R-:W3:Y:S01]  /*1f970*/  LDL.LU R9, [R1+0xcec] ;  /* 0x000cec0001097983 */ /* 0x000ee20000300800 */
[-C--:B-----5:R-:W-:Y:S02]  /*1f980*/  IADD3 R12, P0, R12, R16.reuse, RZ ;  /* 0x000000100c0c7210 */ /* 0x0a0fe40007f1e0ff */
[----:B----4-:R-:W-:Y:S01]  /*1f990*/  IADD3 R8, P2, R8, R16, RZ ;  /* 0x0000001008087210 */ /* 0x010fe20007f5e0ff */
[----:B------:R1:W-:Y:S02]  /*1f9a0*/  LDGSTS.E [R5+0x1e200], [R2.64], P1 ;  /* 0x1e20000002057fae */ /* 0x0003e40008921848 */
[----:B------:R-:W-:Y:S01]  /*1f9b0*/  IMAD.X R13, R13, 0x1, R0, P0 ;  /* 0x000000010d0d7824 */ /* 0x000fe200000e0600 */
[----:B------:R-:W-:Y:S01]  /*1f9c0*/  IADD3.X R11, R11, R0, RZ, P2, !PT ;  /* 0x000000000b0b7210 */ /* 0x000fe200017fe4ff */
[----:B------:R4:W-:Y:S04]  /*1f9d0*/  STL [R1+0xa14], R12 ;  /* 0x000a140c01007387 */ /* 0x0009e80000100800 */
[----:B------:R5:W-:Y:S01]  /*1f9e0*/  STL [R1+0xa10], R13 ;  /* 0x000a100d01007387 */ /* 0x000be20000100800 */
[----:B------:R-:W-:Y:S03]  /*1f9f0*/  HMMA.1688.F32.TF32 R24, R248, R102, R172 ;  /* 0x00000066f818723c */ /* 0x000fe600000810ac */
[----:B------:R4:W-:Y:S01]  /*1fa00*/  STL [R1+0xa1c], R8 ;  /* 0x000a1c0801007387 */ /* 0x0009e20000100800 */
[----:B-1----:R-:W-:-:S03]  /*1fa10*/  IMAD.MOV.U32 R2, RZ, RZ, R12 ;  /* 0x000000ffff027224 */ /* 0x002fc600078e000c */
[----:B------:R1:W-:Y:S04]  /*1fa20*/  STL [R1+0xa18], R11 ;  /* 0x000a180b01007387 */ /* 0x0003e80000100800 */
[----:B------:R-:W3:Y:S01]  /*1fa30*/  LDL.LU R14, [R1+0xcf4] ;  /* 0x000cf400010e7983 */ /* 0x000ee20000300800 */
[----:B------:R-:W-:-:S03]  /*1fa40*/  IMAD.MOV.U32 R3, RZ, RZ, R13 ;  /* 0x000000ffff037224 */ /* 0x000fc600078e000d */
[----:B----4-:R-:W4:Y:S04]  /*1fa50*/  LDL.LU R12, [R1+0xc60] ;  /* 0x000c6000010c7983 */ /* 0x010f280000300800 */
[----:B------:R-:W4:Y:S04]  /*1fa60*/  LDL.LU R15, [R1+0xcf0] ;  /* 0x000cf000010f7983 */ /* 0x000f280000300800 */
[----:B-----5:R-:W4:Y:S01]  /*1fa70*/  LDL.LU R13, [R1+0xc5c] ;  /* 0x000c5c00010d7983 */ /* 0x020f220000300800 */
[----:B------:R-:W-:-:S03]  /*1fa80*/  ISETP.GT.AND P0, PT, R4, 0x1, PT ;  /* 0x000000010400780c */ /* 0x000fc60003f04270 */
[----:B------:R1:W-:Y:S01]  /*1fa90*/  LDGSTS.E [R5+0x1e400], [R2.64], P1 ;  /* 0x1e40000002057fae */ /* 0x0003e20008921848 */
[----:B------:R-:W-:Y:S02]  /*1faa0*/  LOP3.LUT R109, R109, 0x7f, RZ, 0xc0, !PT ;  /* 0x0000007f6d6d7812 */ /* 0x000fe400078ec0ff */
[----:B-1----:R-:W-:Y:S01]  /*1fab0*/  MOV R2, R8 ;  /* 0x0000000800027202 */ /* 0x002fe20000000f00 */
[----:B------:R-:W-:-:S05]  /*1fac0*/  IMAD.MOV.U32 R3, RZ, RZ, R11 ;  /* 0x000000ffff037224 */ /* 0x000fca00078e000b */
[----:B------:R1:W-:Y:S01]  /*1fad0*/  LDGSTS.E [R5+0x1e600], [R2.64], P1 ;  /* 0x1e60000002057fae */ /* 0x0003e20008921848 */
[----:B------:R-:W-:-:S03]  /*1fae0*/  IMAD.SHL.U32 R109, R109, 0x4, RZ ;  /* 0x000000046d6d7824 */ /* 0x000fc600078e00ff */
[----:B------:R-:W-:Y:S01]  /*1faf0*/  STL.64 [R1+0x160], R24 ;  /* 0x0001601801007387 */ /* 0x000fe20000100a00 */
[----:B-1----:R-:W-:-:S04]  /*1fb00*/  SEL R2, RZ, 0x4, !P0 ;  /* 0x00000004ff027807 */ /* 0x002fc80004000000 */
[----:B------:R-:W-:Y:S01]  /*1fb10*/  SEL R2, R2, RZ, !P5 ;  /* 0x000000ff02027207 */ /* 0x000fe20006800000 */
[----:B------:R-:W-:Y:S01]  /*1fb20*/  STL.64 [R1+0x168], R26 ;  /* 0x0001681a01007387 */ /* 0x000fe20000100a00 */
[----:B------:R-:W-:Y:S02]  /*1fb30*/  LOP3.LUT R8, R109, 0x20, RZ, 0x3c, !PT ;  /* 0x000000206d087812 */ /* 0x000fe400078e3cff */
[----:B------:R-:W-:Y:S02]  /*1fb40*/  ISETP.NE.U32.AND P0, PT, R2, RZ, PT ;  /* 0x000000ff0200720c */ /* 0x000fe40003f05070 */
[----:B------:R-:W-:-:S05]  /*1fb50*/  MOV R2, UR5 ;  /* 0x0000000500027c02 */ /* 0x000fca0008000f00 */
[----:B------:R-:W-:Y:S01]  /*1fb60*/  IMAD R2, R2, 0x20000, R8 ;  /* 0x0002000002027824 */ /* 0x000fe200078e0208 */
[----:B--2---:R-:W-:-:S05]  /*1fb70*/  IADD3 R6, P1, R6, R16, RZ ;  /* 0x0000001006067210 */ /* 0x004fca0007f3e0ff */
[----:B------:R-:W-:Y:S01]  /*1fb80*/  IMAD.X R7, R7, 0x1, R0, P1 ;  /* 0x0000000107077824 */ /* 0x000fe200008e0600 */
[----:B------:R1:W-:Y:S04]  /*1fb90*/  STL [R1+0xcdc], R6 ;  /* 0x000cdc0601007387 */ /* 0x0003e80000100800 */
[----:B------:R2:W-:Y:S04]  /*1fba0*/  STL [R1+0xcd8], R7 ;  /* 0x000cd80701007387 */ /* 0x0005e80000100800 */
[----:B------:R-:W5:Y:S04]  /*1fbb0*/  LDL.LU R20, [R1+0xc64] ;  /* 0x000c640001147983 */ /* 0x000f680000300800 */
[----:B------:R-:W5:Y:S04]  /*1fbc0*/  LDL.LU R19, [R1+0xc68] ;  /* 0x000c680001137983 */ /* 0x000f680000300800 */
[----:B------:R-:W5:Y:S04]  /*1fbd0*/  LDL.LU R11, [R1+0xc6c] ;  /* 0x000c6c00010b7983 */ /* 0x000f680000300800 */
[----:B------:R-:W5:Y:S04]  /*1fbe0*/  LDL.LU R8, [R1+0xc70] ;  /* 0x000c700001087983 */ /* 0x000f680000300800 */
[----:B------:R1:W-:Y:S01]  /*1fbf0*/  LDGSTS.E [R2+0x800], [R6.64], P0 ;  /* 0x0080000006027fae */ /* 0x0003e20008121848 */
[----:B---3--:R-:W-:-:S04]  /*1fc00*/  IADD3 R17, P1, R17, R16, RZ ;  /* 0x0000001011117210 */ /* 0x008fc80007f3e0ff */
[----:B------:R-:W-:Y:S01]  /*1fc10*/  IADD3.X R21, R21, R0, RZ, P1, !PT ;  /* 0x0000000015157210 */ /* 0x000fe20000ffe4ff */
[----:B------:R3:W-:Y:S01]  /*1fc20*/  STL [R1+0xce4], R17 ;  /* 0x000ce41101007387 */ /* 0x0007e20000100800 */
[----:B------:R-:W-:Y:S01]  /*1fc30*/  IADD3 R9, P2, R9, R16, RZ ;  /* 0x0000001009097210 */ /* 0x000fe20007f5e0ff */
[----:B-1----:R-:W-:Y:S01]  /*1fc40*/  IMAD.MOV.U32 R6, RZ, RZ, R17 ;  /* 0x000000ffff067224 */ /* 0x002fe200078e0011 */
[----:B--2---:R-:W-:-:S03]  /*1fc50*/  MOV R7, R21 ;  /* 0x0000001500077202 */ /* 0x004fc60000000f00 */
[----:B------:R-:W-:Y:S01]  /*1fc60*/  IMAD.X R10, R10, 0x1, R0, P2 ;  /* 0x000000010a0a7824 */ /* 0x000fe200010e0600 */
[----:B------:R-:W-:Y:S04]  /*1fc70*/  STL [R1+0xce0], R21 ;  /* 0x000ce01501007387 */ /* 0x000fe80000100800 */
[----:B------:R-:W-:Y:S04]  /*1fc80*/  STL [R1+0xcec], R9 ;  /* 0x000cec0901007387 */ /* 0x000fe80000100800 */
[----:B------:R1:W-:Y:S04]  /*1fc90*/  LDGSTS.E [R2+0xa00], [R6.64], P0 ;  /* 0x00a0000006027fae */ /* 0x0003e80008121848 */
[----:B------:R2:W-:Y:S04]  /*1fca0*/  STL [R1+0xce8], R10 ;  /* 0x000ce80a01007387 */ /* 0x0005e80000100800 */
[----:B---3--:R-:W3:Y:S01]  /*1fcb0*/  LDL.LU R17, [R1+0xc74] ;  /* 0x000c740001117983 */ /* 0x008ee20000300800 */
[----:B-1----:R-:W-:-:S02]  /*1fcc0*/  IMAD.MOV.U32 R7, RZ, RZ, R10 ;  /* 0x000000ffff077224 */ /* 0x002fc400078e000a */
[----:B------:R-:W-:Y:S01]  /*1fcd0*/  IMAD.MOV.U32 R6, RZ, RZ, R9 ;  /* 0x000000ffff067224 */ /* 0x000fe200078e0009 */
[----:B--2---:R-:W2:Y:S04]  /*1fce0*/  LDL.LU R10, [R1+0xc78] ;  /* 0x000c7800010a7983 */ /* 0x004ea80000300800 */
[----:B------:R-:W3:Y:S04]  /*1fcf0*/  LDL.LU R9, [R1+0xbbc] ;  /* 0x000bbc0001097983 */ /* 0x000ee80000300800 */
[----:B------:R-:W3:Y:S01]  /*1fd00*/  LDL.LU R5, [R1+0xbc0] ;  /* 0x000bc00001057983 */ /* 0x000ee20000300800 */
[----:B------:R-:W-:-:S02]  /*1fd10*/  IADD3 R14, P2, R14, R16, RZ ;  /* 0x000000100e0e7210 */ /* 0x000fc40007f5e0ff */
[----:B----4-:R-:W-:Y:S01]  /*1fd20*/  IADD3 R12, P3, R12, R16, RZ ;  /* 0x000000100c0c7210 */ /* 0x010fe20007f7e0ff */
[----:B------:R1:W-:Y:S01]  /*1fd30*/  LDGSTS.E [R2+0xc00], [R6.64], P0 ;  /* 0x00c0000006027fae */ /* 0x0003e20008121848 */
[----:B------:R-:W-:-:S03]  /*1fd40*/  IADD3.X R15, R15, R0, RZ, P2, !PT ;  /* 0x000000000f0f7210 */ /* 0x000fc600017fe4ff */
[----:B------:R-:W-:Y:S01]  /*1fd50*/  IMAD.X R13, R13, 0x1, R0, P3 ;  /* 0x000000010d0d7824 */ /* 0x000fe200018e0600 */
[----:B------:R-:W-:Y:S01]  /*1fd60*/  STL [R1+0xcf4], R14 ;  /* 0x000cf40e01007387 */ /* 0x000fe20000100800 */
[----:B------:R-:W-:-:S03]  /*1fd70*/  ISETP.GT.AND P1, PT, R4, 0x5, PT ;  /* 0x000000050400780c */ /* 0x000fc60003f24270 */
[----:B------:R4:W-:Y:S01]  /*1fd80*/  STL [R1+0xcf0], R15 ;  /* 0x000cf00f01007387 */ /* 0x0009e20000100800 */
[----:B-1----:R-:W-:Y:S01]  /*1fd90*/  IMAD.MOV.U32 R6, RZ, RZ, R14 ;  /* 0x000000ffff067224 */ /* 0x002fe200078e000e */
[----:B------:R-:W-:Y:S02]  /*1fda0*/  MOV R7, R15 ;  /* 0x0000000f00077202 */ /* 0x000fe40000000f00 */
[----:B------:R-:W-:Y:S01]  /*1fdb0*/  STL [R1+0xc60], R12 ;  /* 0x000c600c01007387 */ /* 0x000fe20000100800 */
[----:B------:R-:W-:-:S03]  /*1fdc0*/  SEL R3, RZ, 0x4, !P1 ;  /* 0x00000004ff037807 */ /* 0x000fc60004800000 */
[----:B------:R1:W-:Y:S04]  /*1fdd0*/  STL [R1+0xc5c], R13 ;  /* 0x000c5c0d01007387 */ /* 0x0003e80000100800 */
[----:B------:R1:W-:Y:S04]  /*1fde0*/  LDGSTS.E [R2+0xe00], [R6.64], P0 ;  /* 0x00e0000006027fae */ /* 0x0003e80008121848 */
[----:B----4-:R-:W3:Y:S04]  /*1fdf0*/  LDL.LU R15, [R1+0xbc4] ;  /* 0x000bc400010f7983 */ /* 0x010ee80000300800 */
[----:B------:R-:W3:Y:S01]  /*1fe00*/  LDL.LU R14, [R1+0xbc8] ;  /* 0x000bc800010e7983 */ /* 0x000ee20000300800 */
[----:B-1----:R-:W-:-:S02]  /*1fe10*/  IMAD.MOV.U32 R7, RZ, RZ, R13 ;  /* 0x000000ffff077224 */ /* 0x002fc400078e000d */
[----:B------:R-:W-:Y:S01]  /*1fe20*/  IMAD.MOV.U32 R6, RZ, RZ, R12 ;  /* 0x000000ffff067224 */ /* 0x000fe200078e000c */
[----:B------:R-:W3:Y:S01]  /*1fe30*/  LDL.LU R13, [R1+0xbcc] ;  /* 0x000bcc00010d7983 */ /* 0x000ee20000300800 */
[----:B------:R-:W-:-:S03]  /*1fe40*/  SEL R3, R3, RZ, !P5 ;  /* 0x000000ff03037207 */ /* 0x000fc60006800000 */
[----:B------:R-:W3:Y:S01]  /*1fe50*/  LDL.LU R12, [R1+0xbd0] ;  /* 0x000bd000010c7983 */ /* 0x000ee20000300800 */
[----:B------:R-:W-:Y:S11]  /*1fe60*/  ISETP.NE.U32.AND P1, PT, R3, RZ, PT ;  /* 0x000000ff0300720c */ /* 0x000ff60003f25070 */
[----:B------:R-:W-:Y:S02]  /*1fe70*/  @!UPT UIADD3 URZ, URZ, URZ, URZ ;  /* 0x0000003f3f3ff290 */ /* 0x000fe4000fffe03f */
[----:B------:R1:W-:Y:S01]  /*1fe80*/  LDGSTS.E [R2+0x2800], [R6.64], P1 ;  /* 0x0280000006027fae */ /* 0x0003e20008921848 */
[----:B-----5:R-:W-:-:S04]  /*1fe90*/  IADD3 R19, P0, R19, R16, RZ ;  /* 0x0000001013137210 */ /* 0x020fc80007f1e0ff */
[----:B------:R-:W-:Y:S02]  /*1fea0*/  IADD3.X R20, R20, R0, RZ, P0, !PT ;  /* 0x0000000014147210 */ /* 0x000fe400007fe4ff */
[----:B------:R-:W-:Y:S01]  /*1feb0*/  IADD3 R8, P2, R8, R16, RZ ;  /* 0x0000001008087210 */ /* 0x000fe20007f5e0ff */
[----:B-1----:R-:W-:Y:S01]  /*1fec0*/  IMAD.MOV.U32 R6, RZ, RZ, R19 ;  /* 0x000000ffff067224 */ /* 0x002fe200078e0013 */
[----:B------:R-:W-:Y:S01]  /*1fed0*/  MOV R7, R20 ;  /* 0x0000001400077202 */ /* 0x000fe20000000f00 */
[----:B------:R-:W-:Y:S02]  /*1fee0*/  STL [R1+0xc68], R19 ;  /* 0x000c681301007387 */ /* 0x000fe40000100800 */
[----:B------:R-:W-:Y:S02]  /*1fef0*/  IMAD.X R11, R11, 0x1, R0, P2 ;  /* 0x000000010b0b7824 */ /* 0x000fe400010e0600 */
[----:B------:R1:W-:Y:S04]  /*1ff00*/  STL [R1+0xc64], R20 ;  /* 0x000c641401007387 */ /* 0x0003e80000100800 */
[----:B------:R-:W-:Y:S04]  /*1ff10*/  STL [R1+0xc70], R8 ;  /* 0x000c700801007387 */ /* 0x000fe80000100800 */
[----:B------:R5:W-:Y:S04]  /*1ff20*/  STL [R1+0xc6c], R11 ;  /* 0x000c6c0b01007387 */ /* 0x000be80000100800 */
[----:B------:R5:W-:Y:S04]  /*1ff30*/  LDGSTS.E [R2+0x2a00], [R6.64], P1 ;  /* 0x02a0000006027fae */ /* 0x000be80008921848 */
[----:B-1----:R-:W4:Y:S04]  /*1ff40*/  LDL.LU R20, [R1+0xbd4] ;  /* 0x000bd40001147983 */ /* 0x002f280000300800 */
[----:B------:R-:W4:Y:S01]  /*1ff50*/  LDL.LU R19, [R1+0xbd8] ;  /* 0x000bd80001137983 */ /* 0x000f220000300800 */
[----:B-----5:R-:W-:-:S02]  /*1ff60*/  IMAD.MOV.U32 R7, RZ, RZ, R11 ;  /* 0x000000ffff077224 */ /* 0x020fc400078e000b */
[----:B------:R-:W-:Y:S01]  /*1ff70*/  IMAD.MOV.U32 R6, RZ, RZ, R8 ;  /* 0x000000ffff067224 */ /* 0x000fe200078e0008 */
[----:B------:R-:W5:Y:S04]  /*1ff80*/  LDL.LU R11, [R1+0x420] ;  /* 0x00042000010b7983 */ /* 0x000f680000300800 */
[----:B------:R-:W5:Y:S04]  /*1ff90*/  LDL.LU R8, [R1+0x424] ;  /* 0x0004240001087983 */ /* 0x000f680000300800 */
[----:B------:R1:W-:Y:S01]  /*1ffa0*/  LDGSTS.E [R2+0x2c00], [R6.64], P1 ;  /* 0x02c0000006027fae */ /* 0x0003e20008921848 */
[----:B--2---:R-:W-:-:S04]  /*1ffb0*/  IADD3 R10, P2, R10, R16, RZ ;  /* 0x000000100a0a7210 */ /* 0x004fc80007f5e0ff */
[----:B---3--:R-:W-:Y:S02]  /*1ffc0*/  IADD3.X R17, R17, R0, RZ, P2, !PT ;  /* 0x0000000011117210 */ /* 0x008fe400017fe4ff */
        /* <DEDUP_REMOVED lines=9> */
[----:B-1----:R-:W5:Y:S04]  /*20060*/  LDL.LU R17, [R1+0x428] ;  /* 0x0004280001117983 */ /* 0x002f680000300800 */
[----:B------:R-:W5:Y:S01]  /*20070*/  LDL.LU R10, [R1+0x42c] ;  /* 0x00042c00010a7983 */ /* 0x000f620000300800 */
[----:B---3--:R-:W-:-:S02]  /*20080*/  IMAD.MOV.U32 R7, RZ, RZ, R9 ;  /* 0x000000ffff077224 */ /* 0x008fc400078e0009 */
[----:B------:R-:W-:Y:S01]  /*20090*/  IMAD.MOV.U32 R6, RZ, RZ, R5 ;  /* 0x000000ffff067224 */ /* 0x000fe200078e0005 */
[----:B--2---:R-:W3:Y:S04]  /*200a0*/  LDL.LU R9, [R1+0x430] ;  /* 0x0004300001097983 */ /* 0x004ee80000300800 */
[----:B------:R-:W3:Y:S01]  /*200b0*/  LDL.LU R5, [R1+0x434] ;  /* 0x0004340001057983 */ /* 0x000ee20000300800 */
[----:B------:R-:W-:-:S04]  /*200c0*/  ISETP.GT.AND P0, PT, R4, 0x9, PT ;  /* 0x000000090400780c */ /* 0x000fc80003f04270 */
[----:B------:R-:W-:-:S04]  /*200d0*/  SEL R3, RZ, 0x4, !P0 ;  /* 0x00000004ff037807 */ /* 0x000fc80004000000 */
[----:B------:R-:W-:-:S04]  /*200e0*/  SEL R3, R3, RZ, !P5 ;  /* 0x000000ff03037207 */ /* 0x000fc80006800000 */
[----:B------:R-:W-:Y:S02]  /*200f0*/  ISETP.NE.U32.AND P0, PT, R3, RZ, PT ;  /* 0x000000ff0300720c */ /* 0x000fe40003f05070 */
[-C--:B------:R-:W-:Y:S02]  /*20100*/  IADD3 R14, P1, R14, R16.reuse, RZ ;  /* 0x000000100e0e7210 */ /* 0x080fe40007f3e0ff */
[----:B------:R-:W-:Y:S02]  /*20110*/  IADD3 R12, P2, R12, R16, RZ ;  /* 0x000000100c0c7210 */ /* 0x000fe40007f5e0ff */
[----:B------:R-:W-:Y:S01]  /*20120*/  IADD3.X R15, R15, R0, RZ, P1, !PT ;  /* 0x000000000f0f7210 */ /* 0x000fe20000ffe4ff */
[----:B------:R-:W-:Y:S02]  /*20130*/  STL [R1+0xbc8], R14 ;  /* 0x000bc80e01007387 */ /* 0x000fe40000100800 */
[----:B------:R-:W-:-:S04]  /*20140*/  IMAD.X R13, R13, 0x1, R0, P2 ;  /* 0x000000010d0d7824 */ /* 0x000fc800010e0600 */
[----:B------:R1:W-:Y:S04]  /*20150*/  LDGSTS.E [R2+0x4800], [R6.64], P0 ;  /* 0x0480000006027fae */ /* 0x0003e80008121848 */
[----:B------:R1:W-:Y:S04]  /*20160*/  STL [R1+0xbc4], R15 ;  /* 0x000bc40f01007387 */ /* 0x0003e80000100800 */
[----:B------:R-:W-:Y:S01]  /*20170*/  STL [R1+0xbd0], R12 ;  /* 0x000bd00c01007387 */ /* 0x000fe20000100800 */
[----:B-1----:R-:W-:Y:S01]  /*20180*/  IMAD.MOV.U32 R6, RZ, RZ, R14 ;  /* 0x000000ffff067224 */ /* 0x002fe200078e000e */
[----:B------:R-:W-:-:S02]  /*20190*/  MOV R7, R15 ;  /* 0x0000000f00077202 */ /* 0x000fc40000000f00 */
[----:B------:R1:W-:Y:S04]  /*201a0*/  STL [R1+0xbcc], R13 ;  /* 0x000bcc0d01007387 */ /* 0x0003e80000100800 */
[----:B------:R1:W-:Y:S04]  /*201b0*/  LDGSTS.E [R2+0x4a00], [R6.64], P0 ;  /* 0x04a0000006027fae */ /* 0x0003e80008121848 */
[----:B------:R-:W3:Y:S04]  /*201c0*/  LDL.LU R15, [R1+0x438] ;  /* 0x00043800010f7983 */ /* 0x000ee80000300800 */
[----:B------:R-:W3:Y:S01]  /*201d0*/  LDL.LU R14, [R1+0x43c] ;  /* 0x00043c00010e7983 */ /* 0x000ee20000300800 */
[----:B-1----:R-:W-:-:S02]  /*201e0*/  IMAD.MOV.U32 R7, RZ, RZ, R13 ;  /* 0x000000ffff077224 */ /* 0x002fc400078e000d */
[----:B------:R-:W-:Y:S01]  /*201f0*/  IMAD.MOV.U32 R6, RZ, RZ, R12 ;  /* 0x000000ffff067224 */ /* 0x000fe200078e000c */
[----:B------:R-:W3:Y:S04]  /*20200*/  LDL.LU R13, [R1+0x4a0] ;  /* 0x0004a000010d7983 */ /* 0x000ee80000300800 */
[----:B------:R-:W3:Y:S01]  /*20210*/  LDL.LU R12, [R1+0x4a4] ;  /* 0x0004a400010c7983 */ /* 0x000ee20000300800 */
[----:B------:R-:W-:-:S03]  /*20220*/  ISETP.GT.AND P1, PT, R4, 0xd, PT ;  /* 0x0000000d0400780c */ /* 0x000fc60003f24270 */
[----:B------:R1:W-:Y:S01]  /*20230*/  LDGSTS.E [R2+0x4c00], [R6.64], P0 ;  /* 0x04c0000006027fae */ /* 0x0003e20008121848 */
[----:B------:R-:W-:-:S04]  /*20240*/  SEL R3, RZ, 0x4, !P1 ;  /* 0x00000004ff037807 */ /* 0x000fc80004800000 */
[----:B------:R-:W-:-:S04]  /*20250*/  SEL R3, R3, RZ, !P5 ;  /* 0x000000ff03037207 */ /* 0x000fc80006800000 */
[----:B------:R-:W-:Y:S02]  /*20260*/  ISETP.NE.U32.AND P1, PT, R3, RZ, PT ;  /* 0x000000ff0300720c */ /* 0x000fe40003f25070 */
[----:B----4-:R-:W-:-:S04]  /*20270*/  IADD3 R19, P2, R19, R16, RZ ;  /* 0x0000001013137210 */ /* 0x010fc80007f5e0ff */
[----:B------:R-:W-:Y:S01]  /*20280*/  IADD3.X R20, R20, R0, RZ, P2, !PT ;  /* 0x0000000014147210 */ /* 0x000fe200017fe4ff */
[----:B-1----:R-:W-:Y:S01]  /*20290*/  IMAD.MOV.U32 R6, RZ, RZ, R19 ;  /* 0x000000ffff067224 */ /* 0x002fe200078e0013 */
[----:B-----5:R-:W-:Y:S01]  /*202a0*/  IADD3 R8, P3, R8, R16, RZ ;  /* 0x0000001008087210 */ /* 0x020fe20007f7e0ff */
[----:B------:R-:W-:Y:S01]  /*202b0*/  STL [R1+0xbd8], R19 ;  /* 0x000bd81301007387 */ /* 0x000fe20000100800 */
[----:B------:R-:W-:-:S03]  /*202c0*/  MOV R7, R20 ;  /* 0x0000001400077202 */ /* 0x000fc60000000f00 */
[----:B------:R-:W-:Y:S01]  /*202d0*/  IMAD.X R11, R11, 0x1, R0, P3 ;  /* 0x000000010b0b7824 */ /* 0x000fe200018e0600 */
[----:B------:R1:W-:Y:S04]  /*202e0*/  STL [R1+0xbd4], R20 ;  /* 0x000bd41401007387 */ /* 0x0003e80000100800 */
[----:B------:R-:W-:Y:S04]  /*202f0*/  STL [R1+0x424], R8 ;  /* 0x0004240801007387 */ /* 0x000fe80000100800 */
[----:B------:R4:W-:Y:S04]  /*20300*/  STL [R1+0x420], R11 ;  /* 0x0004200b01007387 */ /* 0x0009e80000100800 */
[----:B------:R5:W-:Y:S04]  /*20310*/  LDGSTS.E [R2+0x4e00], [R6.64], P0 ;  /* 0x04e0000006027fae */ /* 0x000be80008121848 */
[----:B-1----:R-:W2:Y:S04]  /*20320*/  LDL.LU R20, [R1+0x4a8] ;  /* 0x0004a80001147983 */ /* 0x002ea80000300800 */
[----:B------:R-:W2:Y:S01]  /*20330*/  LDL.LU R19, [R1+0x4ac] ;  /* 0x0004ac0001137983 */ /* 0x000ea20000300800 */
[----:B-----5:R-:W-:-:S02]  /*20340*/  IMAD.MOV.U32 R7, RZ, RZ, R11 ;  /* 0x000000ffff077224 */ /* 0x020fc400078e000b */
[----:B------:R-:W-:Y:S01]  /*20350*/  IMAD.MOV.U32 R6, RZ, RZ, R8 ;  /* 0x000000ffff067224 */ /* 0x000fe200078e0008 */
[----:B----4-:R-:W4:Y:S04]  /*20360*/  LDL.LU R11, [R1+0x4b0] ;  /* 0x0004b000010b7983 */ /* 0x010f280000300800 */
[----:B------:R-:W5:Y:S04]  /*20370*/  LDL.LU R8, [R1+0x4b4] ;  /* 0x0004b40001087983 */ /* 0x000f680000300800 */
[----:B------:R1:W-:Y:S01]  /*20380*/  LDGSTS.E [R2+0x6800], [R6.64], P1 ;  /* 0x0680000006027fae */ /* 0x0003e20008921848 */
[----:B------:R-:W-:-:S04]  /*20390*/  IADD3 R10, P0, R10, R16, RZ ;  /* 0x000000100a0a7210 */ /* 0x000fc80007f1e0ff */
[----:B------:R-:W-:Y:S02]  /*203a0*/  IADD3.X R17, R17, R0, RZ, P0, !PT ;  /* 0x0000000011117210 */ /* 0x000fe400007fe4ff */
[----:B---3--:R-:W-:Y:S01]  /*203b0*/  IADD3 R5, P2, R5, R16, RZ ;  /* 0x0000001005057210 */ /* 0x008fe20007f5e0ff */
        /* <DEDUP_REMOVED lines=10> */
[----:B---3--:R-:W-:-:S02]  /*20460*/  IMAD.MOV.U32 R7, RZ, RZ, R9 ;  /* 0x000000ffff077224 */ /* 0x008fc400078e0009 */
[----:B------:R-:W-:Y:S01]  /*20470*/  IMAD.MOV.U32 R6, RZ, RZ, R5 ;  /* 0x000000ffff067224 */ /* 0x000fe200078e0005 */
[----:B------:R-:W3:Y:S04]  /*20480*/  LDL.LU R9, [R1+0x520] ;  /* 0x0005200001097983 */ /* 0x000ee80000300800 */
[----:B------:R-:W3:Y:S04]  /*20490*/  LDL.LU R5, [R1+0x524] ;  /* 0x0005240001057983 */ /* 0x000ee80000300800 */
[----:B------:R1:W-:Y:S01]  /*204a0*/  LDGSTS.E [R2+0x6c00], [R6.64], P1 ;  /* 0x06c0000006027fae */ /* 0x0003e20008921848 */
[----:B------:R-:W-:-:S04]  /*204b0*/  IADD3 R14, P2, R14, R16, RZ ;  /* 0x000000100e0e7210 */ /* 0x000fc80007f5e0ff */
[----:B------:R-:W-:Y:S01]  /*204c0*/  IADD3.X R15, R15, R0, RZ, P2, !PT ;  /* 0x000000000f0f7210 */ /* 0x000fe200017fe4ff */
[----:B-1----:R-:W-:Y:S01]  /*204d0*/  IMAD.MOV.U32 R6, RZ, RZ, R14 ;  /* 0x000000ffff067224 */ /* 0x002fe200078e000e */
[----:B------:R-:W-:Y:S01]  /*204e0*/  IADD3 R12, P3, R12, R16, RZ ;  /* 0x000000100c0c7210 */ /* 0x000fe20007f7e0ff */
[----:B------:R-:W-:Y:S01]  /*204f0*/  STL [R1+0x43c], R14 ;  /* 0x00043c0e01007387 */ /* 0x000fe20000100800 */
[----:B------:R-:W-:-:S03]  /*20500*/  MOV R7, R15 ;  /* 0x0000000f00077202 */ /* 0x000fc60000000f00 */
[----:B------:R-:W-:Y:S01]  /*20510*/  IMAD.X R13, R13, 0x1, R0, P3 ;  /* 0x000000010d0d7824 */ /* 0x000fe200018e0600 */
[----:B------:R1:W-:Y:S01]  /*20520*/  STL [R1+0x438], R15 ;  /* 0x0004380f01007387 */ /* 0x0003e20000100800 */
[----:B------:R-:W-:-:S03]  /*20530*/  ISETP.GT.AND P0, PT, R4, 0x11, PT ;  /* 0x000000110400780c */ /* 0x000fc60003f04270 */
[----:B------:R-:W-:Y:S01]  /*20540*/  STL [R1+0x4a4], R12 ;  /* 0x0004a40c01007387 */ /* 0x000fe20000100800 */
[----:B------:R-:W-:-:S03]  /*20550*/  SEL R3, RZ, 0x4, !P0 ;  /* 0x00000004ff037807 */ /* 0x000fc60004000000 */
[----:B------:R1:W-:Y:S04]  /*20560*/  STL [R1+0x4a0], R13 ;  /* 0x0004a00d01007387 */ /* 0x0003e80000100800 */
[----:B------:R1:W-:Y:S04]  /*20570*/  LDGSTS.E [R2+0x6e00], [R6.64], P1 ;  /* 0x06e0000006027fae */ /* 0x0003e80008921848 */
[----:B-1----:R-:W3:Y:S04]  /*20580*/  LDL.LU R15, [R1+0x528] ;  /* 0x00052800010f7983 */ /* 0x002ee80000300800 */
[----:B------:R-:W3:Y:S01]  /*20590*/  LDL.LU R14, [R1+0x52c] ;  /* 0x00052c00010e7983 */ /* 0x000ee20000300800 */
[----:B------:R-:W-:-:S02]  /*205a0*/  IMAD.MOV.U32 R7, RZ, RZ, R13 ;  /* 0x000000ffff077224 */ /* 0x000fc400078e000d */
[----:B------:R-:W-:Y:S01]  /*205b0*/  IMAD.MOV.U32 R6, RZ, RZ, R12 ;  /* 0x000000ffff067224 */ /* 0x000fe200078e000c */
[----:B------:R-:W3:Y:S01]  /*205c0*/  LDL.LU R13, [R1+0x530] ;  /* 0x00053000010d7983 */ /* 0x000ee20000300800 */
[----:B------:R-:W-:-:S03]  /*205d0*/  SEL R3, R3, RZ, !P5 ;  /* 0x000000ff03037207 */ /* 0x000fc60006800000 */
[----:B------:R-:W3:Y:S01]  /*205e0*/  LDL.LU R12, [R1+0x534] ;  /* 0x00053400010c7983 */ /* 0x000ee20000300800 */
[----:B------:R-:W-:Y:S11]  /*205f0*/  ISETP.NE.U32.AND P0, PT, R3, RZ, PT ;  /* 0x000000ff0300720c */ /* 0x000ff60003f05070 */
[----:B------:R-:W-:Y:S02]  /*20600*/  @!UPT UIADD3 URZ, URZ, URZ, URZ ;  /* 0x0000003f3f3ff290 */ /* 0x000fe4000fffe03f */
[----:B------:R1:W-:Y:S01]  /*20610*/  LDGSTS.E [R2+0x8800], [R6.64], P0 ;  /* 0x0880000006027fae */ /* 0x0003e20008121848 */
[----:B--2---:R-:W-:-:S04]  /*20620*/  IADD3 R19, P1, R19, R16, RZ ;  /* 0x0000001013137210 */ /* 0x004fc80007f3e0ff */
[----:B------:R-:W-:Y:S01]  /*20630*/  IADD3.X R20, R20, R0, RZ, P1, !PT ;  /* 0x0000000014147210 */ /* 0x000fe20000ffe4ff */
[----:B-1----:R-:W-:Y:S01]  /*20640*/  IMAD.MOV.U32 R6, RZ, RZ, R19 ;  /* 0x000000ffff067224 */ /* 0x002fe200078e0013 */
[----:B-----5:R-:W-:Y:S01]  /*20650*/  IADD3 R8, P2, R8, R16, RZ ;  /* 0x0000001008087210 */ /* 0x020fe20007f5e0ff */
[----:B------:R-:W-:Y:S01]  /*20660*/  STL [R1+0x4ac], R19 ;  /* 0x0004ac1301007387 */ /* 0x000fe20000100800 */
[----:B------:R-:W-:-:S03]  /*20670*/  MOV R7, R20 ;  /* 0x0000001400077202 */ /* 0x000fc60000000f00 */
[----:B----4-:R-:W-:Y:S01]  /*20680*/  IMAD.X R11, R11, 0x1, R0, P2 ;  /* 0x000000010b0b7824 */ /* 0x010fe200010e0600 */
[----:B------:R1:W-:Y:S04]  /*20690*/  STL [R1+0x4a8], R20 ;  /* 0x0004a81401007387 */ /* 0x0003e80000100800 */
[----:B------:R-:W-:Y:S04]  /*206a0*/  STL [R1+0x4b4], R8 ;  /* 0x0004b40801007387 */ /* 0x000fe80000100800 */
[----:B------:R2:W-:Y:S04]  /*206b0*/  STL [R1+0x4b0], R11 ;  /* 0x0004b00b01007387 */ /* 0x0005e80000100800 */
[----:B------:R4:W-:Y:S04]  /*206c0*/  LDGSTS.E [R2+0x8a00], [R6.64], P0 ;  /* 0x08a0000006027fae */ /* 0x0009e80008121848 */
[----:B-1----:R-:W5:Y:S04]  /*206d0*/  LDL.LU R20, [R1+0x538] ;  /* 0x0005380001147983 */ /* 0x002f680000300800 */
[----:B------:R-:W5:Y:S01]  /*206e0*/  LDL.LU R19, [R1+0x53c] ;  /* 0x00053c0001137983 */ /* 0x000f620000300800 */
[----:B----4-:R-:W-:-:S02]  /*206f0*/  IMAD.MOV.U32 R7, RZ, RZ, R11 ;  /* 0x000000ffff077224 */ /* 0x010fc400078e000b */
[----:B------:R-:W-:Y:S01]  /*20700*/  IMAD.MOV.U32 R6, RZ, RZ, R8 ;  /* 0x000000ffff067224 */ /* 0x000fe200078e0008 */
[----:B--2---:R-:W2:Y:S04]  /*20710*/  LDL.LU R11, [R1+0x5a0] ;  /* 0x0005a000010b7983 */ /* 0x004ea80000300800 */
[----:B------:R-:W4:Y:S04]  /*20720*/  LDL.LU R8, [R1+0x5a4] ;  /* 0x0005a40001087983 */ /* 0x000f280000300800 */
        /* <DEDUP_REMOVED lines=12> */
[----:B-1----:R-:W2:Y:S04]  /*207f0*/  LDL.LU R17, [R1+0x5a8] ;  /* 0x0005a80001117983 */ /* 0x002ea80000300800 */
[----:B------:R-:W2:Y:S01]  /*20800*/  LDL.LU R10, [R1+0x5ac] ;  /* 0x0005ac00010a7983 */ /* 0x000ea20000300800 */
[----:B---3--:R-:W-:-:S02]  /*20810*/  IMAD.MOV.U32 R7, RZ, RZ, R9 ;  /* 0x000000ffff077224 */ /* 0x008fc400078e0009 */
[----:B------:R-:W-:Y:S01]  /*20820*/  IMAD.MOV.U32 R6, RZ, RZ, R5 ;  /* 0x000000ffff067224 */ /* 0x000fe200078e0005 */
[----:B------:R-:W3:Y:S04]  /*20830*/  LDL.LU R9, [R1+0x5b0] ;  /* 0x0005b00001097983 */ /* 0x000ee80000300800 */
[----:B------:R-:W3:Y:S01]  /*20840*/  LDL.LU R5, [R1+0x5b4] ;  /* 0x0005b40001057983 */ /* 0x000ee20000300800 */
[----:B------:R-:W-:-:S04]  /*20850*/  ISETP.GT.AND P1, PT, R4, 0x15, PT ;  /* 0x000000150400780c */ /* 0x000fc80003f24270 */
[----:B------:R-:W-:-:S04]  /*20860*/  SEL R3, RZ, 0x4, !P1 ;  /* 0x00000004ff037807 */ /* 0x000fc80004800000 */
[----:B------:R-:W-:-:S04]  /*20870*/  SEL R3, R3, RZ, !P5 ;  /* 0x000000ff03037207 */ /* 0x000fc80006800000 */
[----:B------:R-:W-:Y:S02]  /*20880*/  ISETP.NE.U32.AND P1, PT, R3, RZ, PT ;  /* 0x000000ff0300720c */ /* 0x000fe40003f25070 */
[----:B------:R-:W-:-:S04]  /*20890*/  IADD3 R14, P0, R14, R16, RZ ;  /* 0x000000100e0e7210 */ /* 0x000fc80007f1e0ff */
[----:B------:R-:W-:Y:S02]  /*208a0*/  IADD3.X R15, R15, R0, RZ, P0, !PT ;  /* 0x000000000f0f7210 */ /* 0x000fe400007fe4ff */
[----:B------:R-:W-:-:S05]  /*208b0*/  IADD3 R12, P2, R12, R16, RZ ;  /* 0x000000100c0c7210 */ /* 0x000fca0007f5e0ff */
[----:B------:R1:W-:Y:S01]  /*208c0*/  LDGSTS.E [R2+0xa800], [R6.64], P1 ;  /* 0x0a80000006027fae */ /* 0x0003e20008921848 */
[----:B------:R-:W-:-:S03]  /*208d0*/  IMAD.X R13, R13, 0x1, R0, P2 ;  /* 0x000000010d0d7824 */ /* 0x000fc600010e0600 */
[----:B------:R-:W-:Y:S04]  /*208e0*/  STL [R1+0x52c], R14 ;  /* 0x00052c0e01007387 */ /* 0x000fe80000100800 */
[----:B------:R1:W-:Y:S02]  /*208f0*/  STL [R1+0x528], R15 ;  /* 0x0005280f01007387 */ /* 0x0003e40000100800 */
[----:B-1----:R-:W-:Y:S01]  /*20900*/  IMAD.MOV.U32 R6, RZ, RZ, R14 ;  /* 0x000000ffff067224 */ /* 0x002fe200078e000e */
[----:B------:R-:W-:Y:S01]  /*20910*/  MOV R7, R15 ;  /* 0x0000000f00077202 */ /* 0x000fe20000000f00 */
[----:B------:R-:W-:Y:S04]  /*20920*/  STL [R1+0x534], R12 ;  /* 0x0005340c01007387 */ /* 0x000fe80000100800 */
        /* <DEDUP_REMOVED lines=13> */
[----:B-----5:R-:W-:-:S04]  /*20a00*/  IADD3 R19, P2, R19, R16, RZ ;  /* 0x0000001013137210 */ /* 0x020fc80007f5e0ff */
[----:B------:R-:W-:Y:S01]  /*20a10*/  IADD3.X R20, R20, R0, RZ, P2, !PT ;  /* 0x0000000014147210 */ /* 0x000fe200017fe4ff */
[----:B-1----:R-:W-:Y:S01]  /*20a20*/  IMAD.MOV.U32 R6, RZ, RZ, R19 ;  /* 0x000000ffff067224 */ /* 0x002fe200078e0013 */
[----:B----4-:R-:W-:Y:S01]  /*20a30*/  IADD3 R8, P3, R8, R16, RZ ;  /* 0x0000001008087210 */ /* 0x010fe20007f7e0ff */
[----:B------:R-:W-:Y:S01]  /*20a40*/  STL [R1+0x53c], R19 ;  /* 0x00053c1301007387 */ /* 0x000fe20000100800 */
[----:B------:R-:W-:-:S03]  /*20a50*/  MOV R7, R20 ;  /* 0x0000001400077202 */ /* 0x000fc60000000f00 */
[----:B--2---:R-:W-:Y:S01]  /*20a60*/  IMAD.X R11, R11, 0x1, R0, P3 ;  /* 0x000000010b0b7824 */ /* 0x004fe200018e0600 */
        /* <DEDUP_REMOVED lines=12> */
[----:B------:R-:W-:Y:S01]  /*20b30*/  IADD3.X R17, R17, R0, RZ, P1, !PT ;  /* 0x0000000011117210 */ /* 0x000fe20000ffe4ff */
[----:B-1----:R-:W-:Y:S01]  /*20b40*/  IMAD.MOV.U32 R6, RZ, RZ, R10 ;  /* 0x000000ffff067224 */ /* 0x002fe200078e000a */
[----:B---3--:R-:W-:Y:S01]  /*20b50*/  IADD3 R5, P2, R5, R16, RZ ;  /* 0x0000001005057210 */ /* 0x008fe20007f5e0ff */
        /* <DEDUP_REMOVED lines=12> */
[----:B------:R-:W3:Y:S04]  /*20c20*/  LDL.LU R5, [R1+0x6a4] ;  /* 0x0006a40001057983 */ /* 0x000ee80000300800 */
[----:B------:R1:W-:Y:S01]  /*20c30*/  LDGSTS.E [R2+0xcc00], [R6.64], P0 ;  /* 0x0cc0000006027fae */ /* 0x0003e20008121848 */
[----:B------:R-:W-:-:S02]  /*20c40*/  ISETP.GT.AND P1, PT, R4, 0x1d, PT ;  /* 0x0000001d0400780c */ /* 0x000fc40003f24270 */
[----:B------:R-:W-:-:S04]  /*20c50*/  IADD3 R14, P2, R14, R16, RZ ;  /* 0x000000100e0e7210 */ /* 0x000fc80007f5e0ff */
[----:B------:R-:W-:Y:S01]  /*20c60*/  IADD3.X R15, R15, R0, RZ, P2, !PT ;  /* 0x000000000f0f7210 */ /* 0x000fe200017fe4ff */
[----:B-1----:R-:W-:Y:S01]  /*20c70*/  IMAD.MOV.U32 R6, RZ, RZ, R14 ;  /* 0x000000ffff067224 */ /* 0x002fe200078e000e */
[----:B------:R-:W-:Y:S01]  /*20c80*/  IADD3 R12, P3, R12, R16, RZ ;  /* 0x000000100c0c7210 */ /* 0x000fe20007f7e0ff */
[----:B------:R-:W-:Y:S01]  /*20c90*/  STL [R1+0x5bc], R14 ;  /* 0x0005bc0e01007387 */ /* 0x000fe20000100800 */
[----:B------:R-:W-:-:S03]  /*20ca0*/  MOV R7, R15 ;  /* 0x0000000f00077202 */ /* 0x000fc60000000f00 */
[----:B------:R-:W-:Y:S01]  /*20cb0*/  IMAD.X R13, R13, 0x1, R0, P3 ;  /* 0x000000010d0d7824 */ /* 0x000fe200018e0600 */
[----:B------:R1:W-:Y:S04]  /*20cc0*/  STL [R1+0x5b8], R15 ;  /* 0x0005b80f01007387 */ /* 0x0003e80000100800 */
        /* <DEDUP_REMOVED lines=111> */
[----:B------:R-:W-:-:S03]  /*213c0*/  ISETP.GT.AND P0, PT, R4, 0x29, PT ;  /* 0x000000290400780c */ /* 0x000fc60003f04270 */
[----:B------:R1:W-:Y:S01]  /*213d0*/  LDGSTS.E [R2+0x12c00], [R6.64], P1 ;  /* 0x12c0000006027fae */ /* 0x0003e20008921848 */
[----:B------:R-:W-:Y:S02]  /*213e0*/  SEL R3, RZ, 0x4, !P0 ;  /* 0x00000004ff037807 */ /* 0x000fe40004000000 */
[----:B------:R-:W-:-:S04]  /*213f0*/  IADD3 R14, P2, R14, R16, RZ ;  /* 0x000000100e0e7210 */ /* 0x000fc80007f5e0ff */
[----:B------:R-:W-:Y:S02]  /*21400*/  IADD3.X R15, R15, R0, RZ, P2, !PT ;  /* 0x000000000f0f7210 */ /* 0x000fe400017fe4ff */
[----:B------:R-:W-:Y:S01]  /*21410*/  IADD3 R12, P3, R12, R16, RZ ;  /* 0x000000100c0c7210 */ /* 0x000fe20007f7e0ff */
[----:B------:R-:W-:Y:S01]  /*21420*/  STL [R1+0x73c], R14 ;  /* 0x00073c0e01007387 */ /* 0x000fe20000100800 */
[----:B-1----:R-:W-:-:S03]  /*21430*/  IMAD.MOV.U32 R6, RZ, RZ, R14 ;  /* 0x000000ffff067224 */ /* 0x002fc600078e000e */
[----:B------:R-:W-:Y:S01]  /*21440*/  IMAD.X R13, R13, 0x1, R0, P3 ;  /* 0x000000010d0d7824 */ /* 0x000fe200018e0600 */
[----:B------:R1:W-:Y:S01]  /*21450*/  STL [R1+0x738], R15 ;  /* 0x0007380f01007387 */ /* 0x0003e20000100800 */
[----:B------:R-:W-:-:S03]  /*21460*/  MOV R7, R15 ;  /* 0x0000000f00077202 */ /* 0x000fc60000000f00 */
[----:B------:R-:W-:Y:S04]  /*21470*/  STL [R1+0x7a4], R12 ;  /* 0x0007a40c01007387 */ /* 0x000fe80000100800 */
[----:B------:R1:W-:Y:S04]  /*21480*/  STL [R1+0x7a0], R13 ;  /* 0x0007a00d01007387 */ /* 0x0003e80000100800 */
[----:B-1----:R-:W3:Y:S04]  /*21490*/  LDL.LU R15, [R1+0x828] ;  /* 0x00082800010f7983 */ /* 0x002ee80000300800 */
[----:B------:R-:W3:Y:S04]  /*214a0*/  LDL.LU R14, [R1+0x82c] ;  /* 0x00082c00010e7983 */ /* 0x000ee80000300800 */
[----:B------:R1:W-:Y:S01]  /*214b0*/  LDGSTS.E [R2+0x12e00], [R6.64], P1 ;  /* 0x12e0000006027fae */ /* 0x0003e20008921848 */
[----:B------:R-:W-:-:S04]  /*214c0*/  SEL R3, R3, RZ, !P5 ;  /* 0x000000ff03037207 */ /* 0x000fc80006800000 */
[----:B------:R-:W-:Y:S01]  /*214d0*/  ISETP.NE.U32.AND P0, PT, R3, RZ, PT ;  /* 0x000000ff0300720c */ /* 0x000fe20003f05070 */
[----:B-1----:R-:W-:Y:S02]  /*214e0*/  IMAD.MOV.U32 R7, RZ, RZ, R13 ;  /* 0x000000ffff077224 */ /* 0x002fe400078e000d */
[----:B------:R-:W-:Y:S01]  /*214f0*/  IMAD.MOV.U32 R6, RZ, RZ, R12 ;  /* 0x000000ffff067224 */ /* 0x000fe200078e000c */
[----:B------:R-:W3:Y:S04]  /*21500*/  LDL.LU R13, [R1+0x830] ;  /* 0x00083000010d7983 */ /* 0x000ee80000300800 */
[----:B------:R-:W3:Y:S05]  /*21510*/  LDL.LU R12, [R1+0x834] ;  /* 0x00083400010c7983 */ /* 0x000eea0000300800 */
        /* <DEDUP_REMOVED lines=22> */
[----:B------:R-:W-:Y:S01]  /*21680*/  STL [R1+0x7bc], R10 ;  /* 0x0007bc0a01007387 */ /* 0x000fe20000100800 */
[----:B-1----:R-:W-:Y:S01]  /*21690*/  IMAD.MOV.U32 R6, RZ, RZ, R10 ;  /* 0x000000ffff067224 */ /* 0x002fe200078e000a */
[----:B------:R-:W-:Y:S02]  /*216a0*/  MOV R7, R17 ;  /* 0x0000001100077202 */ /* 0x000fe40000000f00 */
[----:B------:R-:W-:Y:S01]  /*216b0*/  IMAD.X R9, R9, 0x1, R0, P3 ;  /* 0x0000000109097824 */ /* 0x000fe200018e0600 */
[----:B------:R1:W-:Y:S04]  /*216c0*/  STL [R1+0x7b8], R17 ;  /* 0x0007b81101007387 */ /* 0x0003e80000100800 */
[----:B------:R-:W-:Y:S04]  /*216d0*/  STL [R1+0x824], R5 ;  /* 0x0008240501007387 */ /* 0x000fe80000100800 */
[----:B------:R3:W-:Y:S04]  /*216e0*/  STL [R1+0x820], R9 ;  /* 0x0008200901007387 */ /* 0x0007e80000100800 */
[----:B-1----:R-:W2:Y:S04]  /*216f0*/  LDL.LU R17, [R1+0x8a8] ;  /* 0x0008a80001117983 */ /* 0x002ea80000300800 */
[----:B------:R1:W-:Y:S04]  /*21700*/  LDGSTS.E [R2+0x14e00], [R6.64], P0 ;  /* 0x14e0000006027fae */ /* 0x0003e80008121848 */
[----:B------:R-:W2:Y:S01]  /*21710*/  LDL.LU R10, [R1+0x8ac] ;  /* 0x0008ac00010a7983 */ /* 0x000ea20000300800 */
[----:B-1----:R-:W-:-:S02]  /*21720*/  IMAD.MOV.U32 R7, RZ, RZ, R9 ;  /* 0x000000ffff077224 */ /* 0x002fc400078e0009 */
[----:B------:R-:W-:Y:S01]  /*21730*/  IMAD.MOV.U32 R6, RZ, RZ, R5 ;  /* 0x000000ffff067224 */ /* 0x000fe200078e0005 */
[----:B---3--:R-:W3:Y:S04]  /*21740*/  LDL.LU R9, [R1+0x8b0] ;  /* 0x0008b00001097983 */ /* 0x008ee80000300800 */
[----:B------:R-:W3:Y:S01]  /*21750*/  LDL.LU R5, [R1+0x8b4] ;  /* 0x0008b40001057983 */ /* 0x000ee20000300800 */
[----:B------:R-:W-:-:S04]  /*21760*/  ISETP.GT.AND P1, PT, R4, 0x2d, PT ;  /* 0x0000002d0400780c */ /* 0x000fc80003f24270 */
[----:B------:R-:W-:-:S04]  /*21770*/  SEL R3, RZ, 0x4, !P1 ;  /* 0x00000004ff037807 */ /* 0x000fc80004800000 */
[----:B------:R-:W-:-:S04]  /*21780*/  SEL R3, R3, RZ, !P5 ;  /* 0x000000ff03037207 */ /* 0x000fc80006800000 */
[----:B------:R-:W-:Y:S02]  /*21790*/  ISETP.NE.U32.AND P1, PT, R3, RZ, PT ;  /* 0x000000ff0300720c */ /* 0x000fe40003f25070 */
[----:B------:R-:W-:-:S04]  /*217a0*/  IADD3 R14, P0, R14, R16, RZ ;  /* 0x000000100e0e7210 */ /* 0x000fc80007f1e0ff */
[----:B------:R-:W-:Y:S01]  /*217b0*/  IADD3.X R15, R15, R0, RZ, P0, !PT ;  /* 0x000000000f0f7210 */ /* 0x000fe200007fe4ff */
[----:B------:R-:W-:Y:S06]  /*217c0*/  STL [R1+0x82c], R14 ;  /* 0x00082c0e01007387 */ /* 0x000fec0000100800 */
[----:B------:R1:W-:Y:S04]  /*217d0*/  LDGSTS.E [R2+0x16800], [R6.64], P1 ;  /* 0x1680000006027fae */ /* 0x0003e80008921848 */
[----:B------:R-:W-:Y:S01]  /*217e0*/  STL [R1+0x828], R15 ;  /* 0x0008280f01007387 */ /* 0x000fe20000100800 */
[----:B------:R-:W-:Y:S01]  /*217f0*/  IADD3 R12, P2, R12, R16, RZ ;  /* 0x000000100c0c7210 */ /* 0x000fe20007f5e0ff */
[----:B-1----:R-:W-:Y:S01]  /*21800*/  IMAD.MOV.U32 R6, RZ, RZ, R14 ;  /* 0x000000ffff067224 */ /* 0x002fe200078e000e */
[----:B------:R-:W-:-:S03]  /*21810*/  MOV R7, R15 ;  /* 0x0000000f00077202 */ /* 0x000fc60000000f00 */
[----:B------:R-:W-:Y:S01]  /*21820*/  IMAD.X R13, R13, 0x1, R0, P2 ;  /* 0x000000010d0d7824 */ /* 0x000fe200010e0600 */
[----:B------:R-:W-:Y:S04]  /*21830*/  STL [R1+0x834], R12 ;  /* 0x0008340c01007387 */ /* 0x000fe80000100800 */
[----:B------:R1:W-:Y:S04]  /*21840*/  LDGSTS.E [R2+0x16a00], [R6.64], P1 ;  /* 0x16a0000006027fae */ /* 0x0003e80008921848 */
[----:B------:R1:W-:Y:S02]  /*21850*/  STL [R1+0x830], R13 ;  /* 0x0008300d01007387 */ /* 0x0003e40000100800 */
[----:B-1----:R-:W-:-:S02]  /*21860*/  IMAD.MOV.U32 R7, RZ, RZ, R13 ;  /* 0x000000ffff077224 */ /* 0x002fc400078e000d */
[----:B------:R-:W-:Y:S01]  /*21870*/  IMAD.MOV.U32 R6, RZ, RZ, R12 ;  /* 0x000000ffff067224 */ /* 0x000fe200078e000c */
[----:B------:R-:W3:Y:S04]  /*21880*/  LDL.LU R13, [R1+0x8b8] ;  /* 0x0008b800010d7983 */ /* 0x000ee80000300800 */
[----:B------:R-:W3:Y:S04]  /*21890*/  LDL.LU R12, [R1+0x8bc] ;  /* 0x0008bc00010c7983 */ /* 0x000ee80000300800 */
        /* <DEDUP_REMOVED lines=8> */
[----:B------:R-:W-:Y:S02]  /*21920*/  IADD3.X R20, R20, R0, RZ, P2, !PT ;  /* 0x0000000014147210 */ /* 0x000fe400017fe4ff */
[----:B----4-:R-:W-:Y:S01]  /*21930*/  IADD3 R8, P3, R8, R16, RZ ;  /* 0x0000001008087210 */ /* 0x010fe20007f7e0ff */
[----:B------:R-:W-:Y:S01]  /*21940*/  STL [R1+0x83c], R19 ;  /* 0x00083c1301007387 */ /* 0x000fe20000100800 */
[----:B-1----:R-:W-:-:S03]  /*21950*/  IMAD.MOV.U32 R6, RZ, RZ, R19 ;  /* 0x000000ffff067224 */ /* 0x002fc600078e0013 */
[----:B--2---:R-:W-:Y:S01]  /*21960*/  IMAD.X R11, R11, 0x1, R0, P3 ;  /* 0x000000010b0b7824 */ /* 0x004fe200018e0600 */
[----:B------:R1:W-:Y:S01]  /*21970*/  STL [R1+0x838], R20 ;  /* 0x0008381401007387 */ /* 0x0003e20000100800 */
[----:B------:R-:W-:-:S03]  /*21980*/  MOV R7, R20 ;  /* 0x0000001400077202 */ /* 0x000fc60000000f00 */
[----:B------:R-:W-:Y:S04]  /*21990*/  STL [R1+0x8a4], R8 ;  /* 0x0008a40801007387 */ /* 0x000fe80000100800 */
[----:B------:R2:W-:Y:S04]  /*219a0*/  STL [R1+0x8a0], R11 ;  /* 0x0008a00b01007387 */ /* 0x0005e80000100800 */
[----:B-1----:R-:W4:Y:S04]  /*219b0*/  LDL.LU R20, [R1+0x928] ;  /* 0x0009280001147983 */ /* 0x002f280000300800 */
[----:B------:R-:W5:Y:S04]  /*219c0*/  LDL.LU R19, [R1+0x92c] ;  /* 0x00092c0001137983 */ /* 0x000f680000300800 */
[----:B------:R1:W-:Y:S02]  /*219d0*/  LDGSTS.E [R2+0x16e00], [R6.64], P1 ;  /* 0x16e0000006027fae */ /* 0x0003e40008921848 */
[----:B-1----:R-:W-:-:S02]  /*219e0*/  IMAD.MOV.U32 R7, RZ, RZ, R11 ;  /* 0x000000ffff077224 */ /* 0x002fc400078e000b */
[----:B------:R-:W-:Y:S01]  /*219f0*/  IMAD.MOV.U32 R6, RZ, RZ, R8 ;  /* 0x000000ffff067224 */ /* 0x000fe200078e0008 */
[----:B--2---:R-:W2:Y:S04]  /*21a00*/  LDL.LU R11, [R1+0x930] ;  /* 0x00093000010b7983 */ /* 0x004ea80000300800 */
[----:B------:R-:W2:Y:S01]  /*21a10*/  LDL.LU R8, [R1+0x934] ;  /* 0x0009340001087983 */ /* 0x000ea20000300800 */
[----:B------:R-:W-:-:S03]  /*21a20*/  IADD3 R10, P1, R10, R16, RZ ;  /* 0x000000100a0a7210 */ /* 0x000fc60007f3e0ff */
[----:B------:R1:W-:Y:S01]  /*21a30*/  LDGSTS.E [R2+0x18800], [R6.64], P0 ;  /* 0x1880000006027fae */ /* 0x0003e20008121848 */
[----:B------:R-:W-:-:S03]  /*21a40*/  IADD3.X R17, R17, R0, RZ, P1, !PT ;  /* 0x0000000011117210 */ /* 0x000fc60000ffe4ff */
[----:B------:R1:W-:Y:S01]  /*21a50*/  STL [R1+0x8ac], R10 ;  /* 0x0008ac0a01007387 */ /* 0x0003e20000100800 */
[----:B---3--:R-:W-:Y:S01]  /*21a60*/  IADD3 R5, P2, R5, R16, RZ ;  /* 0x0000001005057210 */ /* 0x008fe20007f5e0ff */
[----:B-1----:R-:W-:Y:S01]  /*21a70*/  IMAD.MOV.U32 R6, RZ, RZ, R10 ;  /* 0x000000ffff067224 */ /* 0x002fe200078e000a */
[----:B------:R-:W-:-:S03]  /*21a80*/  MOV R7, R17 ;  /* 0x0000001100077202 */ /* 0x000fc60000000f00 */
[----:B------:R-:W-:Y:S01]  /*21a90*/  IMAD.X R9, R9, 0x1, R0, P2 ;  /* 0x0000000109097824 */ /* 0x000fe200010e0600 */
[----:B------:R-:W-:Y:S04]  /*21aa0*/  STL [R1+0x8a8], R17 ;  /* 0x0008a81101007387 */ /* 0x000fe80000100800 */
[----:B------:R1:W-:Y:S04]  /*21ab0*/  STL [R1+0x8b4], R5 ;  /* 0x0008b40501007387 */ /* 0x0003e80000100800 */
[----:B------:R3:W-:Y:S04]  /*21ac0*/  LDGSTS.E [R2+0x18a00], [R6.64], P0 ;  /* 0x18a0000006027fae */ /* 0x0007e80008121848 */
[----:B------:R1:W-:Y:S04]  /*21ad0*/  STL [R1+0x8b0], R9 ;  /* 0x0008b00901007387 */ /* 0x0003e80000100800 */
[----:B------:R-:W2:Y:S01]  /*21ae0*/  LDL.LU R10, [R1+0x938] ;  /* 0x00093800010a7983 */ /* 0x000ea20000300800 */
[----:B---3--:R-:W-:-:S03]  /*21af0*/  IMAD.MOV.U32 R6, RZ, RZ, R5 ;  /* 0x000000ffff067224 */ /* 0x008fc600078e0005 */
[----:B-1----:R-:W3:Y:S01]  /*21b00*/  LDL.LU R5, [R1+0x93c] ;  /* 0x00093c0001057983 */ /* 0x002ee20000300800 */
[----:B------:R-:W-:-:S03]  /*21b10*/  IMAD.MOV.U32 R7, RZ, RZ, R9 ;  /* 0x000000ffff077224 */ /* 0x000fc600078e0009 */
[----:B------:R-:W3:Y:S04]  /*21b20*/  LDL.LU R17, [R1+0x9a0] ;  /* 0x0009a00001117983 */ /* 0x000ee80000300800 */
[----:B------:R-:W3:Y:S01]  /*21b30*/  LDL.LU R9, [R1+0x9a4] ;  /* 0x0009a40001097983 */ /* 0x000ee20000300800 */
[----:B------:R-:W-:-:S03]  /*21b40*/  ISETP.GT.AND P1, PT, R4, 0x35, PT ;  /* 0x000000350400780c */ /* 0x000fc60003f24270 */
[----:B------:R1:W-:Y:S01]  /*21b50*/  LDGSTS.E [R2+0x18c00], [R6.64], P0 ;  /* 0x18c0000006027fae */ /* 0x0003e20008121848 */
[----:B------:R-:W-:-:S04]  /*21b60*/  SEL R3, RZ, 0x4, !P1 ;  /* 0x00000004ff037807 */ /* 0x000fc80004800000 */
[----:B------:R-:W-:Y:S02]  /*21b70*/  SEL R3, R3, RZ, !P5 ;  /* 0x000000ff03037207 */ /* 0x000fe40006800000 */
[----:B------:R-:W-:-:S04]  /*21b80*/  IADD3 R12, P2, R12, R16, RZ ;  /* 0x000000100c0c7210 */ /* 0x000fc80007f5e0ff */
[----:B------:R-:W-:Y:S02]  /*21b90*/  IADD3.X R13, R13, R0, RZ, P2, !PT ;  /* 0x000000000d0d7210 */ /* 0x000fe400017fe4ff */
[----:B------:R-:W-:Y:S01]  /*21ba0*/  IADD3 R14, P3, R14, R16, RZ ;  /* 0x000000100e0e7210 */ /* 0x000fe20007f7e0ff */
[----:B------:R1:W-:Y:S02]  /*21bb0*/  STL [R1+0x8bc], R12 ;  /* 0x0008bc0c01007387 */ /* 0x0003e40000100800 */
[----:B-1----:R-:W-:Y:S01]  /*21bc0*/  IMAD.MOV.U32 R6, RZ, RZ, R12 ;  /* 0x000000ffff067224 */ /* 0x002fe200078e000c */
[----:B------:R-:W-:Y:S01]  /*21bd0*/  MOV R7, R13 ;  /* 0x0000000d00077202 */ /* 0x000fe20000000f00 */
[----:B------:R-:W-:Y:S01]  /*21be0*/  IMAD.X R15, R15, 0x1, R0, P3 ;  /* 0x000000010f0f7824 */ /* 0x000fe200018e0600 */
[----:B------:R1:W-:Y:S04]  /*21bf0*/  STL [R1+0x8b8], R13 ;  /* 0x0008b80d01007387 */ /* 0x0003e80000100800 */
[----:B------:R1:W-:Y:S04]  /*21c00*/  STL [R1+0x924], R14 ;  /* 0x0009240e01007387 */ /* 0x0003e80000100800 */
[----:B------:R-:W3:Y:S04]  /*21c10*/  LDL.LU R12, [R1+0x9ac] ;  /* 0x0009ac00010c7983 */ /* 0x000ee80000300800 */
[----:B------:R1:W-:Y:S04]  /*21c20*/  STL [R1+0x920], R15 ;  /* 0x0009200f01007387 */ /* 0x0003e80000100800 */
[----:B------:R1:W-:Y:S04]  /*21c30*/  LDGSTS.E [R2+0x18e00], [R6.64], P0 ;  /* 0x18e0000006027fae */ /* 0x0003e80008121848 */
[----:B-1----:R-:W3:Y:S01]  /*21c40*/  LDL.LU R13, [R1+0x9b4] ;  /* 0x0009b400010d7983 */ /* 0x002ee20000300800 */
[----:B------:R-:W-:Y:S01]  /*21c50*/  ISETP.NE.U32.AND P1, PT, R3, RZ, PT ;  /* 0x000000ff0300720c */ /* 0x000fe20003f25070 */
[----:B------:R-:W-:-:S02]  /*21c60*/  IMAD.MOV.U32 R6, RZ, RZ, R14 ;  /* 0x000000ffff067224 */ /* 0x000fc400078e000e */
[----:B------:R-:W3:Y:S01]  /*21c70*/  LDL.LU R14, [R1+0x9a8] ;  /* 0x0009a800010e7983 */ /* 0x000ee20000300800 */
[----:B------:R-:W-:-:S03]  /*21c80*/  IMAD.MOV.U32 R7, RZ, RZ, R15 ;  /* 0x000000ffff077224 */ /* 0x000fc600078e000f */
[----:B------:R-:W3:Y:S06]  /*21c90*/  LDL.LU R15, [R1+0x9b0] ;  /* 0x0009b000010f7983 */ /* 0x000eec0000300800 */
[----:B------:R1:W-:Y:S01]  /*21ca0*/  LDGSTS.E [R2+0x1a800], [R6.64], P1 ;  /* 0x1a80000006027fae */ /* 0x0003e20008921848 */
[----:B-----5:R-:W-:-:S04]  /*21cb0*/  IADD3 R19, P0, R19, R16, RZ ;  /* 0x0000001013137210 */ /* 0x020fc80007f1e0ff */
[----:B----4-:R-:W-:Y:S01]  /*21cc0*/  IADD3.X R20, R20, R0, RZ, P0, !PT ;  /* 0x0000000014147210 */ /* 0x010fe200007fe4ff */
[----:B-1----:R-:W-:-:S03]  /*21cd0*/  IMAD.MOV.U32 R6, RZ, RZ, R19 ;  /* 0x000000ffff067224 */ /* 0x002fc600078e0013 */
[----:B------:R-:W-:Y:S01]  /*21ce0*/  MOV R7, R20 ;  /* 0x0000001400077202 */ /* 0x000fe20000000f00 */
[----:B------:R-:W-:Y:S04]  /*21cf0*/  STL [R1+0x92c], R19 ;  /* 0x00092c1301007387 */ /* 0x000fe80000100800 */
[----:B------:R-:W-:Y:S04]  /*21d00*/  STL [R1+0x928], R20 ;  /* 0x0009281401007387 */ /* 0x000fe80000100800 */
[----:B------:R1:W-:Y:S01]  /*21d10*/  LDGSTS.E [R2+0x1aa00], [R6.64], P1 ;  /* 0x1aa0000006027fae */ /* 0x0003e20008921848 */
[----:B--2---:R-:W-:-:S05]  /*21d20*/  IADD3 R8, P2, R8, R16, RZ ;  /* 0x0000001008087210 */ /* 0x004fca0007f5e0ff */
[----:B------:R-:W-:Y:S01]  /*21d30*/  IMAD.X R11, R11, 0x1, R0, P2 ;  /* 0x000000010b0b7824 */ /* 0x000fe200010e0600 */
[----:B------:R-:W-:Y:S01]  /*21d40*/  STL [R1+0x934], R8 ;  /* 0x0009340801007387 */ /* 0x000fe20000100800 */
[----:B-1----:R-:W-:Y:S02]  /*21d50*/  IMAD.MOV.U32 R6, RZ, RZ, R8 ;  /* 0x000000ffff067224 */ /* 0x002fe400078e0008 */
[----:B------:R-:W-:Y:S01]  /*21d60*/  IMAD.MOV.U32 R7, RZ, RZ, R11 ;  /* 0x000000ffff077224 */ /* 0x000fe200078e000b */
[----:B------:R1:W-:Y:S04]  /*21d70*/  STL [R1+0x930], R11 ;  /* 0x0009300b01007387 */ /* 0x0003e80000100800 */
[----:B------:R2:W-:Y:S04]  /*21d80*/  LDGSTS.E [R2+0x1ac00], [R6.64], P1 ;  /* 0x1ac0000006027fae */ /* 0x0005e80008921848 */
[----:B-1----:R-:W4:Y:S04]  /*21d90*/  LDL.LU R11, [R1+0x9b8] ;  /* 0x0009b800010b7983 */ /* 0x002f280000300800 */
[----:B------:R-:W5:Y:S01]  /*21da0*/  LDL.LU R8, [R1+0x9bc] ;  /* 0x0009bc0001087983 */ /* 0x000f620000300800 */
[----:B---3--:R-:W-:-:S04]  /*21db0*/  IADD3 R5, P2, R5, R16, RZ ;  /* 0x0000001005057210 */ /* 0x008fc80007f5e0ff */
[----:B------:R-:W-:Y:S02]  /*21dc0*/  IADD3.X R10, R10, R0, RZ, P2, !PT ;  /* 0x000000000a0a7210 */ /* 0x000fe400017fe4ff */
[----:B------:R-:W-:Y:S01]  /*21dd0*/  IADD3 R9, P3, R9, R16, RZ ;  /* 0x0000001009097210 */ /* 0x000fe20007f7e0ff */
[----:B------:R-:W-:Y:S01]  /*21de0*/  STL [R1+0x93c], R5 ;  /* 0x00093c0501007387 */ /* 0x000fe20000100800 */
[----:B--2---:R-:W-:Y:S01]  /*21df0*/  IMAD.MOV.U32 R6, RZ, RZ, R5 ;  /* 0x000000ffff067224 */ /* 0x004fe200078e0005 */
[----:B------:R-:W-:Y:S02]  /*21e00*/  MOV R7, R10 ;  /* 0x0000000a00077202 */ /* 0x000fe40000000f00 */
[----:B------:R-:W-:Y:S01]  /*21e10*/  IMAD.X R17, R17, 0x1, R0, P3 ;  /* 0x0000000111117824 */ /* 0x000fe200018e0600 */
[----:B------:R1:W-:Y:S04]  /*21e20*/  STL [R1+0x938], R10 ;  /* 0x0009380a01007387 */ /* 0x0003e80000100800 */
[----:B------:R-:W-:Y:S04]  /*21e30*/  STL [R1+0x9a4], R9 ;  /* 0x0009a40901007387 */ /* 0x000fe80000100800 */
[----:B------:R2:W-:Y:S04]  /*21e40*/  LDGSTS.E [R2+0x1ae00], [R6.64], P1 ;  /* 0x1ae0000006027fae */ /* 0x0005e80008921848 */
[----:B-1----:R-:W3:Y:S04]  /*21e50*/  LDL.LU R10, [R1+0xa24] ;  /* 0x000a2400010a7983 */ /* 0x002ee80000300800 */
[----:B------:R1:W-:Y:S04]  /*21e60*/  STL [R1+0x9a0], R17 ;  /* 0x0009a01101007387 */ /* 0x0003e80000100800 */
[----:B------:R-:W3:Y:S01]  /*21e70*/  LDL.LU R5, [R1+0xa2c] ;  /* 0x000a2c0001057983 */ /* 0x000ee20000300800 */
[----:B--2---:R-:W-:-:S02]  /*21e80*/  IMAD.MOV.U32 R7, RZ, RZ, R17 ;  /* 0x000000ffff077224 */ /* 0x004fc400078e0011 */
[----:B------:R-:W-:Y:S01]  /*21e90*/  IMAD.MOV.U32 R6, RZ, RZ, R9 ;  /* 0x000000ffff067224 */ /* 0x000fe200078e0009 */
[----:B-1----:R-:W2:Y:S04]  /*21ea0*/  LDL.LU R17, [R1+0xa20] ;  /* 0x000a200001117983 */ /* 0x002ea80000300800 */
[----:B------:R-:W2:Y:S01]  /*21eb0*/  LDL.LU R9, [R1+0xa28] ;  /* 0x000a280001097983 */ /* 0x000ea20000300800 */
[----:B------:R-:W-:-:S04]  /*21ec0*/  ISETP.GT.AND P0, PT, R4, 0x39, PT ;  /* 0x000000390400780c */ /* 0x000fc80003f04270 */
[----:B------:R-:W-:-:S04]  /*21ed0*/  SEL R3, RZ, 0x4, !P0 ;  /* 0x00000004ff037807 */ /* 0x000fc80004000000 */
[----:B------:R-:W-:-:S04]  /*21ee0*/  SEL R3, R3, RZ, !P5 ;  /* 0x000000ff03037207 */ /* 0x000fc80006800000 */
[----:B------:R-:W-:Y:S02]  /*21ef0*/  ISETP.NE.U32.AND P0, PT, R3, RZ, PT ;  /* 0x000000ff0300720c */ /* 0x000fe40003f05070 */
[----:B------:R-:W-:-:S05]  /*21f00*/  IADD3 R12, P1, R12, R16, RZ ;  /* 0x000000100c0c7210 */ /* 0x000fca0007f3e0ff */
[----:B------:R-:W-:Y:S06]  /*21f10*/  STL [R1+0x9ac], R12 ;  /* 0x0009ac0c01007387 */ /* 0x000fec0000100800 */
[----:B------:R1:W-:Y:S01]  /*21f20*/  LDGSTS.E [R2+0x1c800], [R6.64], P0 ;  /* 0x1c80000006027fae */ /* 0x0003e20008121848 */
[----:B------:R-:W-:Y:S02]  /*21f30*/  IADD3 R13, P2, R13, R16, RZ ;  /* 0x000000100d0d7210 */ /* 0x000fe40007f5e0ff */
[----:B------:R-:W-:Y:S01]  /*21f40*/  IADD3.X R14, R14, R0, RZ, P1, !PT ;  /* 0x000000000e0e7210 */ /* 0x000fe20000ffe4ff */
[----:B-1----:R-:W-:-:S02]  /*21f50*/  IMAD.MOV.U32 R6, RZ, RZ, R12 ;  /* 0x000000ffff067224 */ /* 0x002fc400078e000c */
[----:B------:R-:W-:Y:S01]  /*21f60*/  IMAD.X R15, R15, 0x1, R0, P2 ;  /* 0x000000010f0f7824 */ /* 0x000fe200010e0600 */
[----:B------:R-:W-:Y:S01]  /*21f70*/  MOV R7, R14 ;  /* 0x0000000e00077202 */ /* 0x000fe20000000f00 */
[----:B------:R1:W-:Y:S04]  /*21f80*/  STL [R1+0x9a8], R14 ;  /* 0x0009a80e01007387 */ /* 0x0003e80000100800 */
[----:B------:R-:W-:Y:S04]  /*21f90*/  STL [R1+0x9b4], R13 ;  /* 0x0009b40d01007387 */ /* 0x000fe80000100800 */
[----:B------:R1:W-:Y:S04]  /*21fa0*/  LDGSTS.E [R2+0x1ca00], [R6.64], P0 ;  /* 0x1ca0000006027fae */ /* 0x0003e80008121848 */
[----:B-1----:R-:W2:Y:S04]  /*21fb0*/  LDL.LU R14, [R1+0xa34] ;  /* 0x000a3400010e7983 */ /* 0x002ea80000300800 */
[----:B------:R1:W-:Y:S04]  /*21fc0*/  STL [R1+0x9b0], R15 ;  /* 0x0009b00f01007387 */ /* 0x0003e80000100800 */
[----:B------:R-:W2:Y:S01]  /*21fd0*/  LDL.LU R12, [R1+0xa3c] ;  /* 0x000a3c00010c7983 */ /* 0x000ea20000300800 */
[----:B------:R-:W-:-:S02]  /*21fe0*/  IMAD.MOV.U32 R7, RZ, RZ, R15 ;  /* 0x000000ffff077224 */ /* 0x000fc400078e000f */
[----:B------:R-:W-:Y:S01]  /*21ff0*/  IMAD.MOV.U32 R6, RZ, RZ, R13 ;  /* 0x000000ffff067224 */ /* 0x000fe200078e000d */
[----:B-1----:R-:W2:Y:S04]  /*22000*/  LDL.LU R15, [R1+0xa30] ;  /* 0x000a3000010f7983 */ /* 0x002ea80000300800 */
[----:B------:R-:W2:Y:S04]  /*22010*/  LDL.LU R13, [R1+0xa38] ;  /* 0x000a3800010d7983 */ /* 0x000ea80000300800 */
[----:B------:R-:W2:Y:S04]  /*22020*/  LDL.LU R48, [R1+0x1f0] ;  /* 0x0001f00001307983 */ /* 0x000ea80000300800 */
[----:B------:R-:W2:Y:S04]  /*22030*/  LDL.LU R49, [R1+0x1f4] ;  /* 0x0001f40001317983 */ /* 0x000ea80000300800 */
[----:B------:R-:W2:Y:S04]  /*22040*/  LDL.LU R50, [R1+0x1f8] ;  /* 0x0001f80001327983 */ /* 0x000ea80000300800 */
[----:B------:R-:W2:Y:S01]  /*22050*/  LDL.LU R51, [R1+0x1fc] ;  /* 0x0001fc0001337983 */ /* 0x000ea20000300800 */
[----:B------:R-:W-:-:S03]  /*22060*/  ISETP.GT.AND P1, PT, R4, 0x3d, PT ;  /* 0x0000003d0400780c */ /* 0x000fc60003f24270 */
[----:B------:R1:W-:Y:S01]  /*22070*/  LDGSTS.E [R2+0x1cc00], [R6.64], P0 ;  /* 0x1cc0000006027fae */ /* 0x0003e20008121848 */
[----:B------:R-:W-:-:S04]  /*22080*/  SEL R3, RZ, 0x4, !P1 ;  /* 0x00000004ff037807 */ /* 0x000fc80004800000 */
[----:B------:R-:W-:-:S04]  /*22090*/  SEL R3, R3, RZ, !P5 ;  /* 0x000000ff03037207 */ /* 0x000fc80006800000 */
[----:B------:R-:W-:Y:S02]  /*220a0*/  ISETP.NE.U32.AND P1, PT, R3, RZ, PT ;  /* 0x000000ff0300720c */ /* 0x000fe40003f25070 */
[----:B-----5:R-:W-:-:S04]  /*220b0*/  IADD3 R8, P2, R8, R16, RZ ;  /* 0x0000001008087210 */ /* 0x020fc80007f5e0ff */
[----:B----4-:R-:W-:Y:S01]  /*220c0*/  IADD3.X R11, R11, R0, RZ, P2, !PT ;  /* 0x000000000b0b7210 */ /* 0x010fe200017fe4ff */
[----:B------:R-:W-:Y:S01]  /*220d0*/  STL [R1+0x9bc], R8 ;  /* 0x0009bc0801007387 */ /* 0x000fe20000100800 */
[----:B-1----:R-:W-:-:S03]  /*220e0*/  IMAD.MOV.U32 R6, RZ, RZ, R8 ;  /* 0x000000ffff067224 */ /* 0x002fc600078e0008 */
[----:B------:R1:W-:Y:S01]  /*220f0*/  STL [R1+0x9b8], R11 ;  /* 0x0009b80b01007387 */ /* 0x0003e20000100800 */
[----:B------:R-:W-:-:S05]  /*22100*/  IMAD.MOV.U32 R7, RZ, RZ, R11 ;  /* 0x000000ffff077224 */ /* 0x000fca00078e000b */
[----:B------:R4:W-:Y:S04]  /*22110*/  LDGSTS.E [R2+0x1ce00], [R6.64], P0 ;  /* 0x1ce0000006027fae */ /* 0x0009e80008121848 */
[----:B-1----:R-:W5:Y:S04]  /*22120*/  LDL.LU R11, [R1+0xcb0] ;  /* 0x000cb000010b7983 */ /* 0x002f680000300800 */
[----:B------:R-:W5:Y:S01]  /*22130*/  LDL.LU R8, [R1+0xcf8] ;  /* 0x000cf80001087983 */ /* 0x000f620000300800 */
[-C--:B---3--:R-:W-:Y:S02]  /*22140*/  IADD3 R10, P0, R10, R16.reuse, RZ ;  /* 0x000000100a0a7210 */ /* 0x088fe40007f1e0ff */
[----:B------:R-:W-:-:S03]  /*22150*/  IADD3 R5, P2, R5, R16, RZ ;  /* 0x0000001005057210 */ /* 0x000fc60007f5e0ff */
[----:B----4-:R-:W-:Y:S01]  /*22160*/  IMAD.MOV.U32 R6, RZ, RZ, R10 ;  /* 0x000000ffff067224 */ /* 0x010fe200078e000a */
[----:B--2---:R-:W-:Y:S01]  /*22170*/  IADD3.X R17, R17, R0, RZ, P0, !PT ;  /* 0x0000000011117210 */ /* 0x004fe200007fe4ff */
[----:B------:R1:W-:Y:S01]  /*22180*/  STL [R1+0xa24], R10 ;  /* 0x000a240a01007387 */ /* 0x0003e20000100800 */
[----:B------:R-:W-:Y:S02]  /*22190*/  IMAD.X R9, R9, 0x1, R0, P2 ;  /* 0x0000000109097824 */ /* 0x000fe400010e0600 */
[----:B------:R-:W-:Y:S01]  /*221a0*/  MOV R7, R17 ;  /* 0x0000001100077202 */ /* 0x000fe20000000f00 */
[----:B------:R-:W-:Y:S04]  /*221b0*/  STL [R1+0xa20], R17 ;  /* 0x000a201101007387 */ /* 0x000fe80000100800 */
[----:B------:R-:W-:Y:S04]  /*221c0*/  STL [R1+0xa2c], R5 ;  /* 0x000a2c0501007387 */ /* 0x000fe80000100800 */
[----:B------:R2:W-:Y:S04]  /*221d0*/  LDGSTS.E [R2+0x1e800], [R6.64], P1 ;  /* 0x1e80000006027fae */ /* 0x0005e80008921848 */
[----:B------:R3:W-:Y:S04]  /*221e0*/  STL [R1+0xa28], R9 ;  /* 0x000a280901007387 */ /* 0x0007e80000100800 */
[----:B-1----:R-:W4:Y:S01]  /*221f0*/  LDL.LU R10, [R1+0xca8] ;  /* 0x000ca800010a7983 */ /* 0x002f220000300800 */
[----:B--2---:R-:W-:-:S02]  /*22200*/  IMAD.MOV.U32 R7, RZ, RZ, R9 ;  /* 0x000000ffff077224 */ /* 0x004fc400078e0009 */
[----:B------:R-:W-:Y:S01]  /*22210*/  IMAD.MOV.U32 R6, RZ, RZ, R5 ;  /* 0x000000ffff067224 */ /* 0x000fe200078e0005 */
[----:B---3--:R-:W2:Y:S04]  /*22220*/  LDL.LU R9, [R1+0xcb4] ;  /* 0x000cb40001097983 */ /* 0x008ea80000300800 */
[----:B------:R-:W5:Y:S04]  /*22230*/  LDL.LU R5, [R1+0xca0] ;  /* 0x000ca00001057983 */ /* 0x000f680000300800 */
[----:B------:R-:W5:Y:S01]  /*22240*/  LDL.LU R3, [R1+0xcac] ;  /* 0x000cac0001037983 */ /* 0x000f620000300800 */
[----:B------:R-:W-:Y:S03]  /*22250*/  HMMA.1688.F32.TF32 R24, R248, R110, R56 ;  /* 0x0000006ef818723c */ /* 0x000fe60000081038 */
[----:B------:R1:W-:Y:S01]  /*22260*/  LDGSTS.E [R2+0x1ea00], [R6.64], P1 ;  /* 0x1ea0000006027fae */ /* 0x0003e20008921848 */
[----:B------:R-:W-:-:S05]  /*22270*/  IADD3 R14, P0, R14, R16, RZ ;  /* 0x000000100e0e7210 */ /* 0x000fca0007f1e0ff */
[----:B-1----:R-:W-:Y:S01]  /*22280*/  IMAD.MOV.U32 R6, RZ, RZ, R14 ;  /* 0x000000ffff067224 */ /* 0x002fe200078e000e */
[----:B------:R-:W-:Y:S02]  /*22290*/  IADD3 R12, P2, R12, R16, RZ ;  /* 0x000000100c0c7210 */ /* 0x000fe40007f5e0ff */
[----:B------:R-:W-:-:S04]  /*222a0*/  IADD3.X R15, R15, R0, RZ, P0, !PT ;  /* 0x000000000f0f7210 */ /* 0x000fc800007fe4ff */
[----:B------:R-:W-:Y:S01]  /*222b0*/  MOV R7, R15 ;  /* 0x0000000f00077202 */ /* 0x000fe20000000f00 */
[----:B------:R-:W-:Y:S01]  /*222c0*/  IMAD.X R13, R13, 0x1, R0, P2 ;  /* 0x000000010d0d7824 */ /* 0x000fe200010e0600 */
[----:B------:R-:W-:Y:S03]  /*222d0*/  HMMA.1688.F32.TF32 R20, R248, R98, R48 ;  /* 0x00000062f814723c */ /* 0x000fe60000081030 */
[----:B------:R1:W-:Y:S01]  /*222e0*/  LDGSTS.E [R2+0x1ec00], [R6.64], P1 ;  /* 0x1ec0000006027fae */ /* 0x0003e20008921848 */
[----:B------:R-:W-:-:S03]  /*222f0*/  ISETP.GT.AND P0, PT, R4, 0x2, PT ;  /* 0x000000020400780c */ /* 0x000fc60003f04270 */
[----:B------:R-:W-:Y:S04]  /*22300*/  STL [R1+0xa34], R14 ;  /* 0x000a340e01007387 */ /* 0x000fe80000100800 */
[----:B------:R1:W-:Y:S02]  /*22310*/  STL [R1+0xa30], R15 ;  /* 0x000a300f01007387 */ /* 0x0003e40000100800 */
[----:B-1----:R-:W-:Y:S02]  /*22320*/  IMAD.MOV.U32 R6, RZ, RZ, R12 ;  /* 0x000000ffff067224 */ /* 0x002fe400078e000c */
[----:B------:R-:W-:Y:S01]  /*22330*/  IMAD.MOV.U32 R7, RZ, RZ, R13 ;  /* 0x000000ffff077224 */ /* 0x000fe200078e000d */
[----:B------:R1:W-:Y:S04]  /*22340*/  STL [R1+0xa3c], R12 ;  /* 0x000a3c0c01007387 */ /* 0x0003e80000100800 */
[----:B------:R-:W-:Y:S04]  /*22350*/  STL [R1+0xa38], R13 ;  /* 0x000a380d01007387 */ /* 0x000fe80000100800 */
[----:B------:R1:W-:Y:S04]  /*22360*/  LDGSTS.E [R2+0x1ee00], [R6.64], P1 ;  /* 0x1ee0000006027fae */ /* 0x0003e80008921848 */
[----:B------:R-:W5:Y:S04]  /*22370*/  LDL.LU R19, [R1+0xca4] ;  /* 0x000ca40001137983 */ /* 0x000f680000300800 */
[----:B------:R-:W5:Y:S01]  /*22380*/  LDL.LU R15, [R1+0xc7c] ;  /* 0x000c7c00010f7983 */ /* 0x000f620000300800 */
[----:B-1----:R-:W-:-:S03]  /*22390*/  SEL R2, RZ, 0x4, !P0 ;  /* 0x00000004ff027807 */ /* 0x002fc60004000000 */
[----:B------:R1:W-:Y:S01]  /*223a0*/  STL.64 [R1+0xe0], R20 ;  /* 0x0000e01401007387 */ /* 0x0003e20000100a00 */
[----:B------:R-:W-:Y:S02]  /*223b0*/  SHF.L.U32 R252, R252, 0x2, RZ ;  /* 0x00000002fcfc7819 */ /* 0x000fe400000006ff */
[----:B------:R-:W-:Y:S01]  /*223c0*/  SEL R2, R2, RZ, !P5 ;  /* 0x000000ff02027207 */ /* 0x000fe20006800000 */
[----:B------:R-:W-:Y:S01]  /*223d0*/  STL.64 [R1+0xe8], R22 ;  /* 0x0000e81601007387 */ /* 0x000fe20000100a00 */
[----:B------:R-:W-:Y:S02]  /*223e0*/  LOP3.LUT R12, R252, 0x40, RZ, 0x3c, !PT ;  /* 0x00000040fc0c7812 */ /* 0x000fe400078e3cff */
[----:B------:R-:W-:Y:S01]  /*223f0*/  ISETP.NE.U32.AND P0, PT, R2, RZ, PT ;  /* 0x000000ff0200720c */ /* 0x000fe20003f05070 */
[----:B-1----:R-:W5:Y:S01]  /*22400*/  LDL.LU R20, [R1+0xc98] ;  /* 0x000c980001147983 */ /* 0x002f620000300800 */
[----:B------:R-:W-:-:S03]  /*22410*/  IMAD.U32 R2, RZ, RZ, UR5 ;  /* 0x00000005ff027e24 */ /* 0x000fc6000f8e00ff */
[----:B------:R-:W5:Y:S04]  /*22420*/  LDL.LU R17, [R1+0xc30] ;  /* 0x000c300001117983 */ /* 0x000f680000300800 */
[----:B------:R-:W-:Y:S04]  /*22430*/  STL.64 [R1+0x70], R24 ;  /* 0x0000701801007387 */ /* 0x000fe80000100a00 */
[----:B------:R-:W-:Y:S01]  /*22440*/  STL.64 [R1+0x78], R26 ;  /* 0x0000781a01007387 */ /* 0x000fe20000100a00 */
[----:B------:R-:W-:Y:S02]  /*22450*/  LEA R2, R2, R12, 0x11 ;  /* 0x0000000c02027211 */ /* 0x000fe400078e88ff */
[----:B-----5:R-:W-:-:S05]  /*22460*/  IADD3 R8, P1, R8, R16, RZ ;  /* 0x0000001008087210 */ /* 0x020fca0007f3e0ff */
[----:B------:R-:W-:Y:S01]  /*22470*/  IMAD.X R11, R11, 0x1, R0, P1 ;  /* 0x000000010b0b7824 */ /* 0x000fe200008e0600 */
[----:B------:R1:W-:Y:S01]  /*22480*/  STL [R1+0xcf8], R8 ;  /* 0x000cf80801007387 */ /* 0x0003e20000100800 */
[----:B------:R-:W-:-:S03]  /*22490*/  IMAD.MOV.U32 R6, RZ, RZ, R8 ;  /* 0x000000ffff067224 */ /* 0x000fc600078e0008 */
[----:B------:R5:W-:Y:S04]  /*224a0*/  STL [R1+0xcb0], R11 ;  /* 0x000cb00b01007387 */ /* 0x000be80000100800 */
[----:B------:R-:W3:Y:S04]  /*224b0*/  LDL.LU R14, [R1+0xc28] ;  /* 0x000c2800010e7983 */ /* 0x000ee80000300800 */
[----:B------:R-:W3:Y:S04]  /*224c0*/  LDL.LU R13, [R1+0xc34] ;  /* 0x000c3400010d7983 */ /* 0x000ee80000300800 */
[----:B------:R-:W3:Y:S04]  /*224d0*/  LDL.LU R12, [R1+0xc20] ;  /* 0x000c2000010c7983 */ /* 0x000ee80000300800 */
[----:B-1----:R-:W3:Y:S01]  /*224e0*/  LDL.LU R8, [R1+0xc2c] ;  /* 0x000c2c0001087983 */ /* 0x002ee20000300800 */
[----:B------:R-:W-:-:S05]  /*224f0*/  IMAD.MOV.U32 R7, RZ, RZ, R11 ;  /* 0x000000ffff077224 */ /* 0x000fca00078e000b */
[----:B------:R1:W-:Y:S01]  /*22500*/  LDGSTS.E [R2+0x1000], [R6.64], P0 ;  /* 0x0100000006027fae */ /* 0x0003e20008121848 */
[----:B--2---:R-:W-:-:S04]  /*22510*/  IADD3 R9, P1, R9, R16, RZ ;  /* 0x0000001009097210 */ /* 0x004fc80007f3e0ff */
[----:B----4-:R-:W-:Y:S02]  /*22520*/  IADD3.X R10, R10, R0, RZ, P1, !PT ;  /* 0x000000000a0a7210 */ /* 0x010fe40000ffe4ff */
[----:B-----5:R-:W-:Y:S01]  /*22530*/  IADD3 R3, P2, R3, R16, RZ ;  /* 0x0000001003037210 */ /* 0x020fe20007f5e0ff */
[----:B------:R-:W-:Y:S01]  /*22540*/  STL [R1+0xcb4], R9 ;  /* 0x000cb40901007387 */ /* 0x000fe20000100800 */
[----:B-1----:R-:W-:Y:S01]  /*22550*/  IMAD.MOV.U32 R6, RZ, RZ, R9 ;  /* 0x000000ffff067224 */ /* 0x002fe200078e0009 */
[----:B------:R-:W-:Y:S02]  /*22560*/  MOV R7, R10 ;  /* 0x0000000a00077202 */ /* 0x000fe40000000f00 */
[----:B------:R-:W-:Y:S01]  /*22570*/  IMAD.X R5, R5, 0x1, R0, P2 ;  /* 0x0000000105057824 */ /* 0x000fe200010e0600 */
[----:B------:R1:W-:Y:S04]  /*22580*/  STL [R1+0xca8], R10 ;  /* 0x000ca80a01007387 */ /* 0x0003e80000100800 */
[----:B------:R-:W-:Y:S04]  /*22590*/  STL [R1+0xcac], R3 ;  /* 0x000cac0301007387 */ /* 0x000fe80000100800 */
[----:B------:R2:W-:Y:S04]  /*225a0*/  STL [R1+0xca0], R5 ;  /* 0x000ca00501007387 */ /* 0x0005e80000100800 */
[----:B------:R-:W4:Y:S04]  /*225b0*/  LDL.LU R11, [R1+0xc18] ;  /* 0x000c1800010b7983 */ /* 0x000f280000300800 */
[----:B------:R5:W-:Y:S04]  /*225c0*/  LDGSTS.E [R2+0x1200], [R6.64], P0 ;  /* 0x0120000006027fae */ /* 0x000be80008121848 */
[----:B-1----:R-:W4:Y:S04]  /*225d0*/  LDL.LU R10, [R1+0xc24] ;  /* 0x000c2400010a7983 */ /* 0x002f280000300800 */
[----:B------:R-:W4:Y:S01]  /*225e0*/  LDL.LU R9, [R1+0xbdc] ;  /* 0x000bdc0001097983 */ /* 0x000f220000300800 */
[----:B-----5:R-:W-:-:S03]  /*225f0*/  IMAD.MOV.U32 R7, RZ, RZ, R5 ;  /* 0x000000ffff077224 */ /* 0x020fc600078e0005 */
[----:B--2---:R-:W2:Y:S01]  /*22600*/  LDL.LU R5, [R1+0xbe0] ;  /* 0x000be00001057983 */ /* 0x004ea20000300800 */
[----:B------:R-:W-:Y:S01]  /*22610*/  ISETP.GT.AND P1, PT, R4, 0x6, PT ;  /* 0x000000060400780c */ /* 0x000fe20003f24270 */
[----:B------:R-:W-:-:S03]  /*22620*/  IMAD.MOV.U32 R6, RZ, RZ, R3 ;  /* 0x000000ffff067224 */ /* 0x000fc600078e0003 */
[----:B------:R-:W-:Y:S02]  /*22630*/  SEL R3, RZ, 0x4, !P1 ;  /* 0x00000004ff037807 */ /* 0x000fe40004800000 */
[----:B------:R1:W-:Y:S02]  /*22640*/  LDGSTS.E [R2+0x1400], [R6.64], P0 ;  /* 0x0140000006027fae */ /* 0x0003e40008121848 */
[----:B------:R-:W-:-:S04]  /*22650*/  SEL R3, R3, RZ, !P5 ;  /* 0x000000ff03037207 */ /* 0x000fc80006800000 */
[----:B------:R-:W-:Y:S02]  /*22660*/  ISETP.NE.U32.AND P1, PT, R3, RZ, PT ;  /* 0x000000ff0300720c */ /* 0x000fe40003f25070 */
[-C--:B------:R-:W-:Y:S02]  /*22670*/  IADD3 R19, P2, R19, R16.reuse, RZ ;  /* 0x0000001013137210 */ /* 0x080fe40007f5e0ff */
[----:B------:R-:W-:-:S03]  /*22680*/  IADD3 R15, P3, R15, R16, RZ ;  /* 0x000000100f0f7210 */ /* 0x000fc60007f7e0ff */
[----:B-1----:R-:W-:Y:S01]  /*22690*/  IMAD.MOV.U32 R6, RZ, RZ, R19 ;  /* 0x000000ffff067224 */ /* 0x002fe200078e0013 */
[----:B------:R-:W-:Y:S01]  /*226a0*/  STL [R1+0xca4], R19 ;  /* 0x000ca41301007387 */ /* 0x000fe20000100800 */
[----:B------:R-:W-:Y:S01]  /*226b0*/  IADD3.X R20, R20, R0, RZ, P2, !PT ;  /* 0x0000000014147210 */ /* 0x000fe200017fe4ff */
[----:B------:R-:W-:-:S03]  /*226c0*/  IMAD.X R17, R17, 0x1, R0, P3 ;  /* 0x0000000111117824 */ /* 0x000fc600018e0600 */
[----:B------:R-:W-:Y:S01]  /*226d0*/  MOV R7, R20 ;  /* 0x0000001400077202 */ /* 0x000fe20000000f00 */
        /* <DEDUP_REMOVED lines=8> */
[----:B------:R-:W2:Y:S04]  /*22760*/  LDL.LU R17, [R1+0xbec] ;  /* 0x000bec0001117983 */ /* 0x000ea80000300800 */
[----:B------:R-:W2:Y:S04]  /*22770*/  LDL.LU R15, [R1+0xbf0] ;  /* 0x000bf000010f7983 */ /* 0x000ea80000300800 */
[----:B------:R1:W-:Y:S01]  /*22780*/  LDGSTS.E [R2+0x3000], [R6.64], P1 ;  /* 0x0300000006027fae */ /* 0x0003e20008921848 */
[----:B---3--:R-:W-:-:S04]  /*22790*/  IADD3 R13, P0, R13, R16, RZ ;  /* 0x000000100d0d7210 */ /* 0x008fc80007f1e0ff */
        /* <DEDUP_REMOVED lines=14> */
[----:B------:R-:W3:Y:S04]  /*22880*/  LDL.LU R12, [R1+0x440] ;  /* 0x00044000010c7983 */ /* 0x000ee80000300800 */
[----:B------:R-:W3:Y:S04]  /*22890*/  LDL.LU R8, [R1+0x444] ;  /* 0x0004440001087983 */ /* 0x000ee80000300800 */
[----:B------:R1:W-:Y:S01]  /*228a0*/  LDGSTS.E [R2+0x3400], [R6.64], P1 ;  /* 0x0340000006027fae */ /* 0x0003e20008921848 */
[----:B----4-:R-:W-:-:S04]  /*228b0*/  IADD3 R10, P2, R10, R16, RZ ;  /* 0x000000100a0a7210 */ /* 0x010fc80007f5e0ff */
[----:B------:R-:W-:Y:S02]  /*228c0*/  IADD3.X R11, R11, R0, RZ, P2, !PT ;  /* 0x000000000b0b7210 */ /* 0x000fe400017fe4ff */
[----:B--2---:R-:W-:Y:S01]  /*228d0*/  IADD3 R5, P3, R5, R16, RZ ;  /* 0x0000001005057210 */ /* 0x004fe20007f7e0ff */
        /* <DEDUP_REMOVED lines=8> */
[----:B-1----:R-:W3:Y:S04]  /*22960*/  LDL.LU R11, [R1+0x448] ;  /* 0x00044800010b7983 */ /* 0x002ee80000300800 */
[----:B------:R-:W3:Y:S01]  /*22970*/  LDL.LU R10, [R1+0x44c] ;  /* 0x00044c00010a7983 */ /* 0x000ee20000300800 */
[----:B----4-:R-:W-:-:S02]  /*22980*/  IMAD.MOV.U32 R7, RZ, RZ, R9 ;  /* 0x000000ffff077224 */ /* 0x010fc400078e0009 */
[----:B------:R-:W-:Y:S01]  /*22990*/  IMAD.MOV.U32 R6, RZ, RZ, R5 ;  /* 0x000000ffff067224 */ /* 0x000fe200078e0005 */
[----:B--2---:R-:W4:Y:S04]  /*229a0*/  LDL.LU R9, [R1+0x450] ;  /* 0x0004500001097983 */ /* 0x004f280000300800 */
[----:B------:R-:W4:Y:S01]  /*229b0*/  LDL.LU R5, [R1+0x454] ;  /* 0x0004540001057983 */ /* 0x000f220000300800 */
[----:B------:R-:W-:-:S04]  /*229c0*/  ISETP.GT.AND P0, PT, R4, 0xa, PT ;  /* 0x0000000a0400780c */ /* 0x000fc80003f04270 */
[----:B------:R-:W-:-:S04]  /*229d0*/  SEL R3, RZ, 0x4, !P0 ;  /* 0x00000004ff037807 */ /* 0x000fc80004000000 */
[----:B------:R-:W-:-:S04]  /*229e0*/  SEL R3, R3, RZ, !P5 ;  /* 0x000000ff03037207 */ /* 0x000fc80006800000 */
[----:B------:R-:W-:Y:S11]  /*229f0*/  ISETP.NE.U32.AND P0, PT, R3, RZ, PT ;  /* 0x000000ff0300720c */ /* 0x000ff60003f05070 */
[----:B------:R-:W-:Y:S02]  /*22a00*/  @!UPT UIADD3 URZ, URZ, URZ, URZ ;  /* 0x0000003f3f3ff290 */ /* 0x000fe4000fffe03f */
        /* <DEDUP_REMOVED lines=9> */
[----:B------:R-:W-:Y:S04]  /*22aa0*/  STL [R1+0xbf0], R15 ;  /* 0x000bf00f01007387 */ /* 0x000fe80000100800 */
[----:B------:R1:W-:Y:S04]  /*22ab0*/  STL [R1+0xbec], R17 ;  /* 0x000bec1101007387 */ /* 0x0003e80000100800 */
[----:B------:R1:W-:Y:S04]  /*22ac0*/  LDGSTS.E [R2+0x5200], [R6.64], P0 ;  /* 0x0520000006027fae */ /* 0x0003e80008121848 */
[----:B-1----:R-:W4:Y:S04]  /*22ad0*/  LDL.LU R20, [R1+0x458] ;  /* 0x0004580001147983 */ /* 0x002f280000300800 */
[----:B------:R-:W4:Y:S01]  /*22ae0*/  LDL.LU R19, [R1+0x45c] ;  /* 0x00045c0001137983 */ /* 0x000f220000300800 */
[----:B------:R-:W-:-:S02]  /*22af0*/  IMAD.MOV.U32 R7, RZ, RZ, R17 ;  /* 0x000000ffff077224 */ /* 0x000fc400078e0011 */
[----:B------:R-:W-:Y:S01]  /*22b00*/  IMAD.MOV.U32 R6, RZ, RZ, R15 ;  /* 0x000000ffff067224 */ /* 0x000fe200078e000f */
[----:B------:R-:W4:Y:S04]  /*22b10*/  LDL.LU R17, [R1+0x4c0] ;  /* 0x0004c00001117983 */ /* 0x000f280000300800 */
[----:B------:R-:W4:Y:S01]  /*22b20*/  LDL.LU R15, [R1+0x4c4] ;  /* 0x0004c400010f7983 */ /* 0x000f220000300800 */
        /* <DEDUP_REMOVED lines=20> */
[----:B---3--:R-:W3:Y:S04]  /*22c70*/  LDL.LU R12, [R1+0x4d0] ;  /* 0x0004d000010c7983 */ /* 0x008ee80000300800 */
[----:B------:R-:W5:Y:S04]  /*22c80*/  LDL.LU R8, [R1+0x4d4] ;  /* 0x0004d40001087983 */ /* 0x000f680000300800 */
[----:B------:R1:W-:Y:S01]  /*22c90*/  LDGSTS.E [R2+0x7000], [R6.64], P1 ;  /* 0x0700000006027fae */ /* 0x0003e20008921848 */
[----:B------:R-:W-:-:S04]  /*22ca0*/  IADD3 R10, P0, R10, R16, RZ ;  /* 0x000000100a0a7210 */ /* 0x000fc80007f1e0ff */
[----:B------:R-:W-:Y:S01]  /*22cb0*/  IADD3.X R11, R11, R0, RZ, P0, !PT ;  /* 0x000000000b0b7210 */ /* 0x000fe200007fe4ff */
[----:B-1----:R-:W-:Y:S01]  /*22cc0*/  IMAD.MOV.U32 R6, RZ, RZ, R10 ;  /* 0x000000ffff067224 */ /* 0x002fe200078e000a */
[----:B----4-:R-:W-:Y:S01]  /*22cd0*/  IADD3 R5, P2, R5, R16, RZ ;  /* 0x0000001005057210 */ /* 0x010fe20007f5e0ff */
[----:B------:R-:W-:Y:S01]  /*22ce0*/  STL [R1+0x44c], R10 ;  /* 0x00044c0a01007387 */ /* 0x000fe20000100800 */
[----:B------:R-:W-:-:S03]  /*22cf0*/  MOV R7, R11 ;  /* 0x0000000b00077202 */ /* 0x000fc60000000f00 */
[----:B------:R-:W-:Y:S01]  /*22d00*/  IMAD.X R9, R9, 0x1, R0, P2 ;  /* 0x0000000109097824 */ /* 0x000fe200010e0600 */
        /* <DEDUP_REMOVED lines=31> */
[----:B------:R-:W4:Y:S04]  /*22f00*/  LDL.LU R15, [R1+0x554] ;  /* 0x00055400010f7983 */ /* 0x000f280000300800 */
[----:B------:R1:W-:Y:S01]  /*22f10*/  LDGSTS.E [R2+0x9000], [R6.64], P0 ;  /* 0x0900000006027fae */ /* 0x0003e20008121848 */
[----:B--2---:R-:W-:-:S04]  /*22f20*/  IADD3 R13, P1, R13, R16, RZ ;  /* 0x000000100d0d7210 */ /* 0x004fc80007f3e0ff */
[----:B------:R-:W-:Y:S01]  /*22f30*/  IADD3.X R14, R14, R0, RZ, P1, !PT ;  /* 0x000000000e0e7210 */ /* 0x000fe20000ffe4ff */
[----:B-1----:R-:W-:Y:S01]  /*22f40*/  IMAD.MOV.U32 R6, RZ, RZ, R13 ;  /* 0x000000ffff067224 */ /* 0x002fe200078e000d */
[----:B-----5:R-:W-:Y:S01]  /*22f50*/  IADD3 R8, P2, R8, R16, RZ ;  /* 0x0000001008087210 */ /* 0x020fe20007f5e0ff */
[----:B------:R-:W-:Y:S01]  /*22f60*/  STL [R1+0x4cc], R13 ;  /* 0x0004cc0d01007387 */ /* 0x000fe20000100800 */
[----:B------:R-:W-:-:S03]  /*22f70*/  MOV R7, R14 ;  /* 0x0000000e00077202 */ /* 0x000fc60000000f00 */
[----:B---3--:R-:W-:Y:S01]  /*22f80*/  IMAD.X R12, R12, 0x1, R0, P2 ;  /* 0x000000010c0c7824 */ /* 0x008fe200010e0600 */
        /* <DEDUP_REMOVED lines=8> */
[----:B--2---:R-:W2:Y:S04]  /*23010*/  LDL.LU R12, [R1+0x5c0] ;  /* 0x0005c000010c7983 */ /* 0x004ea80000300800 */
[----:B------:R-:W3:Y:S04]  /*23020*/  LDL.LU R8, [R1+0x5c4] ;  /* 0x0005c40001087983 */ /* 0x000ee80000300800 */
        /* <DEDUP_REMOVED lines=14> */
[----:B----4-:R-:W-:-:S02]  /*23110*/  IMAD.MOV.U32 R7, RZ, RZ, R9 ;  /* 0x000000ffff077224 */ /* 0x010fc400078e0009 */
[----:B------:R-:W-:Y:S01]  /*23120*/  IMAD.MOV.U32 R6, RZ, RZ, R5 ;  /* 0x000000ffff067224 */ /* 0x000fe200078e0005 */
[----:B------:R-:W4:Y:S04]  /*23130*/  LDL.LU R9, [R1+0x5d0] ;  /* 0x0005d00001097983 */ /* 0x000f280000300800 */
        /* <DEDUP_REMOVED lines=250> */
[----:B------:R-:W-:Y:S02]  /*240e0*/  IADD3.X R20, R20, R0, RZ, P0, !PT ;  /* 0x0000000014147210 */ /* 0x000fe400007fe4ff */
[----:B------:R-:W-:Y:S01]  /*240f0*/  IADD3 R15, P2, R15, R16, RZ ;  /* 0x000000100f0f7210 */ /* 0x000fe20007f5e0ff */
[----:B------:R-:W-:Y:S04]  /*24100*/  STL [R1+0x84c], R19 ;  /* 0x00084c1301007387 */ /* 0x000fe80000100800 */
[----:B------:R-:W-:Y:S01]  /*24110*/  IMAD.X R17, R17, 0x1, R0, P2 ;  /* 0x0000000111117824 */ /* 0x000fe200010e0600 */
[----:B------:R1:W-:Y:S02]  /*24120*/  STL [R1+0x848], R20 ;  /* 0x0008481401007387 */ /* 0x0003e40000100800 */
[----:B-1----:R-:W-:Y:S01]  /*24130*/  IMAD.MOV.U32 R6, RZ, RZ, R19 ;  /* 0x000000ffff067224 */ /* 0x002fe200078e0013 */
[----:B------:R-:W-:Y:S01]  /*24140*/  MOV R7, R20 ;  /* 0x0000001400077202 */ /* 0x000fe20000000f00 */
[----:B------:R-:W-:Y:S04]  /*24150*/  STL [R1+0x854], R15 ;  /* 0x0008540f01007387 */ /* 0x000fe80000100800 */
[----:B------:R1:W-:Y:S04]  /*24160*/  STL [R1+0x850], R17 ;  /* 0x0008501101007387 */ /* 0x0003e80000100800 */
[----:B------:R-:W4:Y:S04]  /*24170*/  LDL.LU R20, [R1+0x8d8] ;  /* 0x0008d80001147983 */ /* 0x000f280000300800 */
[----:B------:R-:W4:Y:S04]  /*24180*/  LDL.LU R19, [R1+0x8dc] ;  /* 0x0008dc0001137983 */ /* 0x000f280000300800 */
[----:B------:R1:W-:Y:S01]  /*24190*/  LDGSTS.E [R2+0x17200], [R6.64], P1 ;  /* 0x1720000006027fae */ /* 0x0003e20008921848 */
[----:B------:R-:W-:Y:S01]  /*241a0*/  ISETP.GT.AND P0, PT, R4, 0x32, PT ;  /* 0x000000320400780c */ /* 0x000fe20003f04270 */
[----:B-1----:R-:W-:-:S02]  /*241b0*/  IMAD.MOV.U32 R6, RZ, RZ, R15 ;  /* 0x000000ffff067224 */ /* 0x002fc400078e000f */
[----:B------:R-:W-:Y:S02]  /*241c0*/  IMAD.MOV.U32 R7, RZ, RZ, R17 ;  /* 0x000000ffff077224 */ /* 0x000fe400078e0011 */
[----:B------:R-:W4:Y:S04]  /*241d0*/  LDL.LU R17, [R1+0x940] ;  /* 0x0009400001117983 */ /* 0x000f280000300800 */
[----:B------:R-:W4:Y:S04]  /*241e0*/  LDL.LU R15, [R1+0x944] ;  /* 0x00094400010f7983 */ /* 0x000f280000300800 */
[----:B------:R1:W-:Y:S01]  /*241f0*/  LDGSTS.E [R2+0x17400], [R6.64], P1 ;  /* 0x1740000006027fae */ /* 0x0003e20008921848 */
[----:B------:R-:W-:-:S04]  /*24200*/  SEL R3, RZ, 0x4, !P0 ;  /* 0x00000004ff037807 */ /* 0x000fc80004000000 */
[----:B------:R-:W-:-:S04]  /*24210*/  SEL R3, R3, RZ, !P5 ;  /* 0x000000ff03037207 */ /* 0x000fc80006800000 */
[----:B------:R-:W-:Y:S02]  /*24220*/  ISETP.NE.U32.AND P0, PT, R3, RZ, PT ;  /* 0x000000ff0300720c */ /* 0x000fe40003f05070 */
[----:B-----5:R-:W-:-:S04]  /*24230*/  IADD3 R13, P2, R13, R16, RZ ;  /* 0x000000100d0d7210 */ /* 0x020fc80007f5e0ff */
[----:B------:R-:W-:Y:S02]  /*24240*/  IADD3.X R14, R14, R0, RZ, P2, !PT ;  /* 0x000000000e0e7210 */ /* 0x000fe400017fe4ff */
[----:B---3--:R-:W-:Y:S01]  /*24250*/  IADD3 R8, P3, R8, R16, RZ ;  /* 0x0000001008087210 */ /* 0x008fe20007f7e0ff */
[----:B------:R-:W-:Y:S01]  /*24260*/  STL [R1+0x85c], R13 ;  /* 0x00085c0d01007387 */ /* 0x000fe20000100800 */
[----:B-1----:R-:W-:-:S03]  /*24270*/  IMAD.MOV.U32 R6, RZ, RZ, R13 ;  /* 0x000000ffff067224 */ /* 0x002fc600078e000d */
[----:B--2---:R-:W-:Y:S01]  /*24280*/  IMAD.X R12, R12, 0x1, R0, P3 ;  /* 0x000000010c0c7824 */ /* 0x004fe200018e0600 */
[----:B------:R1:W-:Y:S01]  /*24290*/  STL [R1+0x858], R14 ;  /* 0x0008580e01007387 */ /* 0x0003e20000100800 */
[----:B------:R-:W-:-:S03]  /*242a0*/  MOV R7, R14 ;  /* 0x0000000e00077202 */ /* 0x000fc60000000f00 */
[----:B------:R-:W-:Y:S04]  /*242b0*/  STL [R1+0x8c4], R8 ;  /* 0x0008c40801007387 */ /* 0x000fe80000100800 */
[----:B------:R2:W-:Y:S04]  /*242c0*/  STL [R1+0x8c0], R12 ;  /* 0x0008c00c01007387 */ /* 0x0005e80000100800 */
[----:B-1----:R-:W3:Y:S04]  /*242d0*/  LDL.LU R14, [R1+0x948] ;  /* 0x00094800010e7983 */ /* 0x002ee80000300800 */
[----:B------:R-:W5:Y:S04]  /*242e0*/  LDL.LU R13, [R1+0x94c] ;  /* 0x00094c00010d7983 */ /* 0x000f680000300800 */
[----:B------:R1:W-:Y:S02]  /*242f0*/  LDGSTS.E [R2+0x17600], [R6.64], P1 ;  /* 0x1760000006027fae */ /* 0x0003e40008921848 */
[----:B-1----:R-:W-:-:S02]  /*24300*/  IMAD.MOV.U32 R7, RZ, RZ, R12 ;  /* 0x000000ffff077224 */ /* 0x002fc400078e000c */
[----:B------:R-:W-:Y:S01]  /*24310*/  IMAD.MOV.U32 R6, RZ, RZ, R8 ;  /* 0x000000ffff067224 */ /* 0x000fe200078e0008 */
[----:B--2---:R-:W2:Y:S04]  /*24320*/  LDL.LU R12, [R1+0x950] ;  /* 0x00095000010c7983 */ /* 0x004ea80000300800 */
[----:B------:R-:W2:Y:S04]  /*24330*/  LDL.LU R8, [R1+0x954] ;  /* 0x0009540001087983 */ /* 0x000ea80000300800 */
[----:B------:R1:W-:Y:S01]  /*24340*/  LDGSTS.E [R2+0x19000], [R6.64], P0 ;  /* 0x1900000006027fae */ /* 0x0003e20008121848 */
[----:B------:R-:W-:-:S04]  /*24350*/  IADD3 R10, P1, R10, R16, RZ ;  /* 0x000000100a0a7210 */ /* 0x000fc80007f3e0ff */
[----:B------:R-:W-:Y:S02]  /*24360*/  IADD3.X R11, R11, R0, RZ, P1, !PT ;  /* 0x000000000b0b7210 */ /* 0x000fe40000ffe4ff */
[----:B----4-:R-:W-:Y:S01]  /*24370*/  IADD3 R5, P2, R5, R16, RZ ;  /* 0x0000001005057210 */ /* 0x010fe20007f5e0ff */
[----:B------:R-:W-:Y:S04]  /*24380*/  STL [R1+0x8cc], R10 ;  /* 0x0008cc0a01007387 */ /* 0x000fe80000100800 */
[----:B------:R-:W-:Y:S01]  /*24390*/  IMAD.X R9, R9, 0x1, R0, P2 ;  /* 0x0000000109097824 */ /* 0x000fe200010e0600 */
[----:B------:R4:W-:Y:S01]  /*243a0*/  STL [R1+0x8c8], R11 ;  /* 0x0008c80b01007387 */ /* 0x0009e20000100800 */
[----:B-1----:R-:W-:Y:S01]  /*243b0*/  IMAD.MOV.U32 R6, RZ, RZ, R10 ;  /* 0x000000ffff067224 */ /* 0x002fe200078e000a */
[----:B------:R-:W-:-:S02]  /*243c0*/  MOV R7, R11 ;  /* 0x0000000b00077202 */ /* 0x000fc40000000f00 */
[----:B------:R-:W-:Y:S04]  /*243d0*/  STL [R1+0x8d4], R5 ;  /* 0x0008d40501007387 */ /* 0x000fe80000100800 */
[----:B------:R1:W-:Y:S04]  /*243e0*/  STL [R1+0x8d0], R9 ;  /* 0x0008d00901007387 */ /* 0x0003e80000100800 */
[----:B----4-:R-:W4:Y:S04]  /*243f0*/  LDL.LU R11, [R1+0x958] ;  /* 0x00095800010b7983 */ /* 0x010f280000300800 */
[----:B------:R-:W4:Y:S04]  /*24400*/  LDL.LU R10, [R1+0x95c] ;  /* 0x00095c00010a7983 */ /* 0x000f280000300800 */
[----:B------:R1:W-:Y:S02]  /*24410*/  LDGSTS.E [R2+0x19200], [R6.64], P0 ;  /* 0x1920000006027fae */ /* 0x0003e40008121848 */
[----:B-1----:R-:W-:-:S02]  /*24420*/  IMAD.MOV.U32 R7, RZ, RZ, R9 ;  /* 0x000000ffff077224 */ /* 0x002fc400078e0009 */
        /* <DEDUP_REMOVED lines=10> */
[----:B-1----:R-:W-:-:S03]  /*244d0*/  IMAD.MOV.U32 R6, RZ, RZ, R19 ;  /* 0x000000ffff067224 */ /* 0x002fc600078e0013 */
[----:B------:R-:W-:Y:S01]  /*244e0*/  MOV R7, R20 ;  /* 0x0000001400077202 */ /* 0x000fe20000000f00 */
[----:B------:R-:W-:Y:S04]  /*244f0*/  STL [R1+0x8dc], R19 ;  /* 0x0008dc1301007387 */ /* 0x000fe80000100800 */
[----:B------:R1:W-:Y:S01]  /*24500*/  LDGSTS.E [R2+0x19600], [R6.64], P0 ;  /* 0x1960000006027fae */ /* 0x0003e20008121848 */
[----:B------:R-:W-:-:S03]  /*24510*/  IADD3 R15, P3, R15, R16, RZ ;  /* 0x000000100f0f7210 */ /* 0x000fc60007f7e0ff */
[----:B------:R1:W-:Y:S02]  /*24520*/  STL [R1+0x8d8], R20 ;  /* 0x0008d81401007387 */ /* 0x0003e40000100800 */
[----:B------:R-:W-:Y:S02]  /*24530*/  IMAD.X R17, R17, 0x1, R0, P3 ;  /* 0x0000000111117824 */ /* 0x000fe400018e0600 */
[----:B------:R1:W-:Y:S02]  /*24540*/  STL [R1+0x944], R15 ;  /* 0x0009440f01007387 */ /* 0x0003e40000100800 */
[----:B-1----:R-:W-:Y:S02]  /*24550*/  IMAD.MOV.U32 R6, RZ, RZ, R15 ;  /* 0x000000ffff067224 */ /* 0x002fe400078e000f */
[----:B------:R-:W-:Y:S01]  /*24560*/  IMAD.MOV.U32 R7, RZ, RZ, R17 ;  /* 0x000000ffff077224 */ /* 0x000fe200078e0011 */
[----:B------:R-:W-:Y:S04]  /*24570*/  STL [R1+0x940], R17 ;  /* 0x0009401101007387 */ /* 0x000fe80000100800 */
[----:B------:R-:W4:Y:S04]  /*24580*/  LDL.LU R22, [R1+0x9c8] ;  /* 0x0009c80001167983 */ /* 0x000f280000300800 */
[----:B------:R-:W4:Y:S04]  /*24590*/  LDL.LU R21, [R1+0x9cc] ;  /* 0x0009cc0001157983 */ /* 0x000f280000300800 */
[----:B------:R1:W-:Y:S04]  /*245a0*/  LDGSTS.E [R2+0x1b000], [R6.64], P1 ;  /* 0x1b00000006027fae */ /* 0x0003e80008921848 */
[----:B------:R-:W4:Y:S04]  /*245b0*/  LDL.LU R20, [R1+0x9d0] ;  /* 0x0009d00001147983 */ /* 0x000f280000300800 */
[----:B------:R-:W4:Y:S01]  /*245c0*/  LDL.LU R15, [R1+0x9d4] ;  /* 0x0009d400010f7983 */ /* 0x000f220000300800 */
[----:B-----5:R-:W-:-:S04]  /*245d0*/  IADD3 R13, P0, R13, R16, RZ ;  /* 0x000000100d0d7210 */ /* 0x020fc80007f1e0ff */
[----:B---3--:R-:W-:Y:S01]  /*245e0*/  IADD3.X R14, R14, R0, RZ, P0, !PT ;  /* 0x000000000e0e7210 */ /* 0x008fe200007fe4ff */
        /* <DEDUP_REMOVED lines=12> */
[----:B-1----:R-:W3:Y:S04]  /*246b0*/  LDL.LU R12, [R1+0x9d8] ;  /* 0x0009d800010c7983 */ /* 0x002ee80000300800 */
[----:B------:R-:W5:Y:S04]  /*246c0*/  LDL.LU R8, [R1+0x9dc] ;  /* 0x0009dc0001087983 */ /* 0x000f680000300800 */
[----:B------:R-:W3:Y:S04]  /*246d0*/  LDL.LU R17, [R1+0xa44] ;  /* 0x000a440001117983 */ /* 0x000ee80000300800 */
[----:B------:R-:W3:Y:S01]  /*246e0*/  LDL.LU R13, [R1+0xa4c] ;  /* 0x000a4c00010d7983 */ /* 0x000ee20000300800 */
[----:B----4-:R-:W-:-:S04]  /*246f0*/  IADD3 R10, P2, R10, R16, RZ ;  /* 0x000000100a0a7210 */ /* 0x010fc80007f5e0ff */
[----:B------:R-:W-:Y:S01]  /*24700*/  IADD3.X R11, R11, R0, RZ, P2, !PT ;  /* 0x000000000b0b7210 */ /* 0x000fe200017fe4ff */
[----:B------:R-:W-:Y:S04]  /*24710*/  STL [R1+0x95c], R10 ;  /* 0x00095c0a01007387 */ /* 0x000fe80000100800 */
[----:B------:R1:W-:Y:S01]  /*24720*/  STL [R1+0x958], R11 ;  /* 0x0009580b01007387 */ /* 0x0003e20000100800 */
[----:B------:R-:W-:-:S05]  /*24730*/  IADD3 R5, P3, R5, R16, RZ ;  /* 0x0000001005057210 */ /* 0x000fca0007f7e0ff */
[----:B------:R-:W-:Y:S01]  /*24740*/  IMAD.X R9, R9, 0x1, R0, P3 ;  /* 0x0000000109097824 */ /* 0x000fe200018e0600 */
[----:B------:R-:W-:Y:S04]  /*24750*/  STL [R1+0x9c4], R5 ;  /* 0x0009c40501007387 */ /* 0x000fe80000100800 */
[----:B------:R-:W4:Y:S04]  /*24760*/  LDL.LU R19, [R1+0xa40] ;  /* 0x000a400001137983 */ /* 0x000f280000300800 */
[----:B------:R1:W-:Y:S04]  /*24770*/  STL [R1+0x9c0], R9 ;  /* 0x0009c00901007387 */ /* 0x0003e80000100800 */
[----:B------:R-:W4:Y:S01]  /*24780*/  LDL.LU R14, [R1+0xa48] ;  /* 0x000a4800010e7983 */ /* 0x000f220000300800 */
[----:B--2---:R-:W-:Y:S01]  /*24790*/  IMAD.MOV.U32 R6, RZ, RZ, R10 ;  /* 0x000000ffff067224 */ /* 0x004fe200078e000a */
[----:B------:R-:W-:-:S02]  /*247a0*/  MOV R7, R11 ;  /* 0x0000000b00077202 */ /* 0x000fc40000000f00 */
[----:B-1----:R-:W4:Y:S04]  /*247b0*/  LDL.LU R11, [R1+0xa50] ;  /* 0x000a5000010b7983 */ /* 0x002f280000300800 */
[----:B------:R1:W-:Y:S02]  /*247c0*/  LDGSTS.E [R2+0x1b600], [R6.64], P1 ;  /* 0x1b60000006027fae */ /* 0x0003e40008921848 */
[----:B-1----:R-:W-:Y:S02]  /*247d0*/  IMAD.MOV.U32 R7, RZ, RZ, R9 ;  /* 0x000000ffff077224 */ /* 0x002fe400078e0009 */
[----:B------:R-:W4:Y:S01]  /*247e0*/  LDL.LU R9, [R1+0xa54] ;  /* 0x000a540001097983 */ /* 0x000f220000300800 */
[----:B------:R-:W-:-:S03]  /*247f0*/  IMAD.MOV.U32 R6, RZ, RZ, R5 ;  /* 0x000000ffff067224 */ /* 0x000fc600078e0005 */
        /* <DEDUP_REMOVED lines=10> */
[----:B-1----:R-:W-:-:S03]  /*248a0*/  IMAD.MOV.U32 R6, RZ, RZ, R21 ;  /* 0x000000ffff067224 */ /* 0x002fc600078e0015 */
[----:B------:R-:W-:Y:S02]  /*248b0*/  MOV R7, R22 ;  /* 0x0000001600077202 */ /* 0x000fe40000000f00 */
[----:B------:R-:W-:-:S03]  /*248c0*/  IADD3 R15, P2, R15, R16, RZ ;  /* 0x000000100f0f7210 */ /* 0x000fc60007f5e0ff */
[----:B------:R1:W-:Y:S02]  /*248d0*/  LDGSTS.E [R2+0x1d200], [R6.64], P0 ;  /* 0x1d20000006027fae */ /* 0x0003e40008121848 */
[----:B------:R-:W-:Y:S01]  /*248e0*/  IMAD.X R20, R20, 0x1, R0, P2 ;  /* 0x0000000114147824 */ /* 0x000fe200010e0600 */
[----:B------:R-:W-:Y:S01]  /*248f0*/  ISETP.GT.AND P1, PT, R4, 0x3e, PT ;  /* 0x0000003e0400780c */ /* 0x000fe20003f24270 */
[----:B-1----:R-:W-:Y:S02]  /*24900*/  IMAD.MOV.U32 R6, RZ, RZ, R15 ;  /* 0x000000ffff067224 */ /* 0x002fe400078e000f */
[----:B------:R-:W-:Y:S01]  /*24910*/  IMAD.MOV.U32 R7, RZ, RZ, R20 ;  /* 0x000000ffff077224 */ /* 0x000fe200078e0014 */
[----:B------:R-:W-:-:S04]  /*24920*/  SEL R3, RZ, 0x4, !P1 ;  /* 0x00000004ff037807 */ /* 0x000fc80004800000 */
[----:B------:R1:W-:Y:S01]  /*24930*/  LDGSTS.E [R2+0x1d400], [R6.64], P0 ;  /* 0x1d40000006027fae */ /* 0x0003e20008121848 */
[----:B------:R-:W-:-:S03]  /*24940*/  SEL R3, R3, RZ, !P5 ;  /* 0x000000ff03037207 */ /* 0x000fc60006800000 */
[----:B------:R-:W-:Y:S01]  /*24950*/  STL [R1+0x9cc], R21 ;  /* 0x0009cc1501007387 */ /* 0x000fe20000100800 */
[----:B------:R-:W-:-:S03]  /*24960*/  ISETP.NE.U32.AND P1, PT, R3, RZ, PT ;  /* 0x000000ff0300720c */ /* 0x000fc60003f25070 */
[----:B------:R-:W-:Y:S04]  /*24970*/  STL [R1+0x9c8], R22 ;  /* 0x0009c81601007387 */ /* 0x000fe80000100800 */
[----:B------:R1:W-:Y:S04]  /*24980*/  STL [R1+0x9d4], R15 ;  /* 0x0009d40f01007387 */ /* 0x0003e80000100800 */
[----:B------:R-:W-:Y:S01]  /*24990*/  STL [R1+0x9d0], R20 ;  /* 0x0009d01401007387 */ /* 0x000fe20000100800 */
[----:B-----5:R-:W-:-:S04]  /*249a0*/  IADD3 R8, P2, R8, R16, RZ ;  /* 0x0000001008087210 */ /* 0x020fc80007f5e0ff */
[----:B---3--:R-:W-:Y:S01]  /*249b0*/  IADD3.X R12, R12, R0, RZ, P2, !PT ;  /* 0x000000000c0c7210 */ /* 0x008fe200017fe4ff */
[----:B-1----:R-:W-:-:S04]  /*249c0*/  IMAD.MOV.U32 R6, RZ, RZ, R8 ;  /* 0x000000ffff067224 */ /* 0x002fc800078e0008 */
[----:B------:R-:W-:Y:S01]  /*249d0*/  IMAD.MOV.U32 R7, RZ, RZ, R12 ;  /* 0x000000ffff077224 */ /* 0x000fe200078e000c */
[----:B------:R1:W-:Y:S04]  /*249e0*/  STL [R1+0x9dc], R8 ;  /* 0x0009dc0801007387 */ /* 0x0003e80000100800 */
[----:B------:R3:W-:Y:S01]  /*249f0*/  LDGSTS.E [R2+0x1d600], [R6.64], P0 ;  /* 0x1d60000006027fae */ /* 0x0007e20008121848 */
[----:B------:R-:W-:-:S03]  /*24a00*/  IADD3 R17, P0, R17, R16, RZ ;  /* 0x0000001011117210 */ /* 0x000fc60007f1e0ff */
[----:B------:R5:W-:Y:S01]  /*24a10*/  STL [R1+0x9d8], R12 ;  /* 0x0009d80c01007387 */ /* 0x000be20000100800 */
[----:B------:R-:W-:-:S03]  /*24a20*/  IADD3 R13, P2, R13, R16, RZ ;  /* 0x000000100d0d7210 */ /* 0x000fc60007f5e0ff */
[----:B------:R-:W2:Y:S04]  /*24a30*/  LDL.LU R15, [R1+0xc90] ;  /* 0x000c9000010f7983 */ /* 0x000ea80000300800 */
[----:B-1----:R-:W2:Y:S01]  /*24a40*/  LDL.LU R8, [R1+0xc9c] ;  /* 0x000c9c0001087983 */ /* 0x002ea20000300800 */
[----:B---3--:R-:W-:-:S03]  /*24a50*/  IMAD.MOV.U32 R6, RZ, RZ, R17 ;  /* 0x000000ffff067224 */ /* 0x008fc600078e0011 */
[----:B-----5:R-:W3:Y:S04]  /*24a60*/  LDL.LU R12, [R1+0xc94] ;  /* 0x000c9400010c7983 */ /* 0x020ee80000300800 */
[----:B------:R-:W-:Y:S01]  /*24a70*/  STL [R1+0xa44], R17 ;  /* 0x000a441101007387 */ /* 0x000fe20000100800 */
[----:B----4-:R-:W-:-:S04]  /*24a80*/  IADD3.X R19, R19, R0, RZ, P0, !PT ;  /* 0x0000000013137210 */ /* 0x010fc800007fe4ff */
[----:B------:R-:W-:Y:S01]  /*24a90*/  MOV R7, R19 ;  /* 0x0000001300077202 */ /* 0x000fe20000000f00 */
[----:B------:R-:W-:Y:S01]  /*24aa0*/  STL [R1+0xa40], R19 ;  /* 0x000a401301007387 */ /* 0x000fe20000100800 */
[----:B------:R-:W-:-:S03]  /*24ab0*/  IMAD.X R14, R14, 0x1, R0, P2 ;  /* 0x000000010e0e7824 */ /* 0x000fc600010e0600 */
[----:B------:R-:W-:Y:S04]  /*24ac0*/  STL [R1+0xa4c], R13 ;  /* 0x000a4c0d01007387 */ /* 0x000fe80000100800 */
[----:B------:R1:W-:Y:S04]  /*24ad0*/  LDGSTS.E [R2+0x1f000], [R6.64], P1 ;  /* 0x1f00000006027fae */ /* 0x0003e80008921848 */
[----:B------:R4:W-:Y:S01]  /*24ae0*/  STL [R1+0xa48], R14 ;  /* 0x000a480e01007387 */ /* 0x0009e20000100800 */
[----:B-1----:R-:W-:-:S03]  /*24af0*/  IMAD.MOV.U32 R7, RZ, RZ, R14 ;  /* 0x000000ffff077224 */ /* 0x002fc600078e000e */
[----:B----4-:R-:W4:Y:S01]  /*24b00*/  LDL.LU R14, [R1+0xc88] ;  /* 0x000c8800010e7983 */ /* 0x010f220000300800 */
[----:B------:R-:W-:Y:S01]  /*24b10*/  IADD3 R9, P0, R9, R16, RZ ;  /* 0x0000001009097210 */ /* 0x000fe20007f1e0ff */
[----:B------:R-:W-:Y:S02]  /*24b20*/  IMAD.MOV.U32 R6, RZ, RZ, R13 ;  /* 0x000000ffff067224 */ /* 0x000fe400078e000d */
[----:B------:R-:W5:Y:S01]  /*24b30*/  LDL.LU R3, [R1+0xc8c] ;  /* 0x000c8c0001037983 */ /* 0x000f620000300800 */
[----:B------:R-:W-:Y:S02]  /*24b40*/  IADD3.X R11, R11, R0, RZ, P0, !PT ;  /* 0x000000000b0b7210 */ /* 0x000fe400007fe4ff */
[----:B------:R-:W-:Y:S01]  /*24b50*/  IADD3 R5, P2, R5, R16, RZ ;  /* 0x0000001005057210 */ /* 0x000fe20007f5e0ff */
[----:B------:R1:W-:Y:S04]  /*24b60*/  STL [R1+0xa54], R9 ;  /* 0x000a540901007387 */ /* 0x0003e80000100800 */
[----:B------:R1:W-:Y:S04]  /*24b70*/  LDGSTS.E [R2+0x1f200], [R6.64], P1 ;  /* 0x1f20000006027fae */ /* 0x0003e80008921848 */
[----:B------:R-:W-:Y:S04]  /*24b80*/  STL [R1+0xa50], R11 ;  /* 0x000a500b01007387 */ /* 0x000fe80000100800 */
[----:B------:R-:W-:Y:S01]  /*24b90*/  STL [R1+0xa5c], R5 ;  /* 0x000a5c0501007387 */ /* 0x000fe20000100800 */
[----:B-1----:R-:W-:-:S03]  /*24ba0*/  IMAD.MOV.U32 R6, RZ, RZ, R9 ;  /* 0x000000ffff067224 */ /* 0x002fc600078e0009 */
[----:B------:R-:W5:Y:S01]  /*24bb0*/  LDL.LU R9, [R1+0xc80] ;  /* 0x000c800001097983 */ /* 0x000f620000300800 */
[----:B------:R-:W-:Y:S01]  /*24bc0*/  HMMA.1688.F32.TF32 R20, R248, R106, R52 ;  /* 0x0000006af814723c */ /* 0x000fe20000081034 */
[----:B------:R-:W-:Y:S01]  /*24bd0*/  IMAD.X R10, R10, 0x1, R0, P2 ;  /* 0x000000010a0a7824 */ /* 0x000fe200010e0600 */
[----:B------:R-:W-:-:S04]  /*24be0*/  MOV R7, R11 ;  /* 0x0000000b00077202 */ /* 0x000fc80000000f00 */
[----:B------:R1:W-:Y:S04]  /*24bf0*/  STL [R1+0xa58], R10 ;  /* 0x000a580a01007387 */ /* 0x0003e80000100800 */
[----:B------:R1:W-:Y:S04]  /*24c00*/  LDGSTS.E [R2+0x1f400], [R6.64], P1 ;  /* 0x1f40000006027fae */ /* 0x0003e80008921848 */
[----:B------:R-:W5:Y:S01]  /*24c10*/  LDL.LU R13, [R1+0xc38] ;  /* 0x000c3800010d7983 */ /* 0x000f620000300800 */
[----:B-1----:R-:W-:-:S03]  /*24c20*/  IMAD.MOV.U32 R7, RZ, RZ, R10 ;  /* 0x000000ffff077224 */ /* 0x002fc600078e000a */
[----:B------:R-:W5:Y:S05]  /*24c30*/  LDL.LU R10, [R1+0xc84] ;  /* 0x000c8400010a7983 */ /* 0x000f6a0000300800 */
[----:B------:R-:W-:Y:S04]  /*24c40*/  STL.64 [R1+0x50], R20 ;  /* 0x0000501401007387 */ /* 0x000fe80000100a00 */
[----:B------:R1:W-:Y:S01]  /*24c50*/  STL.64 [R1+0x58], R22 ;  /* 0x0000581601007387 */ /* 0x0003e20000100a00 */
[----:B------:R-:W-:Y:S01]  /*24c60*/  IMAD.MOV.U32 R6, RZ, RZ, R5 ;  /* 0x000000ffff067224 */ /* 0x000fe200078e0005 */
[----:B------:R-:W-:-:S02]  /*24c70*/  ISETP.GT.AND P0, PT, R4, 0x3, PT ;  /* 0x000000030400780c */ /* 0x000fc40003f04270 */
[----:B------:R-:W5:Y:S04]  /*24c80*/  LDL.LU R5, [R1+0xc1c] ;  /* 0x000c1c0001057983 */ /* 0x000f680000300800 */
[----:B------:R1:W-:Y:S02]  /*24c90*/  LDGSTS.E [R2+0x1f600], [R6.64], P1 ;  /* 0x1f60000006027fae */ /* 0x0003e40008921848 */
[----:B-1----:R-:W-:Y:S02]  /*24ca0*/  HMMA.1688.F32.TF32 R20, R248, R118, R64 ;  /* 0x00000076f814723c */ /* 0x002fe40000081040 */
[----:B------:R-:W5:Y:S01]  /*24cb0*/  LDL.LU R17, [R1+0xc10] ;  /* 0x000c100001117983 */ /* 0x000f620000300800 */
[----:B------:R-:W-:-:S03]  /*24cc0*/  LOP3.LUT R18, R18, 0x60, RZ, 0x3c, !PT ;  /* 0x0000006012127812 */ /* 0x000fc600078e3cff */
[----:B------:R-:W5:Y:S01]  /*24cd0*/  LDL.LU R11, [R1+0xc14] ;  /* 0x000c1400010b7983 */ /* 0x000f620000300800 */
[----:B------:R-:W-:-:S04]  /*24ce0*/  SEL R2, RZ, 0x4, !P0 ;  /* 0x00000004ff027807 */ /* 0x000fc80004000000 */
[----:B------:R-:W-:-:S04]  /*24cf0*/  SEL R2, R2, RZ, !P5 ;  /* 0x000000ff02027207 */ /* 0x000fc80006800000 */
[----:B------:R-:W-:Y:S02]  /*24d00*/  ISETP.NE.U32.AND P0, PT, R2, RZ, PT ;  /* 0x000000ff0200720c */ /* 0x000fe40003f05070 */
[----:B------:R-:W-:-:S06]  /*24d10*/  MOV R2, UR5 ;  /* 0x0000000500027c02 */ /* 0x000fcc0008000f00 */
[----:B------:R-:W-:Y:S01]  /*24d20*/  STL.64 [R1+0x40], R20 ;  /* 0x0000401401007387 */ /* 0x000fe20000100a00 */
[----:B------:R-:W-:-:S03]  /*24d30*/  IMAD R2, R2, 0x20000, R18 ;  /* 0x0002000002027824 */ /* 0x000fc600078e0212 */
[----:B------:R-:W-:Y:S01]  /*24d40*/  STL.64 [R1+0x48], R22 ;  /* 0x0000481601007387 */ /* 0x000fe20000100a00 */
[----:B--2---:R-:W-:-:S05]  /*24d50*/  IADD3 R8, P1, R8, R16, RZ ;  /* 0x0000001008087210 */ /* 0x004fca0007f3e0ff */
[--C-:B------:R-:W-:Y:S01]  /*24d60*/  IMAD.X R15, R15, 0x1, R0.reuse, P1 ;  /* 0x000000010f0f7824 */ /* 0x100fe200008e0600 */
[----:B---3--:R-:W-:Y:S01]  /*24d70*/  IADD3 R12, P1, R12, R16, RZ ;  /* 0x000000100c0c7210 */ /* 0x008fe20007f3e0ff */
[----:B------:R1:W-:Y:S01]  /*24d80*/  STL [R1+0xc9c], R8 ;  /* 0x000c9c0801007387 */ /* 0x0003e20000100800 */
[----:B------:R-:W-:Y:S01]  /*24d90*/  MOV R6, R8 ;  /* 0x0000000800067202 */ /* 0x000fe20000000f00 */
[----:B------:R-:W-:Y:S02]  /*24da0*/  IMAD.MOV.U32 R7, RZ, RZ, R15 ;  /* 0x000000ffff077224 */ /* 0x000fe400078e000f */
[----:B------:R-:W-:Y:S04]  /*24db0*/  STL [R1+0xc90], R15 ;  /* 0x000c900f01007387 */ /* 0x000fe80000100800 */
[----:B------:R-:W2:Y:S04]  /*24dc0*/  LDL.LU R18, [R1+0xc08] ;  /* 0x000c080001127983 */ /* 0x000ea80000300800 */
[----:B-1----:R-:W3:Y:S04]  /*24dd0*/  LDL.LU R8, [R1+0xc0c] ;  /* 0x000c0c0001087983 */ /* 0x002ee80000300800 */
[----:B------:R-:W-:Y:S04]  /*24de0*/  STL [R1+0xc94], R12 ;  /* 0x000c940c01007387 */ /* 0x000fe80000100800 */
[----:B------:R1:W-:Y:S02]  /*24df0*/  LDGSTS.E [R2+0x1800], [R6.64], P0 ;  /* 0x0180000006027fae */ /* 0x0003e40008121848 */
[----:B-1----:R-:W-:Y:S01]  /*24e00*/  MOV R6, R12 ;  /* 0x0000000c00067202 */ /* 0x002fe20000000f00 */
[----:B----4-:R-:W-:-:S04]  /*24e10*/  IMAD.X R14, R14, 0x1, R0, P1 ;  /* 0x000000010e0e7824 */ /* 0x010fc800008e0600 */
[----:B------:R-:W-:Y:S01]  /*24e20*/  IMAD.MOV.U32 R7, RZ, RZ, R14 ;  /* 0x000000ffff077224 */ /* 0x000fe200078e000e */
[----:B------:R1:W-:Y:S01]  /*24e30*/  STL [R1+0xc88], R14 ;  /* 0x000c880e01007387 */ /* 0x0003e20000100800 */
[----:B-----5:R-:W-:-:S03]  /*24e40*/  IADD3 R3, P1, R3, R16, RZ ;  /* 0x0000001003037210 */ /* 0x020fc60007f3e0ff */
[----:B------:R4:W-:Y:S04]  /*24e50*/  LDGSTS.E [R2+0x1a00], [R6.64], P0 ;  /* 0x01a0000006027fae */ /* 0x0009e80008121848 */
[----:B-1----:R-:W5:Y:S04]  /*24e60*/  LDL.LU R14, [R1+0xc00] ;  /* 0x000c0000010e7983 */ /* 0x002f680000300800 */
[----:B------:R-:W-:Y:S01]  /*24e70*/  STL [R1+0xc8c], R3 ;  /* 0x000c8c0301007387 */ /* 0x000fe20000100800 */
[----:B------:R-:W-:-:S05]  /*24e80*/  IMAD.X R9, R9, 0x1, R0, P1 ;  /* 0x0000000109097824 */ /* 0x000fca00008e0600 */
[----:B------:R1:W-:Y:S04]  /*24e90*/  STL [R1+0xc80], R9 ;  /* 0x000c800901007387 */ /* 0x0003e80000100800 */
[----:B------:R-:W5:Y:S04]  /*24ea0*/  LDL.LU R15, [R1+0xb98] ;  /* 0x000b9800010f7983 */ /* 0x000f680000300800 */
[----:B------:R-:W5:Y:S01]  /*24eb0*/  LDL.LU R12, [R1+0xc04] ;  /* 0x000c0400010c7983 */ /* 0x000f620000300800 */
[----:B----4-:R-:W-:Y:S01]  /*24ec0*/  MOV R6, R3 ;  /* 0x0000000300067202 */ /* 0x010fe20000000f00 */
[----:B------:R-:W-:Y:S01]  /*24ed0*/  IMAD.MOV.U32 R7, RZ, RZ, R9 ;  /* 0x000000ffff077224 */ /* 0x000fe200078e0009 */
[----:B------:R-:W-:Y:S01]  /*24ee0*/  ISETP.GT.AND P1, PT, R4, 0x7, PT ;  /* 0x000000070400780c */ /* 0x000fe20003f24270 */
[----:B-1----:R-:W4:Y:S01]  /*24ef0*/  LDL.LU R9, [R1+0xbfc] ;  /* 0x000bfc0001097983 */ /* 0x002f220000300800 */
[----:B------:R-:W-:-:S03]  /*24f00*/  IADD3 R10, P2, R10, R16, RZ ;  /* 0x000000100a0a7210 */ /* 0x000fc60007f5e0ff */
[----:B------:R1:W-:Y:S02]  /*24f10*/  LDGSTS.E [R2+0x1c00], [R6.64], P0 ;  /* 0x01c0000006027fae */ /* 0x0003e40008121848 */
[----:B------:R-:W-:Y:S01]  /*24f20*/  IMAD.X R13, R13, 0x1, R0, P2 ;  /* 0x000000010d0d7824 */ /* 0x000fe200010e0600 */
[----:B------:R-:W-:Y:S01]  /*24f30*/  SEL R3, RZ, 0x4, !P1 ;  /* 0x00000004ff037807 */ /* 0x000fe20004800000 */
[----:B------:R-:W-:Y:S01]  /*24f40*/  STL [R1+0xc84], R10 ;  /* 0x000c840a01007387 */ /* 0x000fe20000100800 */
[----:B------:R-:W-:-:S03]  /*24f50*/  IADD3 R5, P2, R5, R16, RZ ;  /* 0x0000001005057210 */ /* 0x000fc60007f5e0ff */
[----:B------:R1:W-:Y:S02]  /*24f60*/  STL [R1+0xc38], R13 ;  /* 0x000c380d01007387 */ /* 0x0003e40000100800 */
[----:B-1----:R-:W-:Y:S01]  /*24f70*/  MOV R6, R10 ;  /* 0x0000000a00067202 */ /* 0x002fe20000000f00 */
[----:B------:R-:W-:Y:S01]  /*24f80*/  IMAD.MOV.U32 R7, RZ, RZ, R13 ;  /* 0x000000ffff077224 */ /* 0x000fe200078e000d */
[----:B------:R-:W-:-:S04]  /*24f90*/  SEL R3, R3, RZ, !P5 ;  /* 0x000000ff03037207 */ /* 0x000fc80006800000 */
[----:B------:R1:W-:Y:S01]  /*24fa0*/  LDGSTS.E [R2+0x1e00], [R6.64], P0 ;  /* 0x01e0000006027fae */ /* 0x0003e20008121848 */
[----:B------:R-:W-:-:S03]  /*24fb0*/  IMAD.X R17, R17, 0x1, R0, P2 ;  /* 0x0000000111117824 */ /* 0x000fc600010e0600 */
[----:B------:R-:W4:Y:S04]  /*24fc0*/  LDL.LU R13, [R1+0xb90] ;  /* 0x000b9000010d7983 */ /* 0x000f280000300800 */
[----:B------:R-:W4:Y:S01]  /*24fd0*/  LDL.LU R10, [R1+0xb94] ;  /* 0x000b9400010a7983 */ /* 0x000f220000300800 */
[----:B------:R-:W-:-:S03]  /*24fe0*/  ISETP.NE.U32.AND P1, PT, R3, RZ, PT ;  /* 0x000000ff0300720c */ /* 0x000fc60003f25070 */
[----:B------:R-:W-:Y:S01]  /*24ff0*/  STL [R1+0xc1c], R5 ;  /* 0x000c1c0501007387 */ /* 0x000fe20000100800 */
[----:B-1----:R-:W-:-:S03]  /*25000*/  IMAD.MOV.U32 R7, RZ, RZ, R17 ;  /* 0x000000ffff077224 */ /* 0x002fc600078e0011 */
[----:B------:R1:W-:Y:S01]  /*25010*/  STL [R1+0xc10], R17 ;  /* 0x000c101101007387 */ /* 0x0003e20000100800 */
[----:B------:R-:W-:-:S03]  /*25020*/  IADD3 R11, P0, R11, R16, RZ ;  /* 0x000000100b0b7210 */ /* 0x000fc60007f1e0ff */
[----:B-1----:R-:W4:Y:S01]  /*25030*/  LDL.LU R17, [R1+0xb88] ;  /* 0x000b880001117983 */ /* 0x002f220000300800 */
[----:B------:R-:W-:-:S03]  /*25040*/  MOV R6, R5 ;  /* 0x0000000500067202 */ /* 0x000fc60000000f00 */
[----:B------:R-:W4:Y:S04]  /*25050*/  LDL.LU R5, [R1+0xb8c] ;  /* 0x000b8c0001057983 */ /* 0x000f280000300800 */
[----:B------:R1:W-:Y:S04]  /*25060*/  STL [R1+0xc14], R11 ;  /* 0x000c140b01007387 */ /* 0x0003e80000100800 */
[----:B------:R1:W-:Y:S02]  /*25070*/  LDGSTS.E [R2+0x3800], [R6.64], P1 ;  /* 0x0380000006027fae */ /* 0x0003e40008921848 */
[----:B-1----:R-:W-:Y:S01]  /*25080*/  MOV R6, R11 ;  /* 0x0000000b00067202 */ /* 0x002fe20000000f00 */
[----:B--2---:R-:W-:Y:S01]  /*25090*/  IMAD.X R18, R18, 0x1, R0, P0 ;  /* 0x0000000112127824 */ /* 0x004fe200000e0600 */
[----:B---3--:R-:W-:-:S04]  /*250a0*/  IADD3 R8, P0, R8, R16, RZ ;  /* 0x0000001008087210 */ /* 0x008fc80007f1e0ff */
[----:B------:R1:W-:Y:S01]  /*250b0*/  STL [R1+0xc08], R18 ;  /* 0x000c081201007387 */ /* 0x0003e20000100800 */
[----:B------:R-:W-:-:S03]  /*250c0*/  IMAD.MOV.U32 R7, RZ, RZ, R18 ;  /* 0x000000ffff077224 */ /* 0x000fc600078e0012 */
[----:B------:R-:W2:Y:S04]  /*250d0*/  LDL.LU R11, [R1+0xb80] ;  /* 0x000b8000010b7983 */ /* 0x000ea80000300800 */
[----:B------:R-:W-:Y:S04]  /*250e0*/  STL [R1+0xc0c], R8 ;  /* 0x000c0c0801007387 */ /* 0x000fe80000100800 */
[----:B------:R3:W-:Y:S02]  /*250f0*/  LDGSTS.E [R2+0x3a00], [R6.64], P1 ;  /* 0x03a0000006027fae */ /* 0x0007e40008921848 */
[----:B---3--:R-:W-:Y:S01]  /*25100*/  MOV R6, R8 ;  /* 0x0000000800067202 */ /* 0x008fe20000000f00 */
[----:B-----5:R-:W-:-:S04]  /*25110*/  IMAD.X R14, R14, 0x1, R0, P0 ;  /* 0x000000010e0e7824 */ /* 0x020fc800000e0600 */
[----:B------:R-:W-:Y:S01]  /*25120*/  IMAD.MOV.U32 R7, RZ, RZ, R14 ;  /* 0x000000ffff077224 */ /* 0x000fe200078e000e */
[----:B------:R3:W-:Y:S04]  /*25130*/  STL [R1+0xc00], R14 ;  /* 0x000c000e01007387 */ /* 0x0007e80000100800 */
[----:B-1----:R-:W5:Y:S04]  /*25140*/  LDL.LU R18, [R1+0x3fc] ;  /* 0x0003fc0001127983 */ /* 0x002f680000300800 */
[----:B------:R1:W-:Y:S04]  /*25150*/  LDGSTS.E [R2+0x3c00], [R6.64], P1 ;  /* 0x03c0000006027fae */ /* 0x0003e80008921848 */
[----:B---3--:R-:W3:Y:S04]  /*25160*/  LDL.LU R14, [R1+0xb84] ;  /* 0x000b8400010e7983 */ /* 0x008ee80000300800 */
[----:B------:R-:W5:Y:S01]  /*25170*/  LDL.LU R8, [R1+0x464] ;  /* 0x0004640001087983 */ /* 0x000f620000300800 */
[----:B------:R-:W-:-:S05]  /*25180*/  IADD3 R12, P2, R12, R16, RZ ;  /* 0x000000100c0c7210 */ /* 0x000fca0007f5e0ff */
[----:B------:R-:W-:Y:S01]  /*25190*/  IMAD.X R15, R15, 0x1, R0, P2 ;  /* 0x000000010f0f7824 */ /* 0x000fe200010e0600 */
[----:B------:R-:W-:Y:S03]  /*251a0*/  STL [R1+0xc04], R12 ;  /* 0x000c040c01007387 */ /* 0x000fe60000100800 */
[----:B-1----:R-:W-:Y:S01]  /*251b0*/  IMAD.MOV.U32 R7, RZ, RZ, R15 ;  /* 0x000000ffff077224 */ /* 0x002fe200078e000f */
[----:B------:R1:W-:Y:S04]  /*251c0*/  STL [R1+0xb98], R15 ;  /* 0x000b980f01007387 */ /* 0x0003e80000100800 */
[----:B-1----:R-:W5:Y:S01]  /*251d0*/  LDL.LU R15, [R1+0x460] ;  /* 0x00046000010f7983 */ /* 0x002f620000300800 */
[----:B------:R-:W-:-:S04]  /*251e0*/  ISETP.GT.AND P0, PT, R4, 0xb, PT ;  /* 0x0000000b0400780c */ /* 0x000fc80003f04270 */
[----:B------:R-:W-:Y:S02]  /*251f0*/  SEL R3, RZ, 0x4, !P0 ;  /* 0x00000004ff037807 */ /* 0x000fe40004000000 */
[----:B----4-:R-:W-:Y:S02]  /*25200*/  IADD3 R9, P2, R9, R16, RZ ;  /* 0x0000001009097210 */ /* 0x010fe40007f5e0ff */
[----:B------:R-:W-:Y:S02]  /*25210*/  SEL R3, R3, RZ, !P5 ;  /* 0x000000ff03037207 */ /* 0x000fe40006800000 */
[----:B------:R-:W-:Y:S02]  /*25220*/  MOV R6, R12 ;  /* 0x0000000c00067202 */ /* 0x000fe40000000f00 */
[----:B------:R-:W-:Y:S01]  /*25230*/  ISETP.NE.U32.AND P0, PT, R3, RZ, PT ;  /* 0x000000ff0300720c */ /* 0x000fe20003f05070 */
[----:B------:R-:W4:Y:S01]  /*25240*/  LDL.LU R12, [R1+0x46c] ;  /* 0x00046c00010c7983 */ /* 0x000f220000300800 */
[----:B------:R-:W-:-:S03]  /*25250*/  IMAD.X R13, R13, 0x1, R0, P2 ;  /* 0x000000010d0d7824 */ /* 0x000fc600010e0600 */
[----:B------:R1:W-:Y:S01]  /*25260*/  LDGSTS.E [R2+0x3e00], [R6.64], P1 ;  /* 0x03e0000006027fae */ /* 0x0003e20008921848 */
[----:B------:R-:W-:-:S03]  /*25270*/  IADD3 R10, P1, R10, R16, RZ ;  /* 0x000000100a0a7210 */ /* 0x000fc60007f3e0ff */
[----:B------:R-:W-:Y:S04]  /*25280*/  STL [R1+0xbfc], R9 ;  /* 0x000bfc0901007387 */ /* 0x000fe80000100800 */
[----:B------:R1:W-:Y:S02]  /*25290*/  STL [R1+0xb90], R13 ;  /* 0x000b900d01007387 */ /* 0x0003e40000100800 */
[----:B-1----:R-:W-:Y:S01]  /*252a0*/  MOV R6, R9 ;  /* 0x0000000900067202 */ /* 0x002fe20000000f00 */
[----:B------:R-:W-:Y:S02]  /*252b0*/  IMAD.MOV.U32 R7, RZ, RZ, R13 ;  /* 0x000000ffff077224 */ /* 0x000fe400078e000d */
[----:B------:R-:W4:Y:S01]  /*252c0*/  LDL.LU R13, [R1+0x468] ;  /* 0x00046800010d7983 */ /* 0x000f220000300800 */
[----:B------:R-:W-:-:S03]  /*252d0*/  IMAD.X R17, R17, 0x1, R0, P1 ;  /* 0x0000000111117824 */ /* 0x000fc600008e0600 */
[----:B------:R-:W4:Y:S04]  /*252e0*/  LDL.LU R9, [R1+0x474] ;  /* 0x0004740001097983 */ /* 0x000f280000300800 */
[----:B------:R1:W-:Y:S04]  /*252f0*/  STL [R1+0xb94], R10 ;  /* 0x000b940a01007387 */ /* 0x0003e80000100800 */
[----:B------:R1:W-:Y:S04]  /*25300*/  LDGSTS.E [R2+0x5800], [R6.64], P0 ;  /* 0x0580000006027fae */ /* 0x0003e80008121848 */
[----:B------:R2:W-:Y:S01]  /*25310*/  STL [R1+0xb88], R17 ;  /* 0x000b881101007387 */ /* 0x0005e20000100800 */
[----:B------:R-:W-:-:S02]  /*25320*/  IADD3 R5, P1, R5, R16, RZ ;  /* 0x0000001005057210 */ /* 0x000fc40007f3e0ff */
[----:B-1----:R-:W-:Y:S02]  /*25330*/  MOV R6, R10 ;  /* 0x0000000a00067202 */ /* 0x002fe40000000f00 */
[----:B------:R-:W4:Y:S01]  /*25340*/  LDL.LU R10, [R1+0x470] ;  /* 0x00047000010a7983 */ /* 0x000f220000300800 */
[----:B------:R-:W-:-:S03]  /*25350*/  IMAD.MOV.U32 R7, RZ, RZ, R17 ;  /* 0x000000ffff077224 */ /* 0x000fc600078e0011 */
[----:B------:R-:W-:Y:S04]  /*25360*/  STL [R1+0xb8c], R5 ;  /* 0x000b8c0501007387 */ /* 0x000fe80000100800 */
[----:B------:R1:W-:Y:S02]  /*25370*/  LDGSTS.E [R2+0x5a00], [R6.64], P0 ;  /* 0x05a0000006027fae */ /* 0x0003e40008121848 */
[----:B-1----:R-:W-:Y:S01]  /*25380*/  MOV R6, R5 ;  /* 0x0000000500067202 */ /* 0x002fe20000000f00 */
[----:B--2---:R-:W-:-:S04]  /*25390*/  IMAD.X R11, R11, 0x1, R0, P1 ;  /* 0x000000010b0b7824 */ /* 0x004fc800008e0600 */
[----:B------:R-:W-:Y:S01]  /*253a0*/  IMAD.MOV.U32 R7, RZ, RZ, R11 ;  /* 0x000000ffff077224 */ /* 0x000fe200078e000b */
[----:B------:R1:W-:Y:S04]  /*253b0*/  STL [R1+0xb80], R11 ;  /* 0x000b800b01007387 */ /* 0x0003e80000100800 */
[----:B------:R-:W2:Y:S04]  /*253c0*/  LDL.LU R17, [R1+0x478] ;  /* 0x0004780001117983 */ /* 0x000ea80000300800 */
[----:B------:R3:W-:Y:S04]  /*253d0*/  LDGSTS.E [R2+0x5c00], [R6.64], P0 ;  /* 0x05c0000006027fae */ /* 0x0007e80008121848 */
[----:B-1----:R-:W2:Y:S04]  /*253e0*/  LDL.LU R11, [R1+0x47c] ;  /* 0x00047c00010b7983 */ /* 0x002ea80000300800 */
[----:B------:R-:W2:Y:S01]  /*253f0*/  LDL.LU R5, [R1+0x4e4] ;  /* 0x0004e40001057983 */ /* 0x000ea20000300800 */
[----:B---3--:R-:W-:-:S05]  /*25400*/  IADD3 R14, P2, R14, R16, RZ ;  /* 0x000000100e0e7210 */ /* 0x008fca0007f5e0ff */
[----:B-----5:R-:W-:Y:S01]  /*25410*/  IMAD.X R18, R18, 0x1, R0, P2 ;  /* 0x0000000112127824 */ /* 0x020fe200010e0600 */
[----:B------:R-:W-:Y:S03]  /*25420*/  STL [R1+0xb84], R14 ;  /* 0x000b840e01007387 */ /* 0x000fe60000100800 */
[----:B------:R-:W-:Y:S01]  /*25430*/  IMAD.MOV.U32 R7, RZ, RZ, R18 ;  /* 0x000000ffff077224 */ /* 0x000fe200078e0012 */
[----:B------:R1:W-:Y:S01]  /*25440*/  STL [R1+0x3fc], R18 ;  /* 0x0003fc1201007387 */ /* 0x0003e20000100800 */
[----:B------:R-:W-:-:S03]  /*25450*/  IADD3 R8, P2, R8, R16, RZ ;  /* 0x0000001008087210 */ /* 0x000fc60007f5e0ff */
[----:B-1----:R-:W3:Y:S01]  /*25460*/  LDL.LU R18, [R1+0x4e0] ;  /* 0x0004e00001127983 */ /* 0x002ee20000300800 */
[----:B------:R-:W-:-:S03]  /*25470*/  MOV R6, R14 ;  /* 0x0000000e00067202 */ /* 0x000fc60000000f00 */
[----:B------:R-:W5:Y:S01]  /*25480*/  LDL.LU R14, [R1+0x4ec] ;  /* 0x0004ec00010e7983 */ /* 0x000f620000300800 */
[----:B------:R-:W-:-:S03]  /*25490*/  IMAD.X R15, R15, 0x1, R0, P2 ;  /* 0x000000010f0f7824 */ /* 0x000fc600010e0600 */
[----:B------:R-:W-:Y:S04]  /*254a0*/  STL [R1+0x464], R8 ;  /* 0x0004640801007387 */ /* 0x000fe80000100800 */
[----:B------:R1:W-:Y:S04]  /*254b0*/  LDGSTS.E [R2+0x5e00], [R6.64], P0 ;  /* 0x05e0000006027fae */ /* 0x0003e80008121848 */
[----:B------:R1:W-:Y:S02]  /*254c0*/  STL [R1+0x460], R15 ;  /* 0x0004600f01007387 */ /* 0x0003e40000100800 */
[----:B-1----:R-:W-:-:S02]  /*254d0*/  IMAD.MOV.U32 R7, RZ, RZ, R15 ;  /* 0x000000ffff077224 */ /* 0x002fc400078e000f */
[----:B------:R-:W5:Y:S01]  /*254e0*/  LDL.LU R15, [R1+0x4e8] ;  /* 0x0004e800010f7983 */ /* 0x000f620000300800 */
[----:B------:R-:W-:-:S04]  /*254f0*/  ISETP.GT.AND P1, PT, R4, 0xf, PT ;  /* 0x0000000f0400780c */ /* 0x000fc80003f24270 */
[----:B------:R-:W-:-:S04]  /*25500*/  SEL R3, RZ, 0x4, !P1 ;  /* 0x00000004ff037807 */ /* 0x000fc80004800000 */
[----:B------:R-:W-:-:S04]  /*25510*/  SEL R3, R3, RZ, !P5 ;  /* 0x000000ff03037207 */ /* 0x000fc80006800000 */
[----:B------:R-:W-:Y:S02]  /*25520*/  ISETP.NE.U32.AND P1, PT, R3, RZ, PT ;  /* 0x000000ff0300720c */ /* 0x000fe40003f25070 */
[----:B----4-:R-:W-:Y:S02]  /*25530*/  IADD3 R12, P0, R12, R16, RZ ;  /* 0x000000100c0c7210 */ /* 0x010fe40007f1e0ff */
[----:B------:R-:W-:Y:S02]  /*25540*/  MOV R6, R8 ;  /* 0x0000000800067202 */ /* 0x000fe40000000f00 */
[----:B------:R-:W5:Y:S01]  /*25550*/  LDL.LU R8, [R1+0x4f4] ;  /* 0x0004f40001087983 */ /* 0x000f620000300800 */
[--C-:B------:R-:W-:Y:S01]  /*25560*/  IMAD.X R13, R13, 0x1, R0.reuse, P0 ;  /* 0x000000010d0d7824 */ /* 0x100fe200000e0600 */
[----:B------:R-:W-:Y:S02]  /*25570*/  IADD3 R9, P0, R9, R16, RZ ;  /* 0x0000001009097210 */ /* 0x000fe40007f1e0ff */
[----:B------:R1:W-:Y:S04]  /*25580*/  STL [R1+0x46c], R12 ;  /* 0x00046c0c01007387 */ /* 0x0003e80000100800 */
[----:B------:R1:W-:Y:S04]  /*25590*/  LDGSTS.E [R2+0x7800], [R6.64], P1 ;  /* 0x0780000006027fae */ /* 0x0003e80008921848 */
[----:B------:R1:W-:Y:S02]  /*255a0*/  STL [R1+0x468], R13 ;  /* 0x0004680d01007387 */ /* 0x0003e40000100800 */
[----:B-1----:R-:W-:Y:S01]  /*255b0*/  MOV R6, R12 ;  /* 0x0000000c00067202 */ /* 0x002fe20000000f00 */
[----:B------:R-:W-:Y:S01]  /*255c0*/  IMAD.MOV.U32 R7, RZ, RZ, R13 ;  /* 0x000000ffff077224 */ /* 0x000fe200078e000d */
[----:B------:R-:W5:Y:S01]  /*255d0*/  LDL.LU R12, [R1+0x4f0] ;  /* 0x0004f000010c7983 */ /* 0x000f620000300800 */
[----:B------:R-:W-:-:S03]  /*255e0*/  IMAD.X R10, R10, 0x1, R0, P0 ;  /* 0x000000010a0a7824 */ /* 0x000fc600000e0600 */
[----:B------:R-:W-:Y:S04]  /*255f0*/  STL [R1+0x474], R9 ;  /* 0x0004740901007387 */ /* 0x000fe80000100800 */
[----:B------:R1:W-:Y:S04]  /*25600*/  LDGSTS.E [R2+0x7a00], [R6.64], P1 ;  /* 0x07a0000006027fae */ /* 0x0003e80008921848 */
[----:B------:R1:W-:Y:S04]  /*25610*/  STL [R1+0x470], R10 ;  /* 0x0004700a01007387 */ /* 0x0003e80000100800 */
[----:B------:R-:W5:Y:S01]  /*25620*/  LDL.LU R13, [R1+0x4f8] ;  /* 0x0004f800010d7983 */ /* 0x000f620000300800 */
[----:B-1----:R-:W-:-:S03]  /*25630*/  IMAD.MOV.U32 R7, RZ, RZ, R10 ;  /* 0x000000ffff077224 */ /* 0x002fc600078e000a */
[----:B------:R-:W5:Y:S01]  /*25640*/  LDL.LU R10, [R1+0x4fc] ;  /* 0x0004fc00010a7983 */ /* 0x000f620000300800 */
[----:B------:R-:W-:Y:S02]  /*25650*/  MOV R6, R9 ;  /* 0x0000000900067202 */ /* 0x000fe40000000f00 */
[----:B------:R-:W-:Y:S01]  /*25660*/  ISETP.GT.AND P0, PT, R4, 0x13, PT ;  /* 0x000000130400780c */ /* 0x000fe20003f04270 */
[----:B------:R-:W5:Y:S04]  /*25670*/  LDL.LU R9, [R1+0x564] ;  /* 0x0005640001097983 */ /* 0x000f680000300800 */
[----:B------:R1:W-:Y:S01]  /*25680*/  LDGSTS.E [R2+0x7c00], [R6.64], P1 ;  /* 0x07c0000006027fae */ /* 0x0003e20008921848 */
[----:B------:R-:W-:-:S04]  /*25690*/  SEL R3, RZ, 0x4, !P0 ;  /* 0x00000004ff037807 */ /* 0x000fc80004000000 */
[----:B------:R-:W-:-:S04]  /*256a0*/  SEL R3, R3, RZ, !P5 ;  /* 0x000000ff03037207 */ /* 0x000fc80006800000 */
[----:B------:R-:W-:Y:S02]  /*256b0*/  ISETP.NE.U32.AND P0, PT, R3, RZ, PT ;  /* 0x000000ff0300720c */ /* 0x000fe40003f05070 */
[----:B--2---:R-:W-:-:S05]  /*256c0*/  IADD3 R11, P2, R11, R16, RZ ;  /* 0x000000100b0b7210 */ /* 0x004fca0007f5e0ff */
[--C-:B------:R-:W-:Y:S01]  /*256d0*/  IMAD.X R17, R17, 0x1, R0.reuse, P2 ;  /* 0x0000000111117824 */ /* 0x100fe200010e0600 */
[----:B------:R-:W-:Y:S01]  /*256e0*/  IADD3 R5, P2, R5, R16, RZ ;  /* 0x0000001005057210 */ /* 0x000fe20007f5e0ff */
[----:B------:R-:W-:Y:S01]  /*256f0*/  STL [R1+0x47c], R11 ;  /* 0x00047c0b01007387 */ /* 0x000fe20000100800 */
[----:B-1----:R-:W-:Y:S01]  /*25700*/  MOV R6, R11 ;  /* 0x0000000b00067202 */ /* 0x002fe20000000f00 */
[----:B------:R-:W-:Y:S02]  /*25710*/  IMAD.MOV.U32 R7, RZ, RZ, R17 ;  /* 0x000000ffff077224 */ /* 0x000fe400078e0011 */
[----:B------:R1:W-:Y:S04]  /*25720*/  STL [R1+0x478], R17 ;  /* 0x0004781101007387 */ /* 0x0003e80000100800 */
[----:B------:R2:W-:Y:S04]  /*25730*/  LDGSTS.E [R2+0x7e00], [R6.64], P1 ;  /* 0x07e0000006027fae */ /* 0x0005e80008921848 */
[----:B-1----:R-:W4:Y:S04]  /*25740*/  LDL.LU R17, [R1+0x560] ;  /* 0x0005600001117983 */ /* 0x002f280000300800 */
[----:B------:R-:W4:Y:S04]  /*25750*/  LDL.LU R11, [R1+0x56c] ;  /* 0x00056c00010b7983 */ /* 0x000f280000300800 */
[----:B------:R-:W-:Y:S01]  /*25760*/  STL [R1+0x4e4], R5 ;  /* 0x0004e40501007387 */ /* 0x000fe20000100800 */
[----:B--2---:R-:W-:Y:S01]  /*25770*/  MOV R6, R5 ;  /* 0x0000000500067202 */ /* 0x004fe20000000f00 */
[----:B---3--:R-:W-:-:S04]  /*25780*/  IMAD.X R18, R18, 0x1, R0, P2 ;  /* 0x0000000112127824 */ /* 0x008fc800010e0600 */
[----:B------:R-:W-:Y:S01]  /*25790*/  IMAD.MOV.U32 R7, RZ, RZ, R18 ;  /* 0x000000ffff077224 */ /* 0x000fe200078e0012 */
[----:B------:R1:W-:Y:S01]  /*257a0*/  STL [R1+0x4e0], R18 ;  /* 0x0004e01201007387 */ /* 0x0003e20000100800 */
[----:B-----5:R-:W-:-:S03]  /*257b0*/  IADD3 R14, P1, R14, R16, RZ ;  /* 0x000000100e0e7210 */ /* 0x020fc60007f3e0ff */
[----:B------:R2:W-:Y:S04]  /*257c0*/  LDGSTS.E [R2+0x9800], [R6.64], P0 ;  /* 0x0980000006027fae */ /* 0x0005e80008121848 */
[----:B-1----:R-:W3:Y:S04]  /*257d0*/  LDL.LU R18, [R1+0x568] ;  /* 0x0005680001127983 */ /* 0x002ee80000300800 */
[----:B------:R-:W5:Y:S01]  /*257e0*/  LDL.LU R5, [R1+0x574] ;  /* 0x0005740001057983 */ /* 0x000f620000300800 */
[----:B--2---:R-:W-:-:S03]  /*257f0*/  MOV R6, R14 ;  /* 0x0000000e00067202 */ /* 0x004fc60000000f00 */
[----:B------:R1:W-:Y:S01]  /*25800*/  STL [R1+0x4ec], R14 ;  /* 0x0004ec0e01007387 */ /* 0x0003e20000100800 */
[----:B------:R-:W-:-:S05]  /*25810*/  IMAD.X R15, R15, 0x1, R0, P1 ;  /* 0x000000010f0f7824 */ /* 0x000fca00008e0600 */
[----:B------:R2:W-:Y:S04]  /*25820*/  STL [R1+0x4e8], R15 ;  /* 0x0004e80f01007387 */ /* 0x0005e80000100800 */
[----:B-1----:R-:W5:Y:S01]  /*25830*/  LDL.LU R14, [R1+0x570] ;  /* 0x00057000010e7983 */ /* 0x002f620000300800 */
[----:B------:R-:W-:-:S05]  /*25840*/  IMAD.MOV.U32 R7, RZ, RZ, R15 ;  /* 0x000000ffff077224 */ /* 0x000fca00078e000f */
[----:B------:R1:W-:Y:S01]  /*25850*/  LDGSTS.E [R2+0x9a00], [R6.64], P0 ;  /* 0x09a0000006027fae */ /* 0x0003e20008121848 */
[----:B------:R-:W-:-:S05]  /*25860*/  IADD3 R8, P1, R8, R16, RZ ;  /* 0x0000001008087210 */ /* 0x000fca0007f3e0ff */
[----:B------:R-:W-:Y:S01]  /*25870*/  STL [R1+0x4f4], R8 ;  /* 0x0004f40801007387 */ /* 0x000fe20000100800 */
[----:B-1----:R-:W-:Y:S01]  /*25880*/  MOV R6, R8 ;  /* 0x0000000800067202 */ /* 0x002fe20000000f00 */
[----:B------:R-:W-:-:S04]  /*25890*/  IMAD.X R12, R12, 0x1, R0, P1 ;  /* 0x000000010c0c7824 */ /* 0x000fc800008e0600 */
[----:B------:R-:W-:Y:S01]  /*258a0*/  IMAD.MOV.U32 R7, RZ, RZ, R12 ;  /* 0x000000ffff077224 */ /* 0x000fe200078e000c */
[----:B------:R1:W-:Y:S04]  /*258b0*/  STL [R1+0x4f0], R12 ;  /* 0x0004f00c01007387 */ /* 0x0003e80000100800 */
[----:B--2---:R-:W5:Y:S01]  /*258c0*/  LDL.LU R15, [R1+0x578] ;  /* 0x00057800010f7983 */ /* 0x004f620000300800 */
[----:B------:R-:W-:-:S03]  /*258d0*/  ISETP.GT.AND P1, PT, R4, 0x17, PT ;  /* 0x000000170400780c */ /* 0x000fc60003f24270 */
[----:B------:R1:W-:Y:S04]  /*258e0*/  LDGSTS.E [R2+0x9c00], [R6.64], P0 ;  /* 0x09c0000006027fae */ /* 0x0003e80008121848 */
[----:B-1----:R-:W5:Y:S01]  /*258f0*/  LDL.LU R12, [R1+0x57c] ;  /* 0x00057c00010c7983 */ /* 0x002f620000300800 */
[----:B------:R-:W-:-:S03]  /*25900*/  IADD3 R10, P2, R10, R16, RZ ;  /* 0x000000100a0a7210 */ /* 0x000fc60007f5e0ff */
[----:B------:R-:W5:Y:S02]  /*25910*/  LDL.LU R8, [R1+0x5e4] ;  /* 0x0005e40001087983 */ /* 0x000f640000300800 */
[----:B------:R-:W-:Y:S01]  /*25920*/  IMAD.X R13, R13, 0x1, R0, P2 ;  /* 0x000000010d0d7824 */ /* 0x000fe200010e0600 */
[----:B------:R-:W-:Y:S01]  /*25930*/  SEL R3, RZ, 0x4, !P1 ;  /* 0x00000004ff037807 */ /* 0x000fe20004800000 */
[----:B------:R-:W-:Y:S02]  /*25940*/  STL [R1+0x4fc], R10 ;  /* 0x0004fc0a01007387 */ /* 0x000fe40000100800 */
[----:B------:R-:W-:Y:S02]  /*25950*/  IMAD.MOV.U32 R7, RZ, RZ, R13 ;  /* 0x000000ffff077224 */ /* 0x000fe400078e000d */
[----:B------:R1:W-:Y:S01]  /*25960*/  STL [R1+0x4f8], R13 ;  /* 0x0004f80d01007387 */ /* 0x0003e20000100800 */
[----:B------:R-:W-:Y:S02]  /*25970*/  SEL R3, R3, RZ, !P5 ;  /* 0x000000ff03037207 */ /* 0x000fe40006800000 */
[----:B------:R-:W-:-:S02]  /*25980*/  IADD3 R9, P2, R9, R16, RZ ;  /* 0x0000001009097210 */ /* 0x000fc40007f5e0ff */
[----:B------:R-:W-:Y:S01]  /*25990*/  MOV R6, R10 ;  /* 0x0000000a00067202 */ /* 0x000fe20000000f00 */
[----:B-1----:R-:W5:Y:S01]  /*259a0*/  LDL.LU R13, [R1+0x5e0] ;  /* 0x0005e000010d7983 */ /* 0x002f620000300800 */
[----:B------:R-:W-:-:S03]  /*259b0*/  ISETP.NE.U32.AND P1, PT, R3, RZ, PT ;  /* 0x000000ff0300720c */ /* 0x000fc60003f25070 */
[----:B------:R1:W-:Y:S04]  /*259c0*/  LDGSTS.E [R2+0x9e00], [R6.64], P0 ;  /* 0x09e0000006027fae */ /* 0x0003e80008121848 */
[----:B------:R-:W5:Y:S04]  /*259d0*/  LDL.LU R10, [R1+0x5ec] ;  /* 0x0005ec00010a7983 */ /* 0x000f680000300800 */
[----:B------:R-:W-:Y:S01]  /*259e0*/  STL [R1+0x564], R9 ;  /* 0x0005640901007387 */ /* 0x000fe20000100800 */
[----:B-1----:R-:W-:Y:S01]  /*259f0*/  MOV R6, R9 ;  /* 0x0000000900067202 */ /* 0x002fe20000000f00 */
[----:B----4-:R-:W-:Y:S01]  /*25a00*/  IMAD.X R17, R17, 0x1, R0, P2 ;  /* 0x0000000111117824 */ /* 0x010fe200010e0600 */
[----:B------:R-:W-:-:S04]  /*25a10*/  IADD3 R11, P0, R11, R16, RZ ;  /* 0x000000100b0b7210 */ /* 0x000fc80007f1e0ff */
[----:B------:R1:W-:Y:S01]  /*25a20*/  STL [R1+0x560], R17 ;  /* 0x0005601101007387 */ /* 0x0003e20000100800 */
[----:B------:R-:W-:-:S05]  /*25a30*/  IMAD.MOV.U32 R7, RZ, RZ, R17 ;  /* 0x000000ffff077224 */ /* 0x000fca00078e0011 */
[----:B------:R4:W-:Y:S04]  /*25a40*/  LDGSTS.E [R2+0xb800], [R6.64], P1 ;  /* 0x0b80000006027fae */ /* 0x0009e80008921848 */
[----:B-1----:R-:W2:Y:S04]  /*25a50*/  LDL.LU R17, [R1+0x5e8] ;  /* 0x0005e80001117983 */ /* 0x002ea80000300800 */
[----:B------:R-:W2:Y:S04]  /*25a60*/  LDL.LU R9, [R1+0x5f4] ;  /* 0x0005f40001097983 */ /* 0x000ea80000300800 */
[----:B------:R1:W-:Y:S01]  /*25a70*/  STL [R1+0x56c], R11 ;  /* 0x00056c0b01007387 */ /* 0x0003e20000100800 */
[----:B----4-:R-:W-:Y:S01]  /*25a80*/  MOV R6, R11 ;  /* 0x0000000b00067202 */ /* 0x010fe20000000f00 */
[----:B---3--:R-:W-:-:S05]  /*25a90*/  IMAD.X R18, R18, 0x1, R0, P0 ;  /* 0x0000000112127824 */ /* 0x008fca00000e0600 */
[----:B------:R3:W-:Y:S04]  /*25aa0*/  STL [R1+0x568], R18 ;  /* 0x0005681201007387 */ /* 0x0007e80000100800 */
[----:B-1----:R-:W4:Y:S01]  /*25ab0*/  LDL.LU R11, [R1+0x5f0] ;  /* 0x0005f000010b7983 */ /* 0x002f220000300800 */
[----:B-----5:R-:W-:Y:S01]  /*25ac0*/  IADD3 R5, P0, R5, R16, RZ ;  /* 0x0000001005057210 */ /* 0x020fe20007f1e0ff */
[----:B------:R-:W-:-:S04]  /*25ad0*/  IMAD.MOV.U32 R7, RZ, RZ, R18 ;  /* 0x000000ffff077224 */ /* 0x000fc800078e0012 */
[----:B------:R-:W-:Y:S04]  /*25ae0*/  STL [R1+0x574], R5 ;  /* 0x0005740501007387 */ /* 0x000fe80000100800 */
[----:B------:R1:W-:Y:S01]  /*25af0*/  LDGSTS.E [R2+0xba00], [R6.64], P1 ;  /* 0x0ba0000006027fae */ /* 0x0003e20008921848 */
[----:B------:R-:W-:-:S05]  /*25b00*/  IMAD.X R14, R14, 0x1, R0, P0 ;  /* 0x000000010e0e7824 */ /* 0x000fca00000e0600 */
[----:B------:R5:W-:Y:S01]  /*25b10*/  STL [R1+0x570], R14 ;  /* 0x0005700e01007387 */ /* 0x000be20000100800 */
[----:B-1----:R-:W-:-:S03]  /*25b20*/  IMAD.MOV.U32 R7, RZ, RZ, R14 ;  /* 0x000000ffff077224 */ /* 0x002fc600078e000e */
[----:B---3--:R-:W3:Y:S04]  /*25b30*/  LDL.LU R18, [R1+0x5f8] ;  /* 0x0005f80001127983 */ /* 0x008ee80000300800 */
[----:B-----5:R-:W5:Y:S01]  /*25b40*/  LDL.LU R14, [R1+0x5fc] ;  /* 0x0005fc00010e7983 */ /* 0x020f620000300800 */
[----:B------:R-:W-:Y:S02]  /*25b50*/  MOV R6, R5 ;  /* 0x0000000500067202 */ /* 0x000fe40000000f00 */
[----:B------:R-:W-:Y:S01]  /*25b60*/  ISETP.GT.AND P0, PT, R4, 0x1b, PT ;  /* 0x0000001b0400780c */ /* 0x000fe20003f04270 */
[----:B------:R-:W3:Y:S03]  /*25b70*/  LDL.LU R5, [R1+0x664] ;  /* 0x0006640001057983 */ /* 0x000ee60000300800 */
[----:B------:R-:W-:Y:S01]  /*25b80*/  SEL R3, RZ, 0x4, !P0 ;  /* 0x00000004ff037807 */ /* 0x000fe20004000000 */
[----:B------:R1:W-:Y:S03]  /*25b90*/  LDGSTS.E [R2+0xbc00], [R6.64], P1 ;  /* 0x0bc0000006027fae */ /* 0x0003e60008921848 */
[----:B------:R-:W-:-:S04]  /*25ba0*/  SEL R3, R3, RZ, !P5 ;  /* 0x000000ff03037207 */ /* 0x000fc80006800000 */
[----:B------:R-:W-:Y:S02]  /*25bb0*/  ISETP.NE.U32.AND P0, PT, R3, RZ, PT ;  /* 0x000000ff0300720c */ /* 0x000fe40003f05070 */
[----:B------:R-:W-:-:S05]  /*25bc0*/  IADD3 R12, P2, R12, R16, RZ ;  /* 0x000000100c0c7210 */ /* 0x000fca0007f5e0ff */
[--C-:B------:R-:W-:Y:S01]  /*25bd0*/  IMAD.X R15, R15, 0x1, R0.reuse, P2 ;  /* 0x000000010f0f7824 */ /* 0x100fe200010e0600 */
[----:B------:R-:W-:Y:S01]  /*25be0*/  IADD3 R8, P2, R8, R16, RZ ;  /* 0x0000001008087210 */ /* 0x000fe20007f5e0ff */
[----:B------:R-:W-:Y:S01]  /*25bf0*/  STL [R1+0x57c], R12 ;  /* 0x00057c0c01007387 */ /* 0x000fe20000100800 */
[----:B-1----:R-:W-:Y:S01]  /*25c00*/  MOV R6, R12 ;  /* 0x0000000c00067202 */ /* 0x002fe20000000f00 */
[----:B------:R-:W-:Y:S02]  /*25c10*/  IMAD.MOV.U32 R7, RZ, RZ, R15 ;  /* 0x000000ffff077224 */ /* 0x000fe400078e000f */
[----:B------:R1:W-:Y:S04]  /*25c20*/  STL [R1+0x578], R15 ;  /* 0x0005780f01007387 */ /* 0x0003e80000100800 */
[----:B------:R1:W-:Y:S04]  /*25c30*/  LDGSTS.E [R2+0xbe00], [R6.64], P1 ;  /* 0x0be0000006027fae */ /* 0x0003e80008921848 */
[----:B-1----:R-:W3:Y:S04]  /*25c40*/  LDL.LU R15, [R1+0x660] ;  /* 0x00066000010f7983 */ /* 0x002ee80000300800 */
[----:B------:R-:W3:Y:S01]  /*25c50*/  LDL.LU R12, [R1+0x66c] ;  /* 0x00066c00010c7983 */ /* 0x000ee20000300800 */
[----:B------:R-:W-:-:S03]  /*25c60*/  IMAD.X R13, R13, 0x1, R0, P2 ;  /* 0x000000010d0d7824 */ /* 0x000fc600010e0600 */
[----:B------:R-:W-:Y:S01]  /*25c70*/  STL [R1+0x5e4], R8 ;  /* 0x0005e40801007387 */ /* 0x000fe20000100800 */
[----:B------:R-:W-:-:S03]  /*25c80*/  IMAD.MOV.U32 R7, RZ, RZ, R13 ;  /* 0x000000ffff077224 */ /* 0x000fc600078e000d */
[----:B------:R1:W-:Y:S01]  /*25c90*/  STL [R1+0x5e0], R13 ;  /* 0x0005e00d01007387 */ /* 0x0003e20000100800 */
[----:B------:R-:W-:-:S03]  /*25ca0*/  IADD3 R10, P1, R10, R16, RZ ;  /* 0x000000100a0a7210 */ /* 0x000fc60007f3e0ff */
[----:B-1----:R-:W3:Y:S01]  /*25cb0*/  LDL.LU R13, [R1+0x668] ;  /* 0x00066800010d7983 */ /* 0x002ee20000300800 */
[----:B------:R-:W-:-:S03]  /*25cc0*/  MOV R6, R8 ;  /* 0x0000000800067202 */ /* 0x000fc60000000f00 */
[----:B------:R-:W3:Y:S04]  /*25cd0*/  LDL.LU R8, [R1+0x674] ;  /* 0x0006740001087983 */ /* 0x000ee80000300800 */
[----:B------:R1:W-:Y:S04]  /*25ce0*/  STL [R1+0x5ec], R10 ;  /* 0x0005ec0a01007387 */ /* 0x0003e80000100800 */
[----:B------:R1:W-:Y:S02]  /*25cf0*/  LDGSTS.E [R2+0xd800], [R6.64], P0 ;  /* 0x0d80000006027fae */ /* 0x0003e40008121848 */
[----:B-1----:R-:W-:Y:S01]  /*25d00*/  MOV R6, R10 ;  /* 0x0000000a00067202 */ /* 0x002fe20000000f00 */
[----:B--2---:R-:W-:Y:S01]  /*25d10*/  IMAD.X R17, R17, 0x1, R0, P1 ;  /* 0x0000000111117824 */ /* 0x004fe200008e0600 */
[----:B------:R-:W-:-:S04]  /*25d20*/  IADD3 R9, P1, R9, R16, RZ ;  /* 0x0000001009097210 */ /* 0x000fc80007f3e0ff */
[----:B------:R-:W-:Y:S01]  /*25d30*/  STL [R1+0x5e8], R17 ;  /* 0x0005e81101007387 */ /* 0x000fe20000100800 */
[----:B------:R-:W-:-:S03]  /*25d40*/  IMAD.MOV.U32 R7, RZ, RZ, R17 ;  /* 0x000000ffff077224 */ /* 0x000fc600078e0011 */
[----:B------:R-:W2:Y:S04]  /*25d50*/  LDL.LU R10, [R1+0x670] ;  /* 0x00067000010a7983 */ /* 0x000ea80000300800 */
[----:B------:R1:W-:Y:S04]  /*25d60*/  LDGSTS.E [R2+0xda00], [R6.64], P0 ;  /* 0x0da0000006027fae */ /* 0x0003e80008121848 */
[----:B------:R-:W-:Y:S01]  /*25d70*/  STL [R1+0x5f4], R9 ;  /* 0x0005f40901007387 */ /* 0x000fe20000100800 */
[----:B-1----:R-:W-:Y:S01]  /*25d80*/  MOV R6, R9 ;  /* 0x0000000900067202 */ /* 0x002fe20000000f00 */
[----:B----4-:R-:W-:-:S04]  /*25d90*/  IMAD.X R11, R11, 0x1, R0, P1 ;  /* 0x000000010b0b7824 */ /* 0x010fc800008e0600 */
[----:B------:R-:W-:Y:S01]  /*25da0*/  IMAD.MOV.U32 R7, RZ, RZ, R11 ;  /* 0x000000ffff077224 */ /* 0x000fe200078e000b */
[----:B------:R1:W-:Y:S04]  /*25db0*/  STL [R1+0x5f0], R11 ;  /* 0x0005f00b01007387 */ /* 0x0003e80000100800 */
[----:B------:R4:W-:Y:S04]  /*25dc0*/  LDGSTS.E [R2+0xdc00], [R6.64], P0 ;  /* 0x0dc0000006027fae */ /* 0x0009e80008121848 */
[----:B-1----:R-:W2:Y:S04]  /*25dd0*/  LDL.LU R11, [R1+0x678] ;  /* 0x00067800010b7983 */ /* 0x002ea80000300800 */
[----:B------:R-:W2:Y:S04]  /*25de0*/  LDL.LU R9, [R1+0x67c] ;  /* 0x00067c0001097983 */ /* 0x000ea80000300800 */
[----:B------:R-:W2:Y:S01]  /*25df0*/  LDL.LU R17, [R1+0x6e4] ;  /* 0x0006e40001117983 */ /* 0x000ea20000300800 */
[----:B-----5:R-:W-:-:S05]  /*25e00*/  IADD3 R14, P2, R14, R16, RZ ;  /* 0x000000100e0e7210 */ /* 0x020fca0007f5e0ff */
[----:B---3--:R-:W-:Y:S01]  /*25e10*/  IMAD.X R18, R18, 0x1, R0, P2 ;  /* 0x0000000112127824 */ /* 0x008fe200010e0600 */
[----:B------:R-:W-:Y:S03]  /*25e20*/  STL [R1+0x5fc], R14 ;  /* 0x0005fc0e01007387 */ /* 0x000fe60000100800 */
[----:B----4-:R-:W-:Y:S01]  /*25e30*/  IMAD.MOV.U32 R7, RZ, RZ, R18 ;  /* 0x000000ffff077224 */ /* 0x010fe200078e0012 */
[----:B------:R1:W-:Y:S04]  /*25e40*/  STL [R1+0x5f8], R18 ;  /* 0x0005f81201007387 */ /* 0x0003e80000100800 */
[----:B-1----:R-:W3:Y:S01]  /*25e50*/  LDL.LU R18, [R1+0x6e0] ;  /* 0x0006e00001127983 */ /* 0x002ee20000300800 */
[----:B------:R-:W-:-:S04]  /*25e60*/  ISETP.GT.AND P1, PT, R4, 0x1f, PT ;  /* 0x0000001f0400780c */ /* 0x000fc80003f24270 */
[----:B------:R-:W-:Y:S02]  /*25e70*/  SEL R3, RZ, 0x4, !P1 ;  /* 0x00000004ff037807 */ /* 0x000fe40004800000 */
[----:B------:R-:W-:Y:S02]  /*25e80*/  IADD3 R5, P2, R5, R16, RZ ;  /* 0x0000001005057210 */ /* 0x000fe40007f5e0ff */
[----:B------:R-:W-:Y:S02]  /*25e90*/  SEL R3, R3, RZ, !P5 ;  /* 0x000000ff03037207 */ /* 0x000fe40006800000 */
[----:B------:R-:W-:Y:S02]  /*25ea0*/  MOV R6, R14 ;  /* 0x0000000e00067202 */ /* 0x000fe40000000f00 */
[----:B------:R-:W-:Y:S01]  /*25eb0*/  ISETP.NE.U32.AND P1, PT, R3, RZ, PT ;  /* 0x000000ff0300720c */ /* 0x000fe20003f25070 */
[----:B------:R-:W4:Y:S04]  /*25ec0*/  LDL.LU R14, [R1+0x6ec] ;  /* 0x0006ec00010e7983 */ /* 0x000f280000300800 */
[----:B------:R1:W-:Y:S04]  /*25ed0*/  LDGSTS.E [R2+0xde00], [R6.64], P0 ;  /* 0x0de0000006027fae */ /* 0x0003e80008121848 */
[----:B------:R-:W-:Y:S01]  /*25ee0*/  STL [R1+0x664], R5 ;  /* 0x0006640501007387 */ /* 0x000fe20000100800 */
[----:B-1----:R-:W-:Y:S01]  /*25ef0*/  MOV R6, R5 ;  /* 0x0000000500067202 */ /* 0x002fe20000000f00 */
[----:B------:R-:W-:Y:S01]  /*25f00*/  IMAD.X R15, R15, 0x1, R0, P2 ;  /* 0x000000010f0f7824 */ /* 0x000fe200010e0600 */
[----:B------:R-:W-:-:S04]  /*25f10*/  IADD3 R12, P0, R12, R16, RZ ;  /* 0x000000100c0c7210 */ /* 0x000fc80007f1e0ff */
[----:B------:R1:W-:Y:S01]  /*25f20*/  STL [R1+0x660], R15 ;  /* 0x0006600f01007387 */ /* 0x0003e20000100800 */
[----:B------:R-:W-:-:S05]  /*25f30*/  IMAD.MOV.U32 R7, RZ, RZ, R15 ;  /* 0x000000ffff077224 */ /* 0x000fca00078e000f */
[----:B------:R5:W-:Y:S04]  /*25f40*/  LDGSTS.E [R2+0xf800], [R6.64], P1 ;  /* 0x0f80000006027fae */ /* 0x000be80008921848 */
[----:B-1----:R-:W4:Y:S04]  /*25f50*/  LDL.LU R15, [R1+0x6e8] ;  /* 0x0006e800010f7983 */ /* 0x002f280000300800 */
[----:B------:R-:W4:Y:S01]  /*25f60*/  LDL.LU R5, [R1+0x6f4] ;  /* 0x0006f40001057983 */ /* 0x000f220000300800 */
[----:B------:R-:W-:-:S03]  /*25f70*/  IMAD.X R13, R13, 0x1, R0, P0 ;  /* 0x000000010d0d7824 */ /* 0x000fc600000e0600 */
[----:B------:R1:W-:Y:S01]  /*25f80*/  STL [R1+0x66c], R12 ;  /* 0x00066c0c01007387 */ /* 0x0003e20000100800 */
[----:B-----5:R-:W-:-:S03]  /*25f90*/  MOV R6, R12 ;  /* 0x0000000c00067202 */ /* 0x020fc60000000f00 */
[----:B------:R5:W-:Y:S01]  /*25fa0*/  STL [R1+0x668], R13 ;  /* 0x0006680d01007387 */ /* 0x000be20000100800 */
[----:B------:R-:W-:-:S03]  /*25fb0*/  IADD3 R8, P0, R8, R16, RZ ;  /* 0x0000001008087210 */ /* 0x000fc60007f1e0ff */
[----:B-1----:R-:W4:Y:S01]  /*25fc0*/  LDL.LU R12, [R1+0x6f0] ;  /* 0x0006f000010c7983 */ /* 0x002f220000300800 */
[----:B------:R-:W-:-:S03]  /*25fd0*/  IMAD.MOV.U32 R7, RZ, RZ, R13 ;  /* 0x000000ffff077224 */ /* 0x000fc600078e000d */
[----:B------:R-:W-:Y:S04]  /*25fe0*/  STL [R1+0x674], R8 ;  /* 0x0006740801007387 */ /* 0x000fe80000100800 */
[----:B------:R1:W-:Y:S02]  /*25ff0*/  LDGSTS.E [R2+0xfa00], [R6.64], P1 ;  /* 0x0fa0000006027fae */ /* 0x0003e40008921848 */
[----:B-1----:R-:W-:Y:S01]  /*26000*/  MOV R6, R8 ;  /* 0x0000000800067202 */ /* 0x002fe20000000f00 */
[----:B--2---:R-:W-:-:S04]  /*26010*/  IMAD.X R10, R10, 0x1, R0, P0 ;  /* 0x000000010a0a7824 */ /* 0x004fc800000e0600 */
[----:B------:R-:W-:Y:S01]  /*26020*/  IMAD.MOV.U32 R7, RZ, RZ, R10 ;  /* 0x000000ffff077224 */ /* 0x000fe200078e000a */
[----:B------:R1:W-:Y:S04]  /*26030*/  STL [R1+0x670], R10 ;  /* 0x0006700a01007387 */ /* 0x0003e80000100800 */
[----:B-----5:R-:W2:Y:S04]  /*26040*/  LDL.LU R13, [R1+0x6f8] ;  /* 0x0006f800010d7983 */ /* 0x020ea80000300800 */
[----:B------:R5:W-:Y:S04]  /*26050*/  LDGSTS.E [R2+0xfc00], [R6.64], P1 ;  /* 0x0fc0000006027fae */ /* 0x000be80008921848 */
[----:B-1----:R-:W2:Y:S04]  /*26060*/  LDL.LU R10, [R1+0x6fc] ;  /* 0x0006fc00010a7983 */ /* 0x002ea80000300800 */
[----:B------:R-:W2:Y:S01]  /*26070*/  LDL.LU R8, [R1+0x764] ;  /* 0x0007640001087983 */ /* 0x000ea20000300800 */
[----:B------:R-:W-:-:S05]  /*26080*/  IADD3 R9, P2, R9, R16, RZ ;  /* 0x0000001009097210 */ /* 0x000fca0007f5e0ff */
[----:B------:R-:W-:Y:S01]  /*26090*/  IMAD.X R11, R11, 0x1, R0, P2 ;  /* 0x000000010b0b7824 */ /* 0x000fe200010e0600 */
[----:B------:R-:W-:Y:S03]  /*260a0*/  STL [R1+0x67c], R9 ;  /* 0x00067c0901007387 */ /* 0x000fe60000100800 */
[----:B-----5:R-:W-:Y:S01]  /*260b0*/  IMAD.MOV.U32 R7, RZ, RZ, R11 ;  /* 0x000000ffff077224 */ /* 0x020fe200078e000b */
[----:B------:R1:W-:Y:S01]  /*260c0*/  STL [R1+0x678], R11 ;  /* 0x0006780b01007387 */ /* 0x0003e20000100800 */
[----:B------:R-:W-:-:S03]  /*260d0*/  IADD3 R17, P2, R17, R16, RZ ;  /* 0x0000001011117210 */ /* 0x000fc60007f5e0ff */
[----:B-1----:R-:W5:Y:S01]  /*260e0*/  LDL.LU R11, [R1+0x760] ;  /* 0x00076000010b7983 */ /* 0x002f620000300800 */
[----:B------:R-:W-:-:S03]  /*260f0*/  MOV R6, R9 ;  /* 0x0000000900067202 */ /* 0x000fc60000000f00 */
[----:B------:R-:W5:Y:S01]  /*26100*/  LDL.LU R9, [R1+0x76c] ;  /* 0x00076c0001097983 */ /* 0x000f620000300800 */
[----:B---3--:R-:W-:-:S03]  /*26110*/  IMAD.X R18, R18, 0x1, R0, P2 ;  /* 0x0000000112127824 */ /* 0x008fc600010e0600 */
[----:B------:R-:W-:Y:S04]  /*26120*/  STL [R1+0x6e4], R17 ;  /* 0x0006e41101007387 */ /* 0x000fe80000100800 */
[----:B------:R1:W-:Y:S04]  /*26130*/  STL [R1+0x6e0], R18 ;  /* 0x0006e01201007387 */ /* 0x0003e80000100800 */
[----:B------:R-:W3:Y:S01]  /*26140*/  LDL.LU R20, [R1+0x768] ;  /* 0x0007680001147983 */ /* 0x000ee20000300800 */
[----:B------:R-:W-:-:S03]  /*26150*/  ISETP.GT.AND P0, PT, R4, 0x23, PT ;  /* 0x000000230400780c */ /* 0x000fc60003f04270 */
[----:B------:R1:W-:Y:S01]  /*26160*/  LDGSTS.E [R2+0xfe00], [R6.64], P1 ;  /* 0x0fe0000006027fae */ /* 0x0003e20008921848 */
[----:B------:R-:W-:Y:S02]  /*26170*/  SEL R3, RZ, 0x4, !P0 ;  /* 0x00000004ff037807 */ /* 0x000fe40004000000 */
[----:B----4-:R-:W-:Y:S02]  /*26180*/  IADD3 R14, P1, R14, R16, RZ ;  /* 0x000000100e0e7210 */ /* 0x010fe40007f3e0ff */
[----:B------:R-:W-:-:S04]  /*26190*/  SEL R3, R3, RZ, !P5 ;  /* 0x000000ff03037207 */ /* 0x000fc80006800000 */
[----:B------:R-:W-:Y:S01]  /*261a0*/  ISETP.NE.U32.AND P0, PT, R3, RZ, PT ;  /* 0x000000ff0300720c */ /* 0x000fe20003f05070 */
[----:B-1----:R-:W-:Y:S01]  /*261b0*/  IMAD.MOV.U32 R7, RZ, RZ, R18 ;  /* 0x000000ffff077224 */ /* 0x002fe200078e0012 */
[----:B------:R-:W-:Y:S01]  /*261c0*/  MOV R6, R17 ;  /* 0x0000001100067202 */ /* 0x000fe20000000f00 */
[----:B------:R-:W3:Y:S04]  /*261d0*/  LDL.LU R18, [R1+0x774] ;  /* 0x0007740001127983 */ /* 0x000ee80000300800 */
[----:B------:R-:W-:Y:S06]  /*261e0*/  STL [R1+0x6ec], R14 ;  /* 0x0006ec0e01007387 */ /* 0x000fec0000100800 */
[----:B------:R1:W-:Y:S01]  /*261f0*/  LDGSTS.E [R2+0x11800], [R6.64], P0 ;  /* 0x1180000006027fae */ /* 0x0003e20008121848 */
[----:B------:R-:W-:Y:S01]  /*26200*/  IMAD.X R15, R15, 0x1, R0, P1 ;  /* 0x000000010f0f7824 */ /* 0x000fe200008e0600 */
[----:B------:R-:W-:-:S04]  /*26210*/  IADD3 R5, P1, R5, R16, RZ ;  /* 0x0000001005057210 */ /* 0x000fc80007f3e0ff */
[----:B------:R1:W-:Y:S02]  /*26220*/  STL [R1+0x6e8], R15 ;  /* 0x0006e80f01007387 */ /* 0x0003e40000100800 */
[----:B-1----:R-:W-:Y:S02]  /*26230*/  IMAD.MOV.U32 R7, RZ, RZ, R15 ;  /* 0x000000ffff077224 */ /* 0x002fe400078e000f */
[----:B------:R-:W3:Y:S04]  /*26240*/  LDL.LU R19, [R1+0x770] ;  /* 0x0007700001137983 */ /* 0x000ee80000300800 */
[----:B------:R1:W-:Y:S01]  /*26250*/  STL [R1+0x6f4], R5 ;  /* 0x0006f40501007387 */ /* 0x0003e20000100800 */
[----:B------:R-:W-:-:S05]  /*26260*/  IMAD.X R12, R12, 0x1, R0, P1 ;  /* 0x000000010c0c7824 */ /* 0x000fca00008e0600 */
[----:B------:R1:W-:Y:S04]  /*26270*/  STL [R1+0x6f0], R12 ;  /* 0x0006f00c01007387 */ /* 0x0003e80000100800 */
[----:B------:R-:W3:Y:S04]  /*26280*/  LDL.LU R17, [R1+0x778] ;  /* 0x0007780001117983 */ /* 0x000ee80000300800 */
[----:B------:R-:W3:Y:S01]  /*26290*/  LDL.LU R15, [R1+0x77c] ;  /* 0x00077c00010f7983 */ /* 0x000ee20000300800 */
[----:B------:R-:W-:-:S03]  /*262a0*/  MOV R6, R14 ;  /* 0x0000000e00067202 */ /* 0x000fc60000000f00 */
[----:B------:R-:W3:Y:S04]  /*262b0*/  LDL.LU R14, [R1+0x7e0] ;  /* 0x0007e000010e7983 */ /* 0x000ee80000300800 */
[----:B------:R1:W-:Y:S01]  /*262c0*/  LDGSTS.E [R2+0x11a00], [R6.64], P0 ;  /* 0x11a0000006027fae */ /* 0x0003e20008121848 */
[----:B------:R-:W-:Y:S02]  /*262d0*/  ISETP.GT.AND P1, PT, R4, 0x27, PT ;  /* 0x000000270400780c */ /* 0x000fe40003f24270 */
[----:B-1----:R-:W-:Y:S01]  /*262e0*/  MOV R6, R5 ;  /* 0x0000000500067202 */ /* 0x002fe20000000f00 */
[----:B------:R-:W-:Y:S01]  /*262f0*/  IMAD.MOV.U32 R7, RZ, RZ, R12 ;  /* 0x000000ffff077224 */ /* 0x000fe200078e000c */
[----:B------:R-:W3:Y:S04]  /*26300*/  LDL.LU R5, [R1+0x7e4] ;  /* 0x0007e40001057983 */ /* 0x000ee80000300800 */
[----:B------:R-:W3:Y:S01]  /*26310*/  LDL.LU R12, [R1+0x7ec] ;  /* 0x0007ec00010c7983 */ /* 0x000ee20000300800 */
[----:B------:R-:W-:-:S03]  /*26320*/  SEL R3, RZ, 0x4, !P1 ;  /* 0x00000004ff037807 */ /* 0x000fc60004800000 */
[----:B------:R1:W-:Y:S01]  /*26330*/  LDGSTS.E [R2+0x11c00], [R6.64], P0 ;  /* 0x11c0000006027fae */ /* 0x0003e20008121848 */
        /* <DEDUP_REMOVED lines=14> */
[----:B-----5:R-:W-:-:S04]  /*26420*/  IMAD.X R11, R11, 0x1, R0, P2 ;  /* 0x000000010b0b7824 */ /* 0x020fc800010e0600 */
[----:B------:R-:W-:Y:S01]  /*26430*/  IMAD.MOV.U32 R7, RZ, RZ, R11 ;  /* 0x000000ffff077224 */ /* 0x000fe200078e000b */
[----:B------:R1:W-:Y:S01]  /*26440*/  STL [R1+0x760], R11 ;  /* 0x0007600b01007387 */ /* 0x0003e20000100800 */
[----:B------:R-:W-:-:S03]  /*26450*/  IADD3 R9, P0, R9, R16, RZ ;  /* 0x0000001009097210 */ /* 0x000fc60007f1e0ff */
[----:B------:R2:W-:Y:S04]  /*26460*/  LDGSTS.E [R2+0x13800], [R6.64], P1 ;  /* 0x1380000006027fae */ /* 0x0005e80008921848 */
[----:B-1----:R-:W5:Y:S04]  /*26470*/  LDL.LU R11, [R1+0x7f0] ;  /* 0x0007f000010b7983 */ /* 0x002f680000300800 */
[----:B------:R-:W5:Y:S01]  /*26480*/  LDL.LU R8, [R1+0x7fc] ;  /* 0x0007fc0001087983 */ /* 0x000f620000300800 */
[----:B---3--:R-:W-:Y:S01]  /*26490*/  IMAD.X R20, R20, 0x1, R0, P0 ;  /* 0x0000000114147824 */ /* 0x008fe200000e0600 */
[----:B--2---:R-:W-:-:S02]  /*264a0*/  MOV R6, R9 ;  /* 0x0000000900067202 */ /* 0x004fc40000000f00 */
[----:B------:R1:W-:Y:S04]  /*264b0*/  STL [R1+0x76c], R9 ;  /* 0x00076c0901007387 */ /* 0x0003e80000100800 */
[----:B------:R-:W-:Y:S04]  /*264c0*/  STL [R1+0x768], R20 ;  /* 0x0007681401007387 */ /* 0x000fe80000100800 */
[----:B-1----:R-:W5:Y:S01]  /*264d0*/  LDL.LU R9, [R1+0x7f8] ;  /* 0x0007f80001097983 */ /* 0x002f620000300800 */
[----:B------:R-:W-:Y:S01]  /*264e0*/  IMAD.MOV.U32 R7, RZ, RZ, R20 ;  /* 0x000000ffff077224 */ /* 0x000fe200078e0014 */
[----:B------:R-:W-:-:S04]  /*264f0*/  IADD3 R18, P0, R18, R16, RZ ;  /* 0x0000001012127210 */ /* 0x000fc80007f1e0ff */
[----:B------:R1:W-:Y:S02]  /*26500*/  LDGSTS.E [R2+0x13a00], [R6.64], P1 ;  /* 0x13a0000006027fae */ /* 0x0003e40008921848 */
[----:B-1----:R-:W-:Y:S01]  /*26510*/  MOV R6, R18 ;  /* 0x0000001200067202 */ /* 0x002fe20000000f00 */
[----:B------:R-:W-:Y:S01]  /*26520*/  IMAD.X R19, R19, 0x1, R0, P0 ;  /* 0x0000000113137824 */ /* 0x000fe200000e0600 */
[----:B------:R-:W-:-:S03]  /*26530*/  ISETP.GT.AND P0, PT, R4, 0x2b, PT ;  /* 0x0000002b0400780c */ /* 0x000fc60003f04270 */
[----:B------:R-:W-:Y:S01]  /*26540*/  IMAD.MOV.U32 R7, RZ, RZ, R19 ;  /* 0x000000ffff077224 */ /* 0x000fe200078e0013 */
[----:B------:R-:W-:-:S04]  /*26550*/  SEL R3, RZ, 0x4, !P0 ;  /* 0x00000004ff037807 */ /* 0x000fc80004000000 */
[----:B------:R1:W-:Y:S01]  /*26560*/  LDGSTS.E [R2+0x13c00], [R6.64], P1 ;  /* 0x13c0000006027fae */ /* 0x0003e20008921848 */
[----:B------:R-:W-:Y:S02]  /*26570*/  SEL R3, R3, RZ, !P5 ;  /* 0x000000ff03037207 */ /* 0x000fe40006800000 */
[----:B------:R-:W-:-:S05]  /*26580*/  IADD3 R15, P2, R15, R16, RZ ;  /* 0x000000100f0f7210 */ /* 0x000fca0007f5e0ff */
[----:B------:R-:W-:Y:S01]  /*26590*/  IMAD.X R17, R17, 0x1, R0, P2 ;  /* 0x0000000111117824 */ /* 0x000fe200010e0600 */
[----:B-1----:R-:W-:-:S03]  /*265a0*/  MOV R6, R15 ;  /* 0x0000000f00067202 */ /* 0x002fc60000000f00 */
[----:B------:R-:W-:Y:S01]  /*265b0*/  IMAD.MOV.U32 R7, RZ, RZ, R17 ;  /* 0x000000ffff077224 */ /* 0x000fe200078e0011 */
[----:B------:R-:W-:-:S04]  /*265c0*/  ISETP.NE.U32.AND P0, PT, R3, RZ, PT ;  /* 0x000000ff0300720c */ /* 0x000fc80003f05070 */
[----:B------:R1:W-:Y:S01]  /*265d0*/  LDGSTS.E [R2+0x13e00], [R6.64], P1 ;  /* 0x13e0000006027fae */ /* 0x0003e20008921848 */
[-C--:B------:R-:W-:Y:S02]  /*265e0*/  IADD3 R5, P2, R5, R16.reuse, RZ ;  /* 0x0000001005057210 */ /* 0x080fe40007f5e0ff */
[----:B------:R-:W-:-:S03]  /*265f0*/  IADD3 R12, P1, R12, R16, RZ ;  /* 0x000000100c0c7210 */ /* 0x000fc60007f3e0ff */
[----:B------:R-:W-:Y:S01]  /*26600*/  IMAD.X R14, R14, 0x1, R0, P2 ;  /* 0x000000010e0e7824 */ /* 0x000fe200010e0600 */
[----:B------:R-:W-:Y:S01]  /*26610*/  STL [R1+0x774], R18 ;  /* 0x0007741201007387 */ /* 0x000fe20000100800 */
[----:B-1----:R-:W-:-:S03]  /*26620*/  MOV R6, R5 ;  /* 0x0000000500067202 */ /* 0x002fc60000000f00 */
[----:B------:R-:W-:Y:S01]  /*26630*/  STL [R1+0x770], R19 ;  /* 0x0007701301007387 */ /* 0x000fe20000100800 */
[----:B------:R-:W-:-:S03]  /*26640*/  IMAD.MOV.U32 R7, RZ, RZ, R14 ;  /* 0x000000ffff077224 */ /* 0x000fc600078e000e */
[----:B------:R-:W-:Y:S04]  /*26650*/  STL [R1+0x77c], R15 ;  /* 0x00077c0f01007387 */ /* 0x000fe80000100800 */
[----:B------:R-:W-:Y:S04]  /*26660*/  STL [R1+0x778], R17 ;  /* 0x0007781101007387 */ /* 0x000fe80000100800 */
[----:B------:R1:W-:Y:S04]  /*26670*/  STL [R1+0x7e4], R5 ;  /* 0x0007e40501007387 */ /* 0x0003e80000100800 */
[----:B------:R-:W-:Y:S04]  /*26680*/  STL [R1+0x7e0], R14 ;  /* 0x0007e00e01007387 */ /* 0x000fe80000100800 */
[----:B------:R3:W-:Y:S04]  /*26690*/  LDGSTS.E [R2+0x15800], [R6.64], P0 ;  /* 0x1580000006027fae */ /* 0x0007e80008121848 */
[----:B-1----:R-:W2:Y:S04]  /*266a0*/  LDL.LU R5, [R1+0x864] ;  /* 0x0008640001057983 */ /* 0x002ea80000300800 */
[----:B------:R-:W2:Y:S04]  /*266b0*/  LDL.LU R19, [R1+0x86c] ;  /* 0x00086c0001137983 */ /* 0x000ea80000300800 */
[----:B------:R-:W-:Y:S01]  /*266c0*/  STL [R1+0x7ec], R12 ;  /* 0x0007ec0c01007387 */ /* 0x000fe20000100800 */
[----:B---3--:R-:W-:Y:S01]  /*266d0*/  MOV R6, R12 ;  /* 0x0000000c00067202 */ /* 0x008fe20000000f00 */
[----:B----4-:R-:W-:Y:S01]  /*266e0*/  IMAD.X R13, R13, 0x1, R0, P1 ;  /* 0x000000010d0d7824 */ /* 0x010fe200008e0600 */
[----:B------:R-:W-:-:S04]  /*266f0*/  IADD3 R10, P1, R10, R16, RZ ;  /* 0x000000100a0a7210 */ /* 0x000fc80007f3e0ff */
[----:B------:R1:W-:Y:S01]  /*26700*/  STL [R1+0x7e8], R13 ;  /* 0x0007e80d01007387 */ /* 0x0003e20000100800 */
[----:B------:R-:W-:-:S05]  /*26710*/  IMAD.MOV.U32 R7, RZ, RZ, R13 ;  /* 0x000000ffff077224 */ /* 0x000fca00078e000d */
[----:B------:R3:W-:Y:S04]  /*26720*/  LDGSTS.E [R2+0x15a00], [R6.64], P0 ;  /* 0x15a0000006027fae */ /* 0x0007e80008121848 */
[----:B-1----:R-:W4:Y:S04]  /*26730*/  LDL.LU R13, [R1+0x860] ;  /* 0x00086000010d7983 */ /* 0x002f280000300800 */
[----:B------:R-:W-:Y:S01]  /*26740*/  STL [R1+0x7f4], R10 ;  /* 0x0007f40a01007387 */ /* 0x000fe20000100800 */
[----:B---3--:R-:W-:Y:S01]  /*26750*/  MOV R6, R10 ;  /* 0x0000000a00067202 */ /* 0x008fe20000000f00 */
[----:B-----5:R-:W-:-:S05]  /*26760*/  IMAD.X R11, R11, 0x1, R0, P1 ;  /* 0x000000010b0b7824 */ /* 0x020fca00008e0600 */
[----:B------:R-:W-:Y:S04]  /*26770*/  STL [R1+0x7f0], R11 ;  /* 0x0007f00b01007387 */ /* 0x000fe80000100800 */
[----:B------:R-:W3:Y:S01]  /*26780*/  LDL.LU R21, [R1+0x868] ;  /* 0x0008680001157983 */ /* 0x000ee20000300800 */
[----:B------:R-:W-:Y:S01]  /*26790*/  IADD3 R8, P1, R8, R16, RZ ;  /* 0x0000001008087210 */ /* 0x000fe20007f3e0ff */
[----:B------:R-:W-:-:S04]  /*267a0*/  IMAD.MOV.U32 R7, RZ, RZ, R11 ;  /* 0x000000ffff077224 */ /* 0x000fc800078e000b */
[----:B------:R-:W-:Y:S01]  /*267b0*/  IMAD.X R9, R9, 0x1, R0, P1 ;  /* 0x0000000109097824 */ /* 0x000fe200008e0600 */
[----:B------:R1:W-:Y:S04]  /*267c0*/  STL [R1+0x7fc], R8 ;  /* 0x0007fc0801007387 */ /* 0x0003e80000100800 */
[----:B------:R5:W-:Y:S04]  /*267d0*/  LDGSTS.E [R2+0x15c00], [R6.64], P0 ;  /* 0x15c0000006027fae */ /* 0x000be80008121848 */
[----:B------:R1:W-:Y:S04]  /*267e0*/  STL [R1+0x7f8], R9 ;  /* 0x0007f80901007387 */ /* 0x0003e80000100800 */
[----:B------:R-:W3:Y:S01]  /*267f0*/  LDL.LU R17, [R1+0x870] ;  /* 0x0008700001117983 */ /* 0x000ee20000300800 */
[----:B-----5:R-:W-:Y:S01]  /*26800*/  MOV R6, R8 ;  /* 0x0000000800067202 */ /* 0x020fe20000000f00 */
[----:B------:R-:W-:-:S02]  /*26810*/  IMAD.MOV.U32 R7, RZ, RZ, R9 ;  /* 0x000000ffff077224 */ /* 0x000fc400078e0009 */
[----:B-1----:R-:W5:Y:S04]  /*26820*/  LDL.LU R8, [R1+0x874] ;  /* 0x0008740001087983 */ /* 0x002f680000300800 */
[----:B------:R-:W5:Y:S04]  /*26830*/  LDL.LU R10, [R1+0x878] ;  /* 0x00087800010a7983 */ /* 0x000f680000300800 */
[----:B------:R-:W5:Y:S04]  /*26840*/  LDL.LU R9, [R1+0x87c] ;  /* 0x00087c0001097983 */ /* 0x000f680000300800 */
[----:B------:R-:W1:Y:S01]  /*26850*/  S2R R252, SR_TID.X ;  /* 0x0000000000fc7919 */ /* 0x000e620000002100 */
[----:B------:R-:W-:Y:S01]  /*26860*/  IMAD.MOV.U32 R48, RZ, RZ, R101 ;  /* 0x000000ffff307224 */ /* 0x000fe200078e0065 */
[----:B------:R-:W-:Y:S01]  /*26870*/  MOV R49, R100 ;  /* 0x0000006400317202 */ /* 0x000fe20000000f00 */
[----:B------:R-:W-:-:S02]  /*26880*/  IMAD.MOV.U32 R50, RZ, RZ, R97 ;  /* 0x000000ffff327224 */ /* 0x000fc400078e0061 */
[----:B------:R-:W-:Y:S01]  /*26890*/  IMAD.MOV.U32 R51, RZ, RZ, R96 ;  /* 0x000000ffff337224 */ /* 0x000fe200078e0060 */
[C---:B------:R-:W-:Y:S01]  /*268a0*/  ISETP.GT.AND P1, PT, R4.reuse, 0x2f, PT ;  /* 0x0000002f0400780c */ /* 0x040fe20003f24270 */
[----:B------:R1:W-:Y:S03]  /*268b0*/  LDGSTS.E [R2+0x15e00], [R6.64], P0 ;  /* 0x15e0000006027fae */ /* 0x0003e60008121848 */
[----:B------:R-:W-:Y:S01]  /*268c0*/  SEL R3, RZ, 0x4, !P1 ;  /* 0x00000004ff037807 */ /* 0x000fe20004800000 */
[----:B------:R-:W5:Y:S01]  /*268d0*/  LDL.LU R11, [R1+0x8e4] ;  /* 0x0008e400010b7983 */ /* 0x000f620000300800 */
[----:B------:R-:W-:Y:S01]  /*268e0*/  HMMA.1688.F32.TF32 R24, R248, R114, R48 ;  /* 0x00000072f818723c */ /* 0x000fe20000081030 */
[----:B------:R-:W-:Y:S02]  /*268f0*/  ISETP.GT.AND P0, PT, R4, 0x33, PT ;  /* 0x000000330400780c */ /* 0x000fe40003f04270 */
[----:B------:R-:W-:-:S02]  /*26900*/  SEL R3, R3, RZ, !P5 ;  /* 0x000000ff03037207 */ /* 0x000fc40006800000 */
[C---:B------:R-:W-:Y:S02]  /*26910*/  ISETP.GT.AND P1, PT, R4.reuse, 0x37, PT ;  /* 0x000000370400780c */ /* 0x040fe40003f24270 */
[----:B------:R-:W-:Y:S02]  /*26920*/  ISETP.GT.AND P2, PT, R4, 0x3b, PT ;  /* 0x0000003b0400780c */ /* 0x000fe40003f44270 */
[----:B-1----:R-:W-:Y:S02]  /*26930*/  LOP3.LUT R22, R252, 0x3f, RZ, 0xc0, !PT ;  /* 0x0000003ffc167812 */ /* 0x002fe400078ec0ff */
[----:B------:R-:W-:Y:S02]  /*26940*/  ISETP.GT.AND P3, PT, R4, 0x3f, PT ;  /* 0x0000003f0400780c */ /* 0x000fe40003f64270 */
[----:B------:R-:W-:Y:S02]  /*26950*/  ISETP.GE.AND P4, PT, R22, R4, PT ;  /* 0x000000041600720c */ /* 0x000fe40003f86270 */
[----:B------:R-:W-:-:S02]  /*26960*/  ISETP.NE.U32.AND P6, PT, R3, RZ, PT ;  /* 0x000000ff0300720c */ /* 0x000fc40003fc5070 */
[----:B------:R-:W-:Y:S02]  /*26970*/  SEL R4, RZ, 0x4, !P0 ;  /* 0x00000004ff047807 */ /* 0x000fe40004000000 */
[----:B------:R-:W-:Y:S02]  /*26980*/  SEL R3, RZ, 0x4, !P1 ;  /* 0x00000004ff037807 */ /* 0x000fe40004800000 */
[----:B------:R-:W-:Y:S02]  /*26990*/  SEL R4, R4, RZ, !P5 ;  /* 0x000000ff04047207 */ /* 0x000fe40006800000 */
[----:B------:R-:W-:Y:S02]  /*269a0*/  SEL R3, R3, RZ, !P5 ;  /* 0x000000ff03037207 */ /* 0x000fe40006800000 */
[-C--:B--2---:R-:W-:Y:S02]  /*269b0*/  IADD3 R5, P0, R5, R16.reuse, RZ ;  /* 0x0000001005057210 */ /* 0x084fe40007f1e0ff */
[----:B------:R-:W-:-:S03]  /*269c0*/  IADD3 R19, P1, R19, R16, RZ ;  /* 0x0000001013137210 */ /* 0x000fc60007f3e0ff */
[----:B------:R-:W-:Y:S04]  /*269d0*/  STL [R1+0x864], R5 ;  /* 0x0008640501007387 */ /* 0x000fe80000100800 */
[----:B------:R-:W-:Y:S01]  /*269e0*/  STL [R1+0x86c], R19 ;  /* 0x00086c1301007387 */ /* 0x000fe20000100800 */
[----:B----4-:R-:W-:-:S05]  /*269f0*/  IADD3.X R13, R13, R0, RZ, P0, !PT ;  /* 0x000000000d0d7210 */ /* 0x010fca00007fe4ff */
[----:B------:R-:W-:Y:S01]  /*26a00*/  STL [R1+0x860], R13 ;  /* 0x0008600d01007387 */ /* 0x000fe20000100800 */
[----:B------:R-:W-:Y:S02]  /*26a10*/  ISETP.NE.U32.AND P0, PT, R4, RZ, PT ;  /* 0x000000ff0400720c */ /* 0x000fe40003f05070 */
[----:B------:R-:W-:-:S04]  /*26a20*/  SEL R4, RZ, 0x4, !P2 ;  /* 0x00000004ff047807 */ /* 0x000fc80005000000 */
[----:B------:R-:W-:Y:S01]  /*26a30*/  SEL R4, R4, RZ, !P5 ;  /* 0x000000ff04047207 */ /* 0x000fe20006800000 */
[----:B---3--:R-:W-:-:S05]  /*26a40*/  IMAD.X R21, R21, 0x1, R0, P1 ;  /* 0x0000000115157824 */ /* 0x008fca00008e0600 */
[----:B------:R-:W-:Y:S04]  /*26a50*/  STL [R1+0x868], R21 ;  /* 0x0008681501007387 */ /* 0x000fe80000100800 */
[----:B------:R-:W-:Y:S04]  /*26a60*/  STL.64 [R1+0x20], R24 ;  /* 0x0000201801007387 */ /* 0x000fe80000100a00 */
[----:B------:R1:W-:Y:S04]  /*26a70*/  STL.64 [R1+0x28], R26 ;  /* 0x0000281a01007387 */ /* 0x0003e80000100a00 */
[----:B------:R-:W2:Y:S04]  /*26a80*/  LDL.LU R14, [R1+0x8e0] ;  /* 0x0008e000010e7983 */ /* 0x000ea80000300800 */
[----:B------:R-:W3:Y:S01]  /*26a90*/  LDL.LU R20, [R1+0x8e8] ;  /* 0x0008e80001147983 */ /* 0x000ee20000300800 */
[----:B-1----:R-:W-:Y:S03]  /*26aa0*/  HMMA.1688.F32.TF32 R24, R248, R94, R60 ;  /* 0x0000005ef818723c */ /* 0x002fe6000008103c */
[----:B------:R-:W4:Y:S01]  /*26ab0*/  LDL.LU R15, [R1+0x8ec] ;  /* 0x0008ec00010f7983 */ /* 0x000f220000300800 */
[----:B------:R-:W-:-:S02]  /*26ac0*/  ISETP.NE.U32.AND P1, PT, R3, RZ, PT ;  /* 0x000000ff0300720c */ /* 0x000fc40003f25070 */
[----:B------:R-:W-:Y:S01]  /*26ad0*/  SEL R3, RZ, 0x4, !P3 ;  /* 0x00000004ff037807 */ /* 0x000fe20005800000 */
[----:B------:R-:W3:Y:S01]  /*26ae0*/  LDL.LU R12, [R1+0x8f4] ;  /* 0x0008f400010c7983 */ /* 0x000ee20000300800 */
[----:B-----5:R-:W-:-:S03]  /*26af0*/  IADD3 R8, P2, R8, R16, RZ ;  /* 0x0000001008087210 */ /* 0x020fc60007f5e0ff */
[----:B------:R-:W5:Y:S01]  /*26b00*/  LDL.LU R18, [R1+0x8fc] ;  /* 0x0008fc0001127983 */ /* 0x000f620000300800 */
[----:B------:R-:W-:Y:S02]  /*26b10*/  IADD3 R9, P3, R9, R16, RZ ;  /* 0x0000001009097210 */ /* 0x000fe40007f7e0ff */
[----:B------:R-:W-:Y:S01]  /*26b20*/  IADD3.X R17, R17, R0, RZ, P2, !PT ;  /* 0x0000000011117210 */ /* 0x000fe200017fe4ff */
[----:B------:R1:W-:Y:S02]  /*26b30*/  STL [R1+0x874], R8 ;  /* 0x0008740801007387 */ /* 0x0003e40000100800 */
[----:B------:R-:W-:Y:S01]  /*26b40*/  IMAD.X R10, R10, 0x1, R0, P3 ;  /* 0x000000010a0a7824 */ /* 0x000fe200018e0600 */
[----:B------:R-:W-:Y:S01]  /*26b50*/  ISETP.NE.U32.AND P2, PT, R4, RZ, PT ;  /* 0x000000ff0400720c */ /* 0x000fe20003f45070 */
[----:B------:R-:W-:Y:S01]  /*26b60*/  STL [R1+0x87c], R9 ;  /* 0x00087c0901007387 */ /* 0x000fe20000100800 */
[----:B------:R-:W-:Y:S01]  /*26b70*/  IMAD.MOV.U32 R4, RZ, RZ, R5 ;  /* 0x000000ffff047224 */ /* 0x000fe200078e0005 */
[----:B------:R-:W-:-:S02]  /*26b80*/  MOV R5, R13 ;  /* 0x0000000d00057202 */ /* 0x000fc40000000f00 */
[----:B------:R1:W-:Y:S04]  /*26b90*/  STL [R1+0x870], R17 ;  /* 0x0008701101007387 */ /* 0x0003e80000100800 */
[----:B------:R1:W-:Y:S04]  /*26ba0*/  STL [R1+0x878], R10 ;  /* 0x0008780a01007387 */ /* 0x0003e80000100800 */
[----:B------:R-:W-:Y:S04]  /*26bb0*/  STL.64 [R1], R24 ;  /* 0x0000001801007387 */ /* 0x000fe80000100a00 */
[----:B------:R-:W-:Y:S04]  /*26bc0*/  STL.64 [R1+0x8], R26 ;  /* 0x0000081a01007387 */ /* 0x000fe80000100a00 */
[----:B------:R-:W5:Y:S04]  /*26bd0*/  LDL.LU R13, [R1+0x8f0] ;  /* 0x0008f000010d7983 */ /* 0x000f680000300800 */
[----:B------:R1:W-:Y:S04]  /*26be0*/  LDGSTS.E [R2+0x17800], [R4.64], P6 ;  /* 0x1780000004027fae */ /* 0x0003e8000b121848 */
[----:B------:R-:W5:Y:S01]  /*26bf0*/  LDL.LU R6, [R1+0x964] ;  /* 0x0009640001067983 */ /* 0x000f620000300800 */
[----:B-1----:R-:W-:-:S03]  /*26c00*/  IMAD.MOV.U32 R4, RZ, RZ, R19 ;  /* 0x000000ffff047224 */ /* 0x002fc600078e0013 */
[----:B------:R-:W5:Y:S01]  /*26c10*/  LDL.LU R19, [R1+0x8f8] ;  /* 0x0008f80001137983 */ /* 0x000f620000300800 */
[----:B------:R-:W-:Y:S01]  /*26c20*/  IMAD.MOV.U32 R5, RZ, RZ, R21 ;  /* 0x000000ffff057224 */ /* 0x000fe200078e0015 */
[----:B------:R-:W-:-:S04]  /*26c30*/  SEL R3, R3, RZ, !P5 ;  /* 0x000000ff03037207 */ /* 0x000fc80006800000 */
[----:B------:R1:W-:Y:S01]  /*26c40*/  LDGSTS.E [R2+0x17a00], [R4.64], P6 ;  /* 0x17a0000004027fae */ /* 0x0003e2000b121848 */
[----:B------:R-:W-:Y:S02]  /*26c50*/  ISETP.NE.U32.AND P3, PT, R3, RZ, PT ;  /* 0x000000ff0300720c */ /* 0x000fe40003f65070 */
[----:B------:R-:W-:Y:S02]  /*26c60*/  SEL R3, RZ, 0x4, P4 ;  /* 0x00000004ff037807 */ /* 0x000fe40002000000 */
[----:B------:R-:W-:Y:S02]  /*26c70*/  IADD3 R11, P4, R11, R16, RZ ;  /* 0x000000100b0b7210 */ /* 0x000fe40007f9e0ff */
[----:B-1----:R-:W-:Y:S01]  /*26c80*/  MOV R4, R8 ;  /* 0x0000000800047202 */ /* 0x002fe20000000f00 */
[----:B------:R-:W-:Y:S01]  /*26c90*/  IMAD.MOV.U32 R5, RZ, RZ, R17 ;  /* 0x000000ffff057224 */ /* 0x000fe200078e0011 */
[----:B------:R-:W5:Y:S04]  /*26ca0*/  LDL.LU R8, [R1+0x96c] ;  /* 0x00096c0001087983 */ /* 0x000f680000300800 */
[----:B------:R1:W-:Y:S04]  /*26cb0*/  LDGSTS.E [R2+0x17c00], [R4.64], P6 ;  /* 0x17c0000004027fae */ /* 0x0003e8000b121848 */
[----:B------:R-:W5:Y:S01]  /*26cc0*/  LDL.LU R17, [R1+0x960] ;  /* 0x0009600001117983 */ /* 0x000f620000300800 */
[----:B------:R-:W-:-:S02]  /*26cd0*/  SEL R3, R3, RZ, !P5 ;  /* 0x000000ff03037207 */ /* 0x000fc40006800000 */
[----:B-1----:R-:W-:Y:S01]  /*26ce0*/  MOV R5, R10 ;  /* 0x0000000a00057202 */ /* 0x002fe20000000f00 */
[----:B------:R-:W-:Y:S01]  /*26cf0*/  IMAD.MOV.U32 R4, RZ, RZ, R9 ;  /* 0x000000ffff047224 */ /* 0x000fe200078e0009 */
[----:B------:R-:W5:Y:S04]  /*26d00*/  LDL.LU R10, [R1+0x968] ;  /* 0x00096800010a7983 */ /* 0x000f680000300800 */
[----:B------:R-:W-:Y:S04]  /*26d10*/  STL [R1+0x8e4], R11 ;  /* 0x0008e40b01007387 */ /* 0x000fe80000100800 */
[----:B------:R-:W5:Y:S04]  /*26d20*/  LDL.LU R9, [R1+0x974] ;  /* 0x0009740001097983 */ /* 0x000f680000300800 */
[----:B------:R1:W-:Y:S02]  /*26d30*/  LDGSTS.E [R2+0x17e00], [R4.64], P6 ;  /* 0x17e0000004027fae */ /* 0x0003e4000b121848 */
[----:B-1----:R-:W-:Y:S01]  /*26d40*/  MOV R4, R11 ;  /* 0x0000000b00047202 */ /* 0x002fe20000000f00 */
[----:B--2---:R-:W-:Y:S01]  /*26d50*/  IMAD.X R14, R14, 0x1, R0, P4 ;  /* 0x000000010e0e7824 */ /* 0x004fe200020e0600 */
[----:B----4-:R-:W-:-:S03]  /*26d60*/  IADD3 R15, P5, R15, R16, RZ ;  /* 0x000000100f0f7210 */ /* 0x010fc60007fbe0ff */
[----:B------:R-:W-:Y:S02]  /*26d70*/  IMAD.MOV.U32 R5, RZ, RZ, R14 ;  /* 0x000000ffff057224 */ /* 0x000fe400078e000e */
[----:B------:R-:W-:Y:S04]  /*26d80*/  STL [R1+0x8ec], R15 ;  /* 0x0008ec0f01007387 */ /* 0x000fe80000100800 */
[----:B------:R1:W-:Y:S04]  /*26d90*/  STL [R1+0x8e0], R14 ;  /* 0x0008e00e01007387 */ /* 0x0003e80000100800 */
[----:B------:R-:W2:Y:S01]  /*26da0*/  LDL.LU R7, [R1+0x97c] ;  /* 0x00097c0001077983 */ /* 0x000ea20000300800 */
[----:B---3--:R-:W-:Y:S01]  /*26db0*/  IADD3 R12, P6, R12, R16, RZ ;  /* 0x000000100c0c7210 */ /* 0x008fe20007fde0ff */
[----:B------:R-:W-:-:S02]  /*26dc0*/  IMAD.X R20, R20, 0x1, R0, P5 ;  /* 0x0000000114147824 */ /* 0x000fc400028e0600 */
[----:B------:R3:W-:Y:S04]  /*26dd0*/  LDGSTS.E [R2+0x19800], [R4.64], P0 ;  /* 0x1980000004027fae */ /* 0x0007e80008121848 */
[----:B-1----:R-:W4:Y:S01]  /*26de0*/  LDL.LU R14, [R1+0x970] ;  /* 0x00097000010e7983 */ /* 0x002f220000300800 */
[----:B-----5:R-:W-:-:S03]  /*26df0*/  IADD3 R18, P5, R18, R16, RZ ;  /* 0x0000001012127210 */ /* 0x020fc60007fbe0ff */
[----:B------:R1:W-:Y:S04]  /*26e00*/  STL [R1+0x8f4], R12 ;  /* 0x0008f40c01007387 */ /* 0x0003e80000100800 */
[----:B------:R-:W-:Y:S01]  /*26e10*/  STL [R1+0x8e8], R20 ;  /* 0x0008e81401007387 */ /* 0x000fe20000100800 */
[----:B---3--:R-:W-:Y:S01]  /*26e20*/  MOV R4, R15 ;  /* 0x0000000f00047202 */ /* 0x008fe20000000f00 */
[----:B------:R-:W-:Y:S02]  /*26e30*/  IMAD.MOV.U32 R5, RZ, RZ, R20 ;  /* 0x000000ffff057224 */ /* 0x000fe400078e0014 */
[----:B------:R-:W3:Y:S01]  /*26e40*/  LDL.LU R11, [R1+0x9e4] ;  /* 0x0009e400010b7983 */ /* 0x000ee20000300800 */
[----:B------:R-:W-:-:S03]  /*26e50*/  IMAD.X R13, R13, 0x1, R0, P6 ;  /* 0x000000010d0d7824 */ /* 0x000fc600030e0600 */
[----:B------:R-:W5:Y:S04]  /*26e60*/  LDL.LU R21, [R1+0x978] ;  /* 0x0009780001157983 */ /* 0x000f680000300800 */
[----:B------:R-:W-:Y:S01]  /*26e70*/  STL [R1+0x8fc], R18 ;  /* 0x0008fc1201007387 */ /* 0x000fe20000100800 */
[----:B------:R-:W-:-:S03]  /*26e80*/  IADD3 R6, P6, R6, R16, RZ ;  /* 0x0000001006067210 */ /* 0x000fc60007fde0ff */
[----:B------:R1:W-:Y:S04]  /*26e90*/  STL [R1+0x8f0], R13 ;  /* 0x0008f00d01007387 */ /* 0x0003e80000100800 */
[----:B------:R1:W-:Y:S04]  /*26ea0*/  LDGSTS.E [R2+0x19a00], [R4.64], P0 ;  /* 0x19a0000004027fae */ /* 0x0003e80008121848 */
[----:B------:R-:W5:Y:S01]  /*26eb0*/  LDL.LU R15, [R1+0x9ec] ;  /* 0x0009ec00010f7983 */ /* 0x000f620000300800 */
[----:B------:R-:W-:Y:S01]  /*26ec0*/  IMAD.X R19, R19, 0x1, R0, P5 ;  /* 0x0000000113137824 */ /* 0x000fe200028e0600 */
[----:B-1----:R-:W-:-:S02]  /*26ed0*/  MOV R4, R12 ;  /* 0x0000000c00047202 */ /* 0x002fc40000000f00 */
[----:B------:R-:W5:Y:S01]  /*26ee0*/  LDL.LU R12, [R1+0x9e0] ;  /* 0x0009e000010c7983 */ /* 0x000f620000300800 */
[----:B------:R-:W-:-:S03]  /*26ef0*/  IMAD.MOV.U32 R5, RZ, RZ, R13 ;  /* 0x000000ffff057224 */ /* 0x000fc600078e000d */
[----:B------:R-:W-:Y:S04]  /*26f00*/  STL [R1+0x964], R6 ;  /* 0x0009640601007387 */ /* 0x000fe80000100800 */
[----:B------:R-:W-:Y:S04]  /*26f10*/  STL [R1+0x8f8], R19 ;  /* 0x0008f81301007387 */ /* 0x000fe80000100800 */
[----:B------:R-:W5:Y:S04]  /*26f20*/  LDL.LU R13, [R1+0x9f4] ;  /* 0x0009f400010d7983 */ /* 0x000f680000300800 */
[----:B------:R-:W5:Y:S01]  /*26f30*/  LDL.LU R20, [R1+0x9e8] ;  /* 0x0009e80001147983 */ /* 0x000f620000300800 */
[----:B------:R-:W-:-:S03]  /*26f40*/  IADD3 R8, P5, R8, R16, RZ ;  /* 0x0000001008087210 */ /* 0x000fc60007fbe0ff */
[----:B------:R1:W-:Y:S01]  /*26f50*/  LDGSTS.E [R2+0x19c00], [R4.64], P0 ;  /* 0x19c0000004027fae */ /* 0x0003e20008121848 */
[----:B------:R-:W-:-:S03]  /*26f60*/  IMAD.X R17, R17, 0x1, R0, P6 ;  /* 0x0000000111117824 */ /* 0x000fc600030e0600 */
[----:B------:R-:W-:Y:S01]  /*26f70*/  STL [R1+0x96c], R8 ;  /* 0x00096c0801007387 */ /* 0x000fe20000100800 */
[----:B-1----:R-:W-:Y:S01]  /*26f80*/  MOV R4, R18 ;  /* 0x0000001200047202 */ /* 0x002fe20000000f00 */
[----:B------:R-:W-:Y:S02]  /*26f90*/  IMAD.MOV.U32 R5, RZ, RZ, R19 ;  /* 0x000000ffff057224 */ /* 0x000fe400078e0013 */
[----:B------:R1:W-:Y:S01]  /*26fa0*/  STL [R1+0x960], R17 ;  /* 0x0009601101007387 */ /* 0x0003e20000100800 */
[----:B------:R-:W-:-:S03]  /*26fb0*/  IMAD.X R10, R10, 0x1, R0, P5 ;  /* 0x000000010a0a7824 */ /* 0x000fc600028e0600 */
[----:B------:R1:W-:Y:S01]  /*26fc0*/  LDGSTS.E [R2+0x19e00], [R4.64], P0 ;  /* 0x19e0000004027fae */ /* 0x0003e20008121848 */
[----:B------:R-:W-:-:S03]  /*26fd0*/  IADD3 R9, P0, R9, R16, RZ ;  /* 0x0000001009097210 */ /* 0x000fc60007f1e0ff */
[----:B------:R-:W5:Y:S01]  /*26fe0*/  LDL.LU R18, [R1+0x9fc] ;  /* 0x0009fc0001127983 */ /* 0x000f620000300800 */
[----:B-1----:R-:W-:-:S03]  /*26ff0*/  IMAD.MOV.U32 R5, RZ, RZ, R17 ;  /* 0x000000ffff057224 */ /* 0x002fc600078e0011 */
[----:B------:R-:W5:Y:S01]  /*27000*/  LDL.LU R17, [R1+0x9f0] ;  /* 0x0009f00001117983 */ /* 0x000f620000300800 */
[----:B------:R-:W-:-:S03]  /*27010*/  MOV R4, R6 ;  /* 0x0000000600047202 */ /* 0x000fc60000000f00 */
[----:B------:R-:W-:Y:S04]  /*27020*/  STL [R1+0x974], R9 ;  /* 0x0009740901007387 */ /* 0x000fe80000100800 */
[----:B------:R1:W-:Y:S04]  /*27030*/  STL [R1+0x968], R10 ;  /* 0x0009680a01007387 */ /* 0x0003e80000100800 */
[----:B------:R-:W5:Y:S04]  /*27040*/  LDL.LU R19, [R1+0x9f8] ;  /* 0x0009f80001137983 */ /* 0x000f680000300800 */
[----:B------:R-:W5:Y:S04]  /*27050*/  LDL.LU R6, [R1+0xa64] ;  /* 0x000a640001067983 */ /* 0x000f680000300800 */
[----:B------:R1:W-:Y:S01]  /*27060*/  LDGSTS.E [R2+0x1b800], [R4.64], P1 ;  /* 0x1b80000004027fae */ /* 0x0003e20008921848 */
[----:B------:R-:W-:Y:S01]  /*27070*/  ISETP.NE.U32.AND P4, PT, R3, RZ, PT ;  /* 0x000000ff0300720c */ /* 0x000fe20003f85070 */
[----:B-1----:R-:W-:Y:S01]  /*27080*/  IMAD.MOV.U32 R5, RZ, RZ, R10 ;  /* 0x000000ffff057224 */ /* 0x002fe200078e000a */
[----:B------:R-:W-:Y:S01]  /*27090*/  MOV R4, R8 ;  /* 0x0000000800047202 */ /* 0x000fe20000000f00 */
[----:B------:R-:W5:Y:S04]  /*270a0*/  LDL.LU R10, [R1+0xa60] ;  /* 0x000a6000010a7983 */ /* 0x000f680000300800 */
[----:B------:R1:W-:Y:S02]  /*270b0*/  LDGSTS.E [R2+0x1ba00], [R4.64], P1 ;  /* 0x1ba0000004027fae */ /* 0x0003e40008921848 */
[----:B-1----:R-:W-:-:S02]  /*270c0*/  MOV R4, R9 ;  /* 0x0000000900047202 */ /* 0x002fc40000000f00 */
[----:B--2---:R-:W-:Y:S01]  /*270d0*/  IADD3 R7, P5, R7, R16, RZ ;  /* 0x0000001007077210 */ /* 0x004fe20007fbe0ff */
[----:B----4-:R-:W-:-:S04]  /*270e0*/  IMAD.X R14, R14, 0x1, R0, P0 ;  /* 0x000000010e0e7824 */ /* 0x010fc800000e0600 */
[----:B------:R-:W-:Y:S04]  /*270f0*/  STL [R1+0x97c], R7 ;  /* 0x00097c0701007387 */ /* 0x000fe80000100800 */
[----:B------:R1:W-:Y:S04]  /*27100*/  STL [R1+0x970], R14 ;  /* 0x0009700e01007387 */ /* 0x0003e80000100800 */
[----:B------:R-:W2:Y:S01]  /*27110*/  LDL.LU R8, [R1+0xa6c] ;  /* 0x000a6c0001087983 */ /* 0x000ea20000300800 */
[----:B------:R-:W-:-:S03]  /*27120*/  IMAD.MOV.U32 R5, RZ, RZ, R14 ;  /* 0x000000ffff057224 */ /* 0x000fc600078e000e */
[----:B------:R-:W4:Y:S04]  /*27130*/  LDL.LU R3, [R1+0xa74] ;  /* 0x000a740001037983 */ /* 0x000f280000300800 */
[----:B-1----:R-:W4:Y:S01]  /*27140*/  LDL.LU R14, [R1+0xa68] ;  /* 0x000a6800010e7983 */ /* 0x002f220000300800 */
[-C--:B---3--:R-:W-:Y:S01]  /*27150*/  IADD3 R11, P0, R11, R16.reuse, RZ ;  /* 0x000000100b0b7210 */ /* 0x088fe20007f1e0ff */
[--C-:B-----5:R-:W-:Y:S02]  /*27160*/  IMAD.X R21, R21, 0x1, R0.reuse, P5 ;  /* 0x0000000115157824 */ /* 0x120fe400028e0600 */
[----:B------:R1:W-:Y:S04]  /*27170*/  LDGSTS.E [R2+0x1bc00], [R4.64], P1 ;  /* 0x1bc0000004027fae */ /* 0x0003e80008921848 */
[----:B------:R-:W-:Y:S04]  /*27180*/  STL [R1+0x9e4], R11 ;  /* 0x0009e40b01007387 */ /* 0x000fe80000100800 */
[----:B------:R-:W-:Y:S01]  /*27190*/  STL [R1+0x978], R21 ;  /* 0x0009781501007387 */ /* 0x000fe20000100800 */
[----:B------:R-:W-:Y:S01]  /*271a0*/  IADD3 R15, P5, R15, R16, RZ ;  /* 0x000000100f0f7210 */ /* 0x000fe20007fbe0ff */
[----:B-1----:R-:W-:Y:S01]  /*271b0*/  IMAD.MOV.U32 R5, RZ, RZ, R21 ;  /* 0x000000ffff057224 */ /* 0x002fe200078e0015 */
[----:B------:R-:W-:Y:S01]  /*271c0*/  MOV R4, R7 ;  /* 0x0000000700047202 */ /* 0x000fe20000000f00 */
[----:B------:R-:W3:Y:S04]  /*271d0*/  LDL.LU R9, [R1+0xa7c] ;  /* 0x000a7c0001097983 */ /* 0x000ee80000300800 */
[----:B------:R-:W5:Y:S01]  /*271e0*/  LDL.LU R7, [R1+0xa70] ;  /* 0x000a700001077983 */ /* 0x000f620000300800 */
[----:B------:R-:W-:-:S03]  /*271f0*/  IMAD.X R12, R12, 0x1, R0, P0 ;  /* 0x000000010c0c7824 */ /* 0x000fc600000e0600 */
[----:B------:R-:W-:Y:S04]  /*27200*/  STL [R1+0x9ec], R15 ;  /* 0x0009ec0f01007387 */ /* 0x000fe80000100800 */
[----:B------:R1:W-:Y:S04]  /*27210*/  LDGSTS.E [R2+0x1be00], [R4.64], P1 ;  /* 0x1be0000004027fae */ /* 0x0003e80008921848 */
[----:B------:R1:W-:Y:S01]  /*27220*/  STL [R1+0x9e0], R12 ;  /* 0x0009e00c01007387 */ /* 0x0003e20000100800 */
[----:B------:R-:W-:Y:S01]  /*27230*/  IADD3 R13, P0, R13, R16, RZ ;  /* 0x000000100d0d7210 */ /* 0x000fe20007f1e0ff */
[----:B------:R-:W-:Y:S01]  /*27240*/  IMAD.X R20, R20, 0x1, R0, P5 ;  /* 0x0000000114147824 */ /* 0x000fe200028e0600 */
[----:B-1----:R-:W-:Y:S01]  /*27250*/  MOV R4, R11 ;  /* 0x0000000b00047202 */ /* 0x002fe20000000f00 */
[----:B------:R-:W-:-:S02]  /*27260*/  IMAD.MOV.U32 R5, RZ, RZ, R12 ;  /* 0x000000ffff057224 */ /* 0x000fc400078e000c */
[----:B------:R-:W5:Y:S04]  /*27270*/  LDL.LU R12, [R1+0xa78] ;  /* 0x000a7800010c7983 */ /* 0x000f680000300800 */
[----:B------:R-:W-:Y:S04]  /*27280*/  STL [R1+0x9f4], R13 ;  /* 0x0009f40d01007387 */ /* 0x000fe80000100800 */
[----:B------:R-:W-:Y:S04]  /*27290*/  STL [R1+0x9e8], R20 ;  /* 0x0009e81401007387 */ /* 0x000fe80000100800 */
[----:B------:R-:W5:Y:S04]  /*272a0*/  LDL.LU R11, [R1+0xa84] ;  /* 0x000a8400010b7983 */ /* 0x000f680000300800 */
[----:B------:R1:W-:Y:S02]  /*272b0*/  LDGSTS.E [R2+0x1d800], [R4.64], P2 ;  /* 0x1d80000004027fae */ /* 0x0003e40009121848 */
[----:B-1----:R-:W-:-:S02]  /*272c0*/  MOV R4, R15 ;  /* 0x0000000f00047202 */ /* 0x002fc40000000f00 */
[----:B------:R-:W5:Y:S01]  /*272d0*/  LDL.LU R15, [R1+0xaa4] ;  /* 0x000aa400010f7983 */ /* 0x000f620000300800 */
[----:B------:R-:W-:Y:S01]  /*272e0*/  IMAD.MOV.U32 R5, RZ, RZ, R20 ;  /* 0x000000ffff057224 */ /* 0x000fe200078e0014 */
[----:B------:R-:W-:Y:S01]  /*272f0*/  IADD3 R18, P1, R18, R16, RZ ;  /* 0x0000001012127210 */ /* 0x000fe20007f3e0ff */
[----:B------:R-:W-:-:S03]  /*27300*/  IMAD.X R17, R17, 0x1, R0, P0 ;  /* 0x0000000111117824 */ /* 0x000fc600000e0600 */
[----:B------:R1:W-:Y:S04]  /*27310*/  LDGSTS.E [R2+0x1da00], [R4.64], P2 ;  /* 0x1da0000004027fae */ /* 0x0003e80009121848 */
[----:B------:R-:W-:Y:S01]  /*27320*/  STL [R1+0x9fc], R18 ;  /* 0x0009fc1201007387 */ /* 0x000fe20000100800 */
[----:B------:R-:W-:-:S03]  /*27330*/  IMAD.X R19, R19, 0x1, R0, P1 ;  /* 0x0000000113137824 */ /* 0x000fc600008e0600 */
[----:B------:R1:W-:Y:S01]  /*27340*/  STL [R1+0x9f0], R17 ;  /* 0x0009f01101007387 */ /* 0x0003e20000100800 */
[----:B------:R-:W-:Y:S01]  /*27350*/  IADD3 R6, P0, R6, R16, RZ ;  /* 0x0000001006067210 */ /* 0x000fe20007f1e0ff */
[----:B-1----:R-:W-:Y:S01]  /*27360*/  IMAD.MOV.U32 R5, RZ, RZ, R17 ;  /* 0x000000ffff057224 */ /* 0x002fe200078e0011 */
[----:B------:R-:W-:Y:S01]  /*27370*/  MOV R4, R13 ;  /* 0x0000000d00047202 */ /* 0x000fe20000000f00 */
[----:B------:R-:W5:Y:S04]  /*27380*/  LDL.LU R17, [R1+0xa80] ;  /* 0x000a800001117983 */ /* 0x000f680000300800 */
[----:B------:R-:W-:Y:S04]  /*27390*/  STL [R1+0xa64], R6 ;  /* 0x000a640601007387 */ /* 0x000fe80000100800 */
[----:B------:R1:W-:Y:S04]  /*273a0*/  STL [R1+0x9f8], R19 ;  /* 0x0009f81301007387 */ /* 0x0003e80000100800 */
[----:B------:R1:W-:Y:S04]  /*273b0*/  LDGSTS.E [R2+0x1dc00], [R4.64], P2 ;  /* 0x1dc0000004027fae */ /* 0x0003e80009121848 */
[----:B------:R-:W5:Y:S01]  /*273c0*/  LDL.LU R13, [R1+0xac4] ;  /* 0x000ac400010d7983 */ /* 0x000f620000300800 */
[----:B------:R-:W-:-:S02]  /*273d0*/  IMAD.X R10, R10, 0x1, R0, P0 ;  /* 0x000000010a0a7824 */ /* 0x000fc400000e0600 */
[----:B-1----:R-:W-:Y:S02]  /*273e0*/  IMAD.MOV.U32 R5, RZ, RZ, R19 ;  /* 0x000000ffff057224 */ /* 0x002fe400078e0013 */
[----:B------:R-:W5:Y:S01]  /*273f0*/  LDL.LU R19, [R1+0xaa0] ;  /* 0x000aa00001137983 */ /* 0x000f620000300800 */
[----:B------:R-:W-:-:S05]  /*27400*/  MOV R4, R18 ;  /* 0x0000001200047202 */ /* 0x000fca0000000f00 */
[----:B------:R1:W-:Y:S02]  /*27410*/  LDGSTS.E [R2+0x1de00], [R4.64], P2 ;  /* 0x1de0000004027fae */ /* 0x0003e40009121848 */
[----:B-1----:R-:W-:Y:S01]  /*27420*/  IMAD.MOV.U32 R5, RZ, RZ, R10 ;  /* 0x000000ffff057224 */ /* 0x002fe200078e000a */
[----:B------:R-:W-:-:S05]  /*27430*/  MOV R4, R6 ;  /* 0x0000000600047202 */ /* 0x000fca0000000f00 */
[----:B------:R1:W-:Y:S01]  /*27440*/  LDGSTS.E [R2+0x1f800], [R4.64], P3 ;  /* 0x1f80000004027fae */ /* 0x0003e20009921848 */
[-C--:B--2---:R-:W-:Y:S02]  /*27450*/  IADD3 R8, P1, R8, R16.reuse, RZ ;  /* 0x0000001008087210 */ /* 0x084fe40007f3e0ff */
[----:B----4-:R-:W-:-:S03]  /*27460*/  IADD3 R3, P0, R3, R16, RZ ;  /* 0x0000001003037210 */ /* 0x010fc60007f1e0ff */
[----:B------:R-:W-:Y:S01]  /*27470*/  STL [R1+0xa6c], R8 ;  /* 0x000a6c0801007387 */ /* 0x000fe20000100800 */
[----:B------:R-:W-:-:S03]  /*27480*/  IMAD.X R14, R14, 0x1, R0, P1 ;  /* 0x000000010e0e7824 */ /* 0x000fc600008e0600 */
[----:B------:R2:W-:Y:S04]  /*27490*/  STL [R1+0xa60], R10 ;  /* 0x000a600a01007387 */ /* 0x0005e80000100800 */
[----:B--2---:R-:W2:Y:S04]  /*274a0*/  LDL.LU R10, [R1+0xae4] ;  /* 0x000ae400010a7983 */ /* 0x004ea80000300800 */
[----:B------:R-:W-:Y:S04]  /*274b0*/  STL [R1+0xa74], R3 ;  /* 0x000a740301007387 */ /* 0x000fe80000100800 */
[----:B------:R4:W-:Y:S04]  /*274c0*/  STL [R1+0xa68], R14 ;  /* 0x000a680e01007387 */ /* 0x0009e80000100800 */
[----:B------:R-:W2:Y:S01]  /*274d0*/  LDL.LU R18, [R1+0xac0] ;  /* 0x000ac00001127983 */ /* 0x000ea20000300800 */
[----:B---3--:R-:W-:Y:S01]  /*274e0*/  IADD3 R9, P1, R9, R16, RZ ;  /* 0x0000001009097210 */ /* 0x008fe20007f3e0ff */
[----:B-1----:R-:W-:Y:S01]  /*274f0*/  IMAD.MOV.U32 R5, RZ, RZ, R14 ;  /* 0x000000ffff057224 */ /* 0x002fe200078e000e */
[----:B------:R-:W-:Y:S01]  /*27500*/  MOV R4, R8 ;  /* 0x0000000800047202 */ /* 0x000fe20000000f00 */
[----:B------:R-:W3:Y:S01]  /*27510*/  LDL.LU R6, [R1+0xb04] ;  /* 0x000b040001067983 */ /* 0x000ee20000300800 */
[----:B-----5:R-:W-:-:S03]  /*27520*/  IMAD.X R7, R7, 0x1, R0, P0 ;  /* 0x0000000107077824 */ /* 0x020fc600000e0600 */
[----:B------:R-:W-:Y:S04]  /*27530*/  STL [R1+0xa7c], R9 ;  /* 0x000a7c0901007387 */ /* 0x000fe80000100800 */
[----:B------:R-:W5:Y:S04]  /*27540*/  LDL.LU R16, [R1+0xae0] ;  /* 0x000ae00001107983 */ /* 0x000f680000300800 */
[----:B------:R1:W-:Y:S04]  /*27550*/  LDGSTS.E [R2+0x1fa00], [R4.64], P3 ;  /* 0x1fa0000004027fae */ /* 0x0003e80009921848 */
[----:B------:R4:W-:Y:S01]  /*27560*/  STL [R1+0xa70], R7 ;  /* 0x000a700701007387 */ /* 0x0009e20000100800 */
[----:B------:R-:W-:-:S03]  /*27570*/  IMAD.X R12, R12, 0x1, R0, P1 ;  /* 0x000000010c0c7824 */ /* 0x000fc600008e0600 */
[----:B------:R-:W5:Y:S01]  /*27580*/  LDL.LU R8, [R1+0xb24] ;  /* 0x000b240001087983 */ /* 0x000f620000300800 */
[----:B-1----:R-:W-:Y:S01]  /*27590*/  MOV R4, R3 ;  /* 0x0000000300047202 */ /* 0x002fe20000000f00 */
[----:B------:R-:W-:Y:S02]  /*275a0*/  IMAD.MOV.U32 R5, RZ, RZ, R7 ;  /* 0x000000ffff057224 */ /* 0x000fe400078e0007 */
[----:B----4-:R-:W4:Y:S04]  /*275b0*/  LDL.LU R14, [R1+0xb00] ;  /* 0x000b0000010e7983 */ /* 0x010f280000300800 */
[----:B------:R1:W-:Y:S01]  /*275c0*/  LDGSTS.E [R2+0x1fc00], [R4.64], P3 ;  /* 0x1fc0000004027fae */ /* 0x0003e20009921848 */
[----:B------:R-:W-:-:S05]  /*275d0*/  IADD3 R11, P0, R11, UR7, RZ ;  /* 0x000000070b0b7c10 */ /* 0x000fca000ff1e0ff */
[----:B------:R-:W-:Y:S04]  /*275e0*/  STL [R1+0xa84], R11 ;  /* 0x000a840b01007387 */ /* 0x000fe80000100800 */
[----:B------:R1:W-:Y:S02]  /*275f0*/  STL [R1+0xa78], R12 ;  /* 0x000a780c01007387 */ /* 0x0003e40000100800 */
[----:B-1----:R-:W-:Y:S02]  /*27600*/  IMAD.MOV.U32 R5, RZ, RZ, R12 ;  /* 0x000000ffff057224 */ /* 0x002fe400078e000c */
[----:B------:R-:W4:Y:S01]  /*27610*/  LDL.LU R7, [R1+0xb44] ;  /* 0x000b440001077983 */ /* 0x000f220000300800 */
[----:B------:R-:W-:-:S05]  /*27620*/  IADD3 R15, P1, R15, UR7, RZ ;  /* 0x000000070f0f7c10 */ /* 0x000fca000ff3e0ff */
[----:B------:R-:W-:Y:S04]  /*27630*/  STL [R1+0xaa4], R15 ;  /* 0x000aa40f01007387 */ /* 0x000fe80000100800 */
[----:B------:R-:W4:Y:S04]  /*27640*/  LDL.LU R12, [R1+0xb20] ;  /* 0x000b2000010c7983 */ /* 0x000f280000300800 */
[----:B------:R-:W1:Y:S01]  /*27650*/  S2R R100, SR_TID.X ;  /* 0x0000000000647919 */ /* 0x000e620000002100 */
[----:B------:R-:W-:Y:S02]  /*27660*/  IMAD.MOV.U32 R4, RZ, RZ, R9 ;  /* 0x000000ffff047224 */ /* 0x000fe400078e0009 */
[----:B------:R-:W-:-:S03]  /*27670*/  IMAD.U32 R3, RZ, RZ, UR5 ;  /* 0x00000005ff037e24 */ /* 0x000fc6000f8e00ff */
[----:B------:R1:W-:Y:S04]  /*27680*/  LDGSTS.E [R2+0x1fe00], [R4.64], P3 ;  /* 0x1fe0000004027fae */ /* 0x0003e80009921848 */
[----:B------:R-:W0:Y:S01]  /*27690*/  LDGDEPBAR ;  /* 0x00000000000079af */ /* 0x000e220000000000 */
[----:B------:R-:W-:Y:S02]  /*276a0*/  IADD3.X R17, R17, UR6, RZ, P0, !PT ;  /* 0x0000000611117c10 */ /* 0x000fe400087fe4ff */
[----:B-1----:R-:W-:Y:S02]  /*276b0*/  LOP3.LUT R101, R100, 0x3f, RZ, 0xc0, !PT ;  /* 0x0000003f64657812 */ /* 0x002fe400078ec0ff */
[----:B------:R-:W-:Y:S02]  /*276c0*/  SHF.R.S32.HI R100, RZ, 0x6, R100 ;  /* 0x00000006ff647819 */ /* 0x000fe40000011464 */
[----:B------:R-:W-:-:S02]  /*276d0*/  SHF.L.U32 R101, R101, 0x2, RZ ;  /* 0x0000000265657819 */ /* 0x000fc400000006ff */
[----:B------:R-:W-:-:S04]  /*276e0*/  SGXT R100, R100, 0x1 ;  /* 0x000000016464781a */ /* 0x000fc80000000200 */
[----:B------:R-:W-:Y:S01]  /*276f0*/  LOP3.LUT R9, R101, 0x110, R100, 0x78, !PT ;  /* 0x0000011065097812 */ /* 0x000fe200078e7864 */
[----:B------:R1:W-:Y:S01]  /*27700*/  STL [R1+0xa80], R17 ;  /* 0x000a801101007387 */ /* 0x0003e20000100800 */
[----:B------:R-:W-:Y:S02]  /*27710*/  IADD3 R13, P0, R13, UR7, RZ ;  /* 0x000000070d0d7c10 */ /* 0x000fe4000ff1e0ff */
[----:B------:R-:W-:Y:S02]  /*27720*/  LEA R2, R3, R9, 0xe ;  /* 0x0000000903027211 */ /* 0x000fe400078e70ff */
[----:B------:R-:W-:Y:S01]  /*27730*/  IADD3.X R19, R19, UR6, RZ, P1, !PT ;  /* 0x0000000613137c10 */ /* 0x000fe20008ffe4ff */
[----:B------:R-:W4:Y:S01]  /*27740*/  LDL.LU R9, [R1+0xb64] ;  /* 0x000b640001097983 */ /* 0x000f220000300800 */
[----:B------:R-:W-:-:S03]  /*27750*/  IMAD.MOV.U32 R4, RZ, RZ, R11 ;  /* 0x000000ffff047224 */ /* 0x000fc600078e000b */
[----:B------:R-:W4:Y:S01]  /*27760*/  LDL.LU R3, [R1+0xb40] ;  /* 0x000b400001037983 */ /* 0x000f220000300800 */
[----:B------:R-:W-:-:S03]  /*27770*/  IMAD.MOV.U32 R5, RZ, RZ, R17 ;  /* 0x000000ffff057224 */ /* 0x000fc600078e0011 */
[----:B------:R-:W-:Y:S04]  /*27780*/  STL [R1+0xac4], R13 ;  /* 0x000ac40d01007387 */ /* 0x000fe80000100800 */
[----:B------:R2:W-:Y:S04]  /*27790*/  STL [R1+0xaa0], R19 ;  /* 0x000aa01301007387 */ /* 0x0005e80000100800 */
[----:B------:R-:W4:Y:S04]  /*277a0*/  LDL.LU R11, [R1+0xb60] ;  /* 0x000b6000010b7983 */ /* 0x000f280000300800 */
[----:B-1----:R-:W4:Y:S04]  /*277b0*/  LDL.LU R17, [R1+0xa8c] ;  /* 0x000a8c0001117983 */ /* 0x002f280000300800 */
[----:B------:R1:W-:Y:S02]  /*277c0*/  LDGSTS.E [R2+0x40000], [R4.64], P4 ;  /* 0x4000000004027fae */ /* 0x0003e4000a121848 */
[----:B-1----:R-:W-:-:S02]  /*277d0*/  MOV R4, R15 ;  /* 0x0000000f00047202 */ /* 0x002fc40000000f00 */
[----:B------:R-:W4:Y:S01]  /*277e0*/  LDL.LU R15, [R1+0xaac] ;  /* 0x000aac00010f7983 */ /* 0x000f220000300800 */
[----:B------:R-:W-:-:S05]  /*277f0*/  IMAD.MOV.U32 R5, RZ, RZ, R19 ;  /* 0x000000ffff057224 */ /* 0x000fca00078e0013 */
[----:B------:R1:W-:Y:S02]  /*27800*/  LDGSTS.E [R2+0x40800], [R4.64], P4 ;  /* 0x4080000004027fae */ /* 0x0003e4000a121848 */
[----:B-1----:R-:W-:Y:S01]  /*27810*/  IMAD.MOV.U32 R4, RZ, RZ, R13 ;  /* 0x000000ffff047224 */ /* 0x002fe200078e000d */
[----:B--2---:R-:W-:-:S05]  /*27820*/  IADD3 R10, P1, R10, UR7, RZ ;  /* 0x000000070a0a7c10 */ /* 0x004fca000ff3e0ff */
[----:B------:R-:W-:Y:S01]  /*27830*/  STL [R1+0xae4], R10 ;  /* 0x000ae40a01007387 */ /* 0x000fe20000100800 */
[----:B------:R-:W-:-:S05]  /*27840*/  IADD3.X R18, R18, UR6, RZ, P0, !PT ;  /* 0x0000000612127c10 */ /* 0x000fca00087fe4ff */
[----:B------:R1:W-:Y:S04]  /*27850*/  STL [R1+0xac0], R18 ;  /* 0x000ac01201007387 */ /* 0x0003e80000100800 */
[----:B------:R-:W2:Y:S01]  /*27860*/  LDL.LU R19, [R1+0xa88] ;  /* 0x000a880001137983 */ /* 0x000ea20000300800 */
[----:B---3--:R-:W-:Y:S02]  /*27870*/  IADD3 R6, P0, R6, UR7, RZ ;  /* 0x0000000706067c10 */ /* 0x008fe4000ff1e0ff */
[----:B-----5:R-:W-:Y:S02]  /*27880*/  IADD3.X R16, R16, UR6, RZ, P1, !PT ;  /* 0x0000000610107c10 */ /* 0x020fe40008ffe4ff */
[----:B------:R-:W-:Y:S01]  /*27890*/  MOV R5, R18 ;  /* 0x0000001200057202 */ /* 0x000fe20000000f00 */
[----:B------:R-:W-:Y:S04]  /*278a0*/  STL [R1+0xb04], R6 ;  /* 0x000b040601007387 */ /* 0x000fe80000100800 */
[----:B------:R3:W-:Y:S04]  /*278b0*/  STL [R1+0xae0], R16 ;  /* 0x000ae01001007387 */ /* 0x0007e80000100800 */
[----:B------:R-:W5:Y:S01]  /*278c0*/  LDL.LU R13, [R1+0xacc] ;  /* 0x000acc00010d7983 */ /* 0x000f620000300800 */
[----:B------:R-:W-:-:S03]  /*278d0*/  IADD3 R8, P1, R8, UR7, RZ ;  /* 0x0000000708087c10 */ /* 0x000fc6000ff3e0ff */
[----:B-1----:R-:W5:Y:S01]  /*278e0*/  LDL.LU R18, [R1+0xaa8] ;  /* 0x000aa80001127983 */ /* 0x002f620000300800 */
[----:B----4-:R-:W-:-:S03]  /*278f0*/  IADD3.X R14, R14, UR6, RZ, P0, !PT ;  /* 0x000000060e0e7c10 */ /* 0x010fc600087fe4ff */
[----:B------:R1:W-:Y:S04]  /*27900*/  LDGSTS.E [R2+0x41000], [R4.64], P4 ;  /* 0x4100000004027fae */ /* 0x0003e8000a121848 */
[----:B------:R-:W-:Y:S04]  /*27910*/  STL [R1+0xb24], R8 ;  /* 0x000b240801007387 */ /* 0x000fe80000100800 */
[----:B------:R4:W-:Y:S01]  /*27920*/  STL [R1+0xb00], R14 ;  /* 0x000b000e01007387 */ /* 0x0009e20000100800 */
[----:B-1----:R-:W-:Y:S02]  /*27930*/  IMAD.MOV.U32 R4, RZ, RZ, R10 ;  /* 0x000000ffff047224 */ /* 0x002fe400078e000a */
[----:B------:R-:W-:Y:S01]  /*27940*/  IMAD.MOV.U32 R5, RZ, RZ, R16 ;  /* 0x000000ffff057224 */ /* 0x000fe200078e0010 */
[----:B------:R-:W5:Y:S01]  /*27950*/  LDL.LU R10, [R1+0xaec] ;  /* 0x000aec00010a7983 */ /* 0x000f620000300800 */
[----:B------:R-:W-:-:S03]  /*27960*/  IADD3 R7, P0, R7, UR7, RZ ;  /* 0x0000000707077c10 */ /* 0x000fc6000ff1e0ff */
[----:B---3--:R-:W3:Y:S04]  /*27970*/  LDL.LU R16, [R1+0xac8] ;  /* 0x000ac80001107983 */ /* 0x008ee80000300800 */
[----:B------:R1:W-:Y:S04]  /*27980*/  LDGSTS.E [R2+0x41800], [R4.64], P4 ;  /* 0x4180000004027fae */ /* 0x0003e8000a121848 */
[----:B------:R-:W-:Y:S01]  /*27990*/  STL [R1+0xb44], R7 ;  /* 0x000b440701007387 */ /* 0x000fe20000100800 */
[----:B------:R-:W-:Y:S02]  /*279a0*/  IADD3.X R12, R12, UR6, RZ, P1, !PT ;  /* 0x000000060c0c7c10 */ /* 0x000fe40008ffe4ff */
[----:B-1----:R-:W-:-:S03]  /*279b0*/  MOV R4, R6 ;  /* 0x0000000600047202 */ /* 0x002fc60000000f00 */
[----:B------:R1:W-:Y:S01]  /*279c0*/  STL [R1+0xb20], R12 ;  /* 0x000b200c01007387 */ /* 0x0003e20000100800 */
[----:B------:R-:W-:-:S03]  /*279d0*/  IMAD.MOV.U32 R5, RZ, RZ, R14 ;  /* 0x000000ffff057224 */ /* 0x000fc600078e000e */
[----:B------:R-:W3:Y:S04]  /*279e0*/  LDL.LU R6, [R1+0xb0c] ;  /* 0x000b0c0001067983 */ /* 0x000ee80000300800 */
[----:B----4-:R-:W4:Y:S04]  /*279f0*/  LDL.LU R14, [R1+0xae8] ;  /* 0x000ae800010e7983 */ /* 0x010f280000300800 */
[----:B------:R-:W1:Y:S04]  /*27a00*/  S2R R100, SR_TID.X ;  /* 0x0000000000647919 */ /* 0x000e680000002100 */
[----:B------:R1:W-:Y:S02]  /*27a10*/  LDGSTS.E [R2+0x42000], [R4.64], P4 ;  /* 0x4200000004027fae */ /* 0x0003e4000a121848 */
[----:B-1----:R-:W-:Y:S01]  /*27a20*/  IMAD.MOV.U32 R4, RZ, RZ, R8 ;  /* 0x000000ffff047224 */ /* 0x002fe200078e0008 */
[----:B------:R-:W-:-:S05]  /*27a30*/  MOV R5, R12 ;  /* 0x0000000c00057202 */ /* 0x000fca0000000f00 */
[----:B------:R1:W-:Y:S01]  /*27a40*/  LDGSTS.E [R2+0x42800], [R4.64], P4 ;  /* 0x4280000004027fae */ /* 0x0003e2000a121848 */
[----:B------:R-:W-:Y:S02]  /*27a50*/  LOP3.LUT R101, R100, 0x3f, RZ, 0xc0, !PT ;  /* 0x0000003f64657812 */ /* 0x000fe400078ec0ff */
[----:B------:R-:W-:Y:S02]  /*27a60*/  IADD3 R9, P1, R9, UR7, RZ ;  /* 0x0000000709097c10 */ /* 0x000fe4000ff3e0ff */
[----:B------:R-:W-:Y:S02]  /*27a70*/  IADD3.X R3, R3, UR6, RZ, P0, !PT ;  /* 0x0000000603037c10 */ /* 0x000fe400087fe4ff */
[----:B------:R-:W-:Y:S01]  /*27a80*/  SHF.R.S32.HI R100, RZ, 0x6, R100 ;  /* 0x00000006ff647819 */ /* 0x000fe20000011464 */
[----:B-1----:R-:W-:Y:S01]  /*27a90*/  IMAD.MOV.U32 R4, RZ, RZ, R7 ;  /* 0x000000ffff047224 */ /* 0x002fe200078e0007 */
[----:B------:R-:W-:Y:S01]  /*27aa0*/  STL [R1+0xb64], R9 ;  /* 0x000b640901007387 */ /* 0x000fe20000100800 */
[----:B------:R-:W-:Y:S01]  /*27ab0*/  IMAD.MOV.U32 R5, RZ, RZ, R3 ;  /* 0x000000ffff057224 */ /* 0x000fe200078e0003 */
[----:B------:R-:W-:Y:S01]  /*27ac0*/  SGXT R100, R100, 0x1 ;  /* 0x000000016464781a */ /* 0x000fe20000000200 */
[----:B------:R-:W-:Y:S01]  /*27ad0*/  IMAD.SHL.U32 R101, R101, 0x4, RZ ;  /* 0x0000000465657824 */ /* 0x000fe200078e00ff */
[----:B------:R1:W-:Y:S01]  /*27ae0*/  STL [R1+0xb40], R3 ;  /* 0x000b400301007387 */ /* 0x0003e20000100800 */
[----:B------:R-:W-:-:S03]  /*27af0*/  IADD3.X R11, R11, UR6, RZ, P1, !PT ;  /* 0x000000060b0b7c10 */ /* 0x000fc60008ffe4ff */
[----:B------:R-:W4:Y:S01]  /*27b00*/  LDL.LU R8, [R1+0xb2c] ;  /* 0x000b2c0001087983 */ /* 0x000f220000300800 */
[----:B------:R-:W-:-:S03]  /*27b10*/  IADD3 R17, P0, R17, UR7, RZ ;  /* 0x0000000711117c10 */ /* 0x000fc6000ff1e0ff */
[----:B------:R-:W4:Y:S04]  /*27b20*/  LDL.LU R12, [R1+0xb08] ;  /* 0x000b0800010c7983 */ /* 0x000f280000300800 */
[----:B------:R-:W-:Y:S04]  /*27b30*/  STL [R1+0xa8c], R17 ;  /* 0x000a8c1101007387 */ /* 0x000fe80000100800 */
[----:B------:R1:W-:Y:S04]  /*27b40*/  LDGSTS.E [R2+0x43000], [R4.64], P4 ;  /* 0x4300000004027fae */ /* 0x0003e8000a121848 */
[----:B------:R1:W-:Y:S02]  /*27b50*/  STL [R1+0xb60], R11 ;  /* 0x000b600b01007387 */ /* 0x0003e40000100800 */
[----:B-1----:R-:W-:-:S02]  /*27b60*/  MOV R3, UR5 ;  /* 0x0000000500037c02 */ /* 0x002fc40008000f00 */
[----:B------:R-:W4:Y:S01]  /*27b70*/  LDL.LU R7, [R1+0xb4c] ;  /* 0x000b4c0001077983 */ /* 0x000f220000300800 */
[----:B------:R-:W-:Y:S02]  /*27b80*/  MOV R5, R11 ;  /* 0x0000000b00057202 */ /* 0x000fe40000000f00 */
[----:B------:R-:W-:Y:S01]  /*27b90*/  LOP3.LUT R11, R101, 0x110, R100, 0x78, !PT ;  /* 0x00000110650b7812 */ /* 0x000fe200078e7864 */
[----:B------:R-:W-:Y:S01]  /*27ba0*/  IMAD.MOV.U32 R4, RZ, RZ, R9 ;  /* 0x000000ffff047224 */ /* 0x000fe200078e0009 */
[----:B------:R-:W-:Y:S01]  /*27bb0*/  IADD3 R15, P1, R15, UR7, RZ ;  /* 0x000000070f0f7c10 */ /* 0x000fe2000ff3e0ff */
[----:B------:R-:W4:Y:S01]  /*27bc0*/  LDL.LU R9, [R1+0xb28] ;  /* 0x000b280001097983 */ /* 0x000f220000300800 */
[----:B------:R-:W-:-:S03]  /*27bd0*/  LOP3.LUT R11, R11, 0x20, RZ, 0x3c, !PT ;  /* 0x000000200b0b7812 */ /* 0x000fc600078e3cff */
[----:B------:R-:W-:Y:S02]  /*27be0*/  STL [R1+0xaac], R15 ;  /* 0x000aac0f01007387 */ /* 0x000fe40000100800 */
[----:B------:R-:W-:Y:S02]  /*27bf0*/  IMAD R3, R3, 0x4000, R11 ;  /* 0x0000400003037824 */ /* 0x000fe400078e020b */
[----:B------:R1:W-:Y:S02]  /*27c00*/  LDGSTS.E [R2+0x43800], [R4.64], P4 ;  /* 0x4380000004027fae */ /* 0x0003e4000a121848 */
[----:B-1----:R-:W-:Y:S01]  /*27c10*/  IMAD.MOV.U32 R4, RZ, RZ, R17 ;  /* 0x000000ffff047224 */ /* 0x002fe200078e0011 */
[----:B--2---:R-:W-:-:S05]  /*27c20*/  IADD3.X R19, R19, UR6, RZ, P0, !PT ;  /* 0x0000000613137c10 */ /* 0x004fca00087fe4ff */
[----:B------:R1:W-:Y:S04]  /*27c30*/  STL [R1+0xa88], R19 ;  /* 0x000a881301007387 */ /* 0x0003e80000100800 */
[----:B------:R-:W2:Y:S04]  /*27c40*/  LDL.LU R11, [R1+0xb6c] ;  /* 0x000b6c00010b7983 */ /* 0x000ea80000300800 */
[----:B------:R-:W2:Y:S01]  /*27c50*/  LDL.LU R2, [R1+0xb48] ;  /* 0x000b480001027983 */ /* 0x000ea20000300800 */
[----:B-----5:R-:W-:Y:S02]  /*27c60*/  IADD3 R13, P0, R13, UR7, RZ ;  /* 0x000000070d0d7c10 */ /* 0x020fe4000ff1e0ff */
[----:B------:R-:W-:-:S03]  /*27c70*/  IADD3.X R18, R18, UR6, RZ, P1, !PT ;  /* 0x0000000612127c10 */ /* 0x000fc60008ffe4ff */
[----:B------:R-:W-:Y:S01]  /*27c80*/  STL [R1+0xacc], R13 ;  /* 0x000acc0d01007387 */ /* 0x000fe20000100800 */
[----:B------:R-:W-:-:S03]  /*27c90*/  MOV R5, R19 ;  /* 0x0000001300057202 */ /* 0x000fc60000000f00 */
[----:B------:R5:W-:Y:S04]  /*27ca0*/  STL [R1+0xaa8], R18 ;  /* 0x000aa81201007387 */ /* 0x000be80000100800 */
[----:B------:R-:W2:Y:S04]  /*27cb0*/  LDL.LU R17, [R1+0xa94] ;  /* 0x000a940001117983 */ /* 0x000ea80000300800 */
[----:B-1----:R-:W2:Y:S04]  /*27cc0*/  LDL.LU R19, [R1+0xb68] ;  /* 0x000b680001137983 */ /* 0x002ea80000300800 */
[----:B------:R1:W-:Y:S01]  /*27cd0*/  LDGSTS.E [R3+0x40200], [R4.64], P4 ;  /* 0x4020000004037fae */ /* 0x0003e2000a121848 */
[----:B------:R-:W-:-:S02]  /*27ce0*/  IADD3 R10, P1, R10, UR7, RZ ;  /* 0x000000070a0a7c10 */ /* 0x000fc4000ff3e0ff */
[----:B---3--:R-:W-:-:S03]  /*27cf0*/  IADD3.X R16, R16, UR6, RZ, P0, !PT ;  /* 0x0000000610107c10 */ /* 0x008fc600087fe4ff */
[----:B------:R-:W-:Y:S01]  /*27d00*/  STL [R1+0xaec], R10 ;  /* 0x000aec0a01007387 */ /* 0x000fe20000100800 */
[----:B-1----:R-:W-:Y:S02]  /*27d10*/  IMAD.MOV.U32 R4, RZ, RZ, R15 ;  /* 0x000000ffff047224 */ /* 0x002fe400078e000f */
[----:B------:R-:W-:Y:S01]  /*27d20*/  IMAD.MOV.U32 R5, RZ, RZ, R18 ;  /* 0x000000ffff057224 */ /* 0x000fe200078e0012 */
[----:B------:R1:W-:Y:S04]  /*27d30*/  STL [R1+0xac8], R16 ;  /* 0x000ac81001007387 */ /* 0x0003e80000100800 */
[----:B------:R-:W3:Y:S04]  /*27d40*/  LDL.LU R15, [R1+0xab4] ;  /* 0x000ab400010f7983 */ /* 0x000ee80000300800 */
[----:B-----5:R-:W5:Y:S01]  /*27d50*/  LDL.LU R18, [R1+0xa90] ;  /* 0x000a900001127983 */ /* 0x020f620000300800 */
[----:B------:R-:W-:-:S03]  /*27d60*/  IADD3 R6, P0, R6, UR7, RZ ;  /* 0x0000000706067c10 */ /* 0x000fc6000ff1e0ff */
[----:B------:R1:W-:Y:S01]  /*27d70*/  LDGSTS.E [R3+0x40a00], [R4.64], P4 ;  /* 0x40a0000004037fae */ /* 0x0003e2000a121848 */
[----:B----4-:R-:W-:-:S03]  /*27d80*/  IADD3.X R14, R14, UR6, RZ, P1, !PT ;  /* 0x000000060e0e7c10 */ /* 0x010fc60008ffe4ff */
[----:B------:R-:W-:Y:S04]  /*27d90*/  STL [R1+0xb0c], R6 ;  /* 0x000b0c0601007387 */ /* 0x000fe80000100800 */
[----:B------:R4:W-:Y:S01]  /*27da0*/  STL [R1+0xae8], R14 ;  /* 0x000ae80e01007387 */ /* 0x0009e20000100800 */
[----:B-1----:R-:W-:Y:S01]  /*27db0*/  MOV R4, R13 ;  /* 0x0000000d00047202 */ /* 0x002fe20000000f00 */
[----:B------:R-:W-:Y:S02]  /*27dc0*/  IMAD.MOV.U32 R5, RZ, RZ, R16 ;  /* 0x000000ffff057224 */ /* 0x000fe400078e0010 */
[----:B------:R-:W5:Y:S04]  /*27dd0*/  LDL.LU R13, [R1+0xad4] ;  /* 0x000ad400010d7983 */ /* 0x000f680000300800 */
[----:B------:R-:W5:Y:S04]  /*27de0*/  LDL.LU R16, [R1+0xab0] ;  /* 0x000ab00001107983 */ /* 0x000f680000300800 */
[----:B------:R1:W-:Y:S02]  /*27df0*/  LDGSTS.E [R3+0x41200], [R4.64], P4 ;  /* 0x4120000004037fae */ /* 0x0003e4000a121848 */
[----:B-1----:R-:W-:Y:S01]  /*27e00*/  IMAD.MOV.U32 R4, RZ, RZ, R10 ;  /* 0x000000ffff047224 */ /* 0x002fe200078e000a */
[----:B------:R-:W-:-:S05]  /*27e10*/  MOV R5, R14 ;  /* 0x0000000e00057202 */ /* 0x000fca0000000f00 */
[----:B------:R1:W-:Y:S01]  /*27e20*/  LDGSTS.E [R3+0x41a00], [R4.64], P4 ;  /* 0x41a0000004037fae */ /* 0x0003e2000a121848 */
[----:B------:R-:W-:Y:S02]  /*27e30*/  IADD3 R8, P1, R8, UR7, RZ ;  /* 0x0000000708087c10 */ /* 0x000fe4000ff3e0ff */
[----:B------:R-:W-:-:S03]  /*27e40*/  IADD3.X R12, R12, UR6, RZ, P0, !PT ;  /* 0x000000060c0c7c10 */ /* 0x000fc600087fe4ff */
[----:B------:R-:W-:Y:S01]  /*27e50*/  STL [R1+0xb2c], R8 ;  /* 0x000b2c0801007387 */ /* 0x000fe20000100800 */
[----:B-1----:R-:W-:-:S03]  /*27e60*/  IMAD.MOV.U32 R4, RZ, RZ, R6 ;  /* 0x000000ffff047224 */ /* 0x002fc600078e0006 */
[----:B------:R1:W-:Y:S01]  /*27e70*/  STL [R1+0xb08], R12 ;  /* 0x000b080c01007387 */ /* 0x0003e20000100800 */
[----:B------:R-:W-:-:S03]  /*27e80*/  IMAD.MOV.U32 R5, RZ, RZ, R12 ;  /* 0x000000ffff057224 */ /* 0x000fc600078e000c */
[----:B------:R-:W5:Y:S04]  /*27e90*/  LDL.LU R10, [R1+0xaf4] ;  /* 0x000af400010a7983 */ /* 0x000f680000300800 */
[----:B----4-:R-:W5:Y:S01]  /*27ea0*/  LDL.LU R14, [R1+0xad0] ;  /* 0x000ad000010e7983 */ /* 0x010f620000300800 */
[----:B------:R-:W-:-:S03]  /*27eb0*/  IADD3 R7, P0, R7, UR7, RZ ;  /* 0x0000000707077c10 */ /* 0x000fc6000ff1e0ff */
[----:B------:R1:W-:Y:S04]  /*27ec0*/  LDGSTS.E [R3+0x42200], [R4.64], P4 ;  /* 0x4220000004037fae */ /* 0x0003e8000a121848 */
[----:B------:R-:W-:Y:S01]  /*27ed0*/  STL [R1+0xb4c], R7 ;  /* 0x000b4c0701007387 */ /* 0x000fe20000100800 */
[----:B------:R-:W-:-:S05]  /*27ee0*/  IADD3.X R9, R9, UR6, RZ, P1, !PT ;  /* 0x0000000609097c10 */ /* 0x000fca0008ffe4ff */
[----:B------:R2:W-:Y:S04]  /*27ef0*/  STL [R1+0xb28], R9 ;  /* 0x000b280901007387 */ /* 0x0005e80000100800 */
[----:B-1----:R-:W5:Y:S01]  /*27f00*/  LDL.LU R12, [R1+0xaf0] ;  /* 0x000af000010c7983 */ /* 0x002f620000300800 */
[----:B------:R-:W-:-:S03]  /*27f10*/  MOV R4, R8 ;  /* 0x0000000800047202 */ /* 0x000fc60000000f00 */
[----:B------:R-:W5:Y:S01]  /*27f20*/  LDL.LU R6, [R1+0xb14] ;  /* 0x000b140001067983 */ /* 0x000f620000300800 */
[----:B------:R-:W-:-:S03]  /*27f30*/  IMAD.MOV.U32 R5, RZ, RZ, R9 ;  /* 0x000000ffff057224 */ /* 0x000fc600078e0009 */
[----:B------:R-:W5:Y:S04]  /*27f40*/  LDL.LU R8, [R1+0xb10] ;  /* 0x000b100001087983 */ /* 0x000f680000300800 */
[----:B------:R1:W-:Y:S02]  /*27f50*/  LDGSTS.E [R3+0x42a00], [R4.64], P4 ;  /* 0x42a0000004037fae */ /* 0x0003e4000a121848 */
[----:B-1----:R-:W-:Y:S01]  /*27f60*/  IMAD.MOV.U32 R4, RZ, RZ, R7 ;  /* 0x000000ffff047224 */ /* 0x002fe200078e0007 */
[----:B--2---:R-:W-:Y:S02]  /*27f70*/  IADD3 R11, P1, R11, UR7, RZ ;  /* 0x000000070b0b7c10 */ /* 0x004fe4000ff3e0ff */
[----:B------:R-:W-:-:S03]  /*27f80*/  IADD3.X R2, R2, UR6, RZ, P0, !PT ;  /* 0x0000000602027c10 */ /* 0x000fc600087fe4ff */
[----:B------:R1:W-:Y:S04]  /*27f90*/  STL [R1+0xb6c], R11 ;  /* 0x000b6c0b01007387 */ /* 0x0003e80000100800 */
[----:B------:R2:W-:Y:S04]  /*27fa0*/  STL [R1+0xb48], R2 ;  /* 0x000b480201007387 */ /* 0x0005e80000100800 */
[----:B------:R-:W4:Y:S01]  /*27fb0*/  LDL.LU R9, [R1+0xb34] ;  /* 0x000b340001097983 */ /* 0x000f220000300800 */
[----:B------:R-:W-:-:S03]  /*27fc0*/  MOV R5, R2 ;  /* 0x0000000200057202 */ /* 0x000fc60000000f00 */
[----:B------:R-:W4:Y:S01]  /*27fd0*/  LDL.LU R7, [R1+0xb54] ;  /* 0x000b540001077983 */ /* 0x000f220000300800 */
[----:B------:R-:W-:-:S03]  /*27fe0*/  IADD3 R17, P0, R17, UR7, RZ ;  /* 0x0000000711117c10 */ /* 0x000fc6000ff1e0ff */
[----:B------:R1:W-:Y:S01]  /*27ff0*/  LDGSTS.E [R3+0x43200], [R4.64], P4 ;  /* 0x4320000004037fae */ /* 0x0003e2000a121848 */
[----:B------:R-:W-:-:S03]  /*28000*/  IADD3.X R19, R19, UR6, RZ, P1, !PT ;  /* 0x0000000613137c10 */ /* 0x000fc60008ffe4ff */
[----:B------:R-:W-:Y:S04]  /*28010*/  STL [R1+0xa94], R17 ;  /* 0x000a941101007387 */ /* 0x000fe80000100800 */
[----:B------:R2:W-:Y:S01]  /*28020*/  STL [R1+0xb68], R19 ;  /* 0x000b681301007387 */ /* 0x0005e20000100800 */
[----:B-1----:R-:W-:-:S03]  /*28030*/  MOV R4, R11 ;  /* 0x0000000b00047202 */ /* 0x002fc60000000f00 */
[----:B------:R-:W4:Y:S01]  /*28040*/  LDL.LU R11, [R1+0xb30] ;  /* 0x000b3000010b7983 */ /* 0x000f220000300800 */
[----:B------:R-:W-:-:S05]  /*28050*/  IMAD.MOV.U32 R5, RZ, RZ, R19 ;  /* 0x000000ffff057224 */ /* 0x000fca00078e0013 */
[----:B------:R1:W-:Y:S01]  /*28060*/  LDGSTS.E [R3+0x43a00], [R4.64], P4 ;  /* 0x43a0000004037fae */ /* 0x0003e2000a121848 */
[----:B---3--:R-:W-:Y:S02]  /*28070*/  IADD3 R15, P1, R15, UR7, RZ ;  /* 0x000000070f0f7c10 */ /* 0x008fe4000ff3e0ff */
[----:B-----5:R-:W-:-:S03]  /*28080*/  IADD3.X R18, R18, UR6, RZ, P0, !PT ;  /* 0x0000000612127c10 */ /* 0x020fc600087fe4ff */
[----:B------:R-:W-:Y:S04]  /*28090*/  STL [R1+0xab4], R15 ;  /* 0x000ab40f01007387 */ /* 0x000fe80000100800 */
[----:B------:R3:W-:Y:S04]  /*280a0*/  STL [R1+0xa90], R18 ;  /* 0x000a901201007387 */ /* 0x0007e80000100800 */
[----:B-1----:R-:W5:Y:S01]  /*280b0*/  LDL.LU R3, [R1+0xb50] ;  /* 0x000b500001037983 */ /* 0x002f620000300800 */
[----:B------:R-:W-:Y:S02]  /*280c0*/  IADD3 R13, P0, R13, UR7, RZ ;  /* 0x000000070d0d7c10 */ /* 0x000fe4000ff1e0ff */
[----:B------:R-:W-:-:S03]  /*280d0*/  IADD3.X R16, R16, UR6, RZ, P1, !PT ;  /* 0x0000000610107c10 */ /* 0x000fc60008ffe4ff */
[----:B------:R-:W-:Y:S04]  /*280e0*/  STL [R1+0xad4], R13 ;  /* 0x000ad40d01007387 */ /* 0x000fe80000100800 */
[----:B------:R1:W-:Y:S04]  /*280f0*/  STL [R1+0xab0], R16 ;  /* 0x000ab01001007387 */ /* 0x0003e80000100800 */
[----:B------:R-:W5:Y:S04]  /*28100*/  LDL.LU R23, [R1+0xb74] ;  /* 0x000b740001177983 */ /* 0x000f680000300800 */
[----:B------:R-:W1:Y:S01]  /*28110*/  S2R R100, SR_TID.X ;  /* 0x0000000000647919 */ /* 0x000e620000002100 */
[----:B--2---:R-:W-:-:S03]  /*28120*/  IMAD.U32 R2, RZ, RZ, UR5 ;  /* 0x00000005ff027e24 */ /* 0x004fc6000f8e00ff */
[----:B------:R-:W2:Y:S01]  /*28130*/  LDL.LU R20, [R1+0xa9c] ;  /* 0x000a9c0001147983 */ /* 0x000ea20000300800 */
[----:B------:R-:W-:Y:S02]  /*28140*/  MOV R4, R17 ;  /* 0x0000001100047202 */ /* 0x000fe40000000f00 */
[----:B-1----:R-:W-:Y:S02]  /*28150*/  LOP3.LUT R101, R100, 0x3f, RZ, 0xc0, !PT ;  /* 0x0000003f64657812 */ /* 0x002fe400078ec0ff */
[----:B------:R-:W-:-:S03]  /*28160*/  SHF.R.S32.HI R100, RZ, 0x6, R100 ;  /* 0x00000006ff647819 */ /* 0x000fc60000011464 */
[----:B------:R-:W-:Y:S01]  /*28170*/  IMAD.SHL.U32 R101, R101, 0x4, RZ ;  /* 0x0000000465657824 */ /* 0x000fe200078e00ff */
[----:B------:R-:W-:Y:S02]  /*28180*/  SGXT R100, R100, 0x1 ;  /* 0x000000016464781a */ /* 0x000fe40000000200 */
[----:B------:R-:W-:Y:S02]  /*28190*/  IADD3 R10, P1, R10, UR7, RZ ;  /* 0x000000070a0a7c10 */ /* 0x000fe4000ff3e0ff */
[----:B------:R-:W-:Y:S02]  /*281a0*/  LOP3.LUT R19, R101, 0x110, R100, 0x78, !PT ;  /* 0x0000011065137812 */ /* 0x000fe400078e7864 */
[----:B------:R-:W-:Y:S01]  /*281b0*/  IADD3.X R14, R14, UR6, RZ, P0, !PT ;  /* 0x000000060e0e7c10 */ /* 0x000fe200087fe4ff */
[----:B------:R-:W-:Y:S01]  /*281c0*/  STL [R1+0xaf4], R10 ;  /* 0x000af40a01007387 */ /* 0x000fe20000100800 */
[----:B------:R-:W-:-:S03]  /*281d0*/  LOP3.LUT R19, R19, 0x40, RZ, 0x3c, !PT ;  /* 0x0000004013137812 */ /* 0x000fc600078e3cff */
[----:B------:R1:W-:Y:S01]  /*281e0*/  STL [R1+0xad0], R14 ;  /* 0x000ad00e01007387 */ /* 0x0003e20000100800 */
[----:B------:R-:W-:-:S03]  /*281f0*/  IMAD.MOV.U32 R5, RZ, RZ, R18 ;  /* 0x000000ffff057224 */ /* 0x000fc600078e0012 */
[----:B------:R-:W2:Y:S01]  /*28200*/  LDL.LU R24, [R1+0xb70] ;  /* 0x000b700001187983 */ /* 0x000ea20000300800 */
[----:B------:R-:W-:-:S05]  /*28210*/  IMAD R2, R2, 0x4000, R19 ;  /* 0x0000400002027824 */ /* 0x000fca00078e0213 */
[----:B------:R1:W-:Y:S01]  /*28220*/  LDGSTS.E [R2+0x40400], [R4.64], P4 ;  /* 0x4040000004027fae */ /* 0x0003e2000a121848 */
[----:B------:R-:W-:Y:S02]  /*28230*/  IADD3.X R12, R12, UR6, RZ, P1, !PT ;  /* 0x000000060c0c7c10 */ /* 0x000fe40008ffe4ff */
[----:B------:R-:W-:-:S05]  /*28240*/  IADD3 R6, P0, R6, UR7, RZ ;  /* 0x0000000706067c10 */ /* 0x000fca000ff1e0ff */
[----:B------:R-:W-:Y:S01]  /*28250*/  STL [R1+0xb14], R6 ;  /* 0x000b140601007387 */ /* 0x000fe20000100800 */
[----:B------:R-:W-:-:S03]  /*28260*/  IADD3.X R8, R8, UR6, RZ, P0, !PT ;  /* 0x0000000608087c10 */ /* 0x000fc600087fe4ff */
[----:B------:R4:W-:Y:S04]  /*28270*/  STL [R1+0xaf0], R12 ;  /* 0x000af00c01007387 */ /* 0x0009e80000100800 */
[----:B---3--:R-:W2:Y:S01]  /*28280*/  LDL.LU R18, [R1+0xabc] ;  /* 0x000abc0001127983 */ /* 0x008ea20000300800 */
[----:B-1----:R-:W-:-:S03]  /*28290*/  IMAD.MOV.U32 R4, RZ, RZ, R15 ;  /* 0x000000ffff047224 */ /* 0x002fc600078e000f */
[----:B------:R-:W2:Y:S01]  /*282a0*/  LDL.LU R21, [R1+0xa98] ;  /* 0x000a980001157983 */ /* 0x000ea20000300800 */
[----:B------:R-:W-:-:S05]  /*282b0*/  MOV R5, R16 ;  /* 0x0000001000057202 */ /* 0x000fca0000000f00 */
[----:B------:R1:W-:Y:S02]  /*282c0*/  LDGSTS.E [R2+0x40c00], [R4.64], P4 ;  /* 0x40c0000004027fae */ /* 0x0003e4000a121848 */
[----:B-1----:R-:W-:Y:S02]  /*282d0*/  IMAD.MOV.U32 R4, RZ, RZ, R13 ;  /* 0x000000ffff047224 */ /* 0x002fe400078e000d */
[----:B------:R-:W-:-:S05]  /*282e0*/  IMAD.MOV.U32 R5, RZ, RZ, R14 ;  /* 0x000000ffff057224 */ /* 0x000fca00078e000e */
[----:B------:R1:W-:Y:S02]  /*282f0*/  LDGSTS.E [R2+0x41400], [R4.64], P4 ;  /* 0x4140000004027fae */ /* 0x0003e4000a121848 */
[----:B-1----:R-:W-:Y:S01]  /*28300*/  MOV R4, R10 ;  /* 0x0000000a00047202 */ /* 0x002fe20000000f00 */
[----:B------:R-:W-:-:S05]  /*28310*/  IMAD.MOV.U32 R5, RZ, RZ, R12 ;  /* 0x000000ffff057224 */ /* 0x000fca00078e000c */
[----:B------:R1:W-:Y:S02]  /*28320*/  LDGSTS.E [R2+0x41c00], [R4.64], P4 ;  /* 0x41c0000004027fae */ /* 0x0003e4000a121848 */
[----:B-1----:R-:W-:Y:S01]  /*28330*/  MOV R5, R8 ;  /* 0x0000000800057202 */ /* 0x002fe20000000f00 */
[----:B------:R-:W-:-:S05]  /*28340*/  IMAD.MOV.U32 R4, RZ, RZ, R6 ;  /* 0x000000ffff047224 */ /* 0x000fca00078e0006 */
[----:B------:R1:W-:Y:S01]  /*28350*/  LDGSTS.E [R2+0x42400], [R4.64], P4 ;  /* 0x4240000004027fae */ /* 0x0003e2000a121848 */
[----:B----4-:R-:W-:-:S05]  /*28360*/  IADD3 R9, P1, R9, UR7, RZ ;  /* 0x0000000709097c10 */ /* 0x010fca000ff3e0ff */
[----:B------:R-:W-:Y:S04]  /*28370*/  STL [R1+0xb34], R9 ;  /* 0x000b340901007387 */ /* 0x000fe80000100800 */
[----:B------:R4:W-:Y:S04]  /*28380*/  STL [R1+0xb10], R8 ;  /* 0x000b100801007387 */ /* 0x0009e80000100800 */
[----:B------:R-:W3:Y:S01]  /*28390*/  LDL.LU R19, [R1+0xab8] ;  /* 0x000ab80001137983 */ /* 0x000ee20000300800 */
[----:B------:R-:W-:-:S03]  /*283a0*/  IADD3 R7, P0, R7, UR7, RZ ;  /* 0x0000000707077c10 */ /* 0x000fc6000ff1e0ff */
[----:B------:R-:W3:Y:S04]  /*283b0*/  LDL.LU R16, [R1+0xadc] ;  /* 0x000adc0001107983 */ /* 0x000ee80000300800 */
[----:B------:R-:W3:Y:S01]  /*283c0*/  LDL.LU R14, [R1+0xafc] ;  /* 0x000afc00010e7983 */ /* 0x000ee20000300800 */
[----:B------:R-:W-:-:S03]  /*283d0*/  IADD3.X R11, R11, UR6, RZ, P1, !PT ;  /* 0x000000060b0b7c10 */ /* 0x000fc60008ffe4ff */
[----:B------:R-:W3:Y:S04]  /*283e0*/  LDL.LU R17, [R1+0xad8] ;  /* 0x000ad80001117983 */ /* 0x000ee80000300800 */
[----:B------:R-:W-:Y:S04]  /*283f0*/  STL [R1+0xb54], R7 ;  /* 0x000b540701007387 */ /* 0x000fe80000100800 */
[----:B------:R1:W-:Y:S04]  /*28400*/  STL [R1+0xb30], R11 ;  /* 0x000b300b01007387 */ /* 0x0003e80000100800 */
[----:B------:R-:W3:Y:S04]  /*28410*/  LDL.LU R15, [R1+0xaf8] ;  /* 0x000af800010f7983 */ /* 0x000ee80000300800 */
[----:B------:R-:W3:Y:S04]  /*28420*/  LDL.LU R12, [R1+0xb1c] ;  /* 0x000b1c00010c7983 */ /* 0x000ee80000300800 */
[----:B------:R-:W3:Y:S01]  /*28430*/  LDL.LU R10, [R1+0xb3c] ;  /* 0x000b3c00010a7983 */ /* 0x000ee20000300800 */
[----:B-----5:R-:W-:-:S03]  /*28440*/  IADD3.X R3, R3, UR6, RZ, P0, !PT ;  /* 0x0000000603037c10 */ /* 0x020fc600087fe4ff */
[----:B----4-:R-:W4:Y:S04]  /*28450*/  LDL.LU R8, [R1+0xb5c] ;  /* 0x000b5c0001087983 */ /* 0x010f280000300800 */
[----:B------:R-:W5:Y:S04]  /*28460*/  LDL.LU R6, [R1+0xb7c] ;  /* 0x000b7c0001067983 */ /* 0x000f680000300800 */
[----:B------:R-:W4:Y:S01]  /*28470*/  LDL.LU R13, [R1+0xb18] ;  /* 0x000b1800010d7983 */ /* 0x000f220000300800 */
[----:B-1----:R-:W-:Y:S01]  /*28480*/  IMAD.MOV.U32 R5, RZ, RZ, R11 ;  /* 0x000000ffff057224 */ /* 0x002fe200078e000b */
[----:B------:R-:W-:-:S05]  /*28490*/  IADD3 R23, P1, R23, UR7, RZ ;  /* 0x0000000717177c10 */ /* 0x000fca000ff3e0ff */
[----:B------:R-:W-:Y:S04]  /*284a0*/  STL [R1+0xb74], R23 ;  /* 0x000b741701007387 */ /* 0x000fe80000100800 */
[----:B------:R1:W-:Y:S04]  /*284b0*/  STL [R1+0xb50], R3 ;  /* 0x000b500301007387 */ /* 0x0003e80000100800 */
[----:B------:R-:W5:Y:S01]  /*284c0*/  LDL.LU R11, [R1+0xb38] ;  /* 0x000b3800010b7983 */ /* 0x000f620000300800 */
[----:B------:R-:W-:-:S03]  /*284d0*/  IMAD.MOV.U32 R4, RZ, RZ, R9 ;  /* 0x000000ffff047224 */ /* 0x000fc600078e0009 */
[----:B------:R-:W5:Y:S04]  /*284e0*/  LDL.LU R9, [R1+0xb58] ;  /* 0x000b580001097983 */ /* 0x000f680000300800 */
[----:B------:R1:W-:Y:S02]  /*284f0*/  LDGSTS.E [R2+0x42c00], [R4.64], P4 ;  /* 0x42c0000004027fae */ /* 0x0003e4000a121848 */
[----:B-1----:R-:W-:Y:S02]  /*28500*/  MOV R4, R7 ;  /* 0x0000000700047202 */ /* 0x002fe40000000f00 */
[----:B------:R-:W5:Y:S01]  /*28510*/  LDL.LU R7, [R1+0xb78] ;  /* 0x000b780001077983 */ /* 0x000f620000300800 */
[----:B------:R-:W-:Y:S01]  /*28520*/  SHF.R.S32.HI R101, RZ, 0x6, R252 ;  /* 0x00000006ff657819 */ /* 0x000fe200000114fc */
[----:B------:R-:W-:-:S02]  /*28530*/  IMAD.SHL.U32 R252, R22, 0x4, RZ ;  /* 0x0000000416fc7824 */ /* 0x000fc400078e00ff */
[----:B------:R-:W-:Y:S01]  /*28540*/  IMAD.MOV.U32 R5, RZ, RZ, R3 ;  /* 0x000000ffff057224 */ /* 0x000fe200078e0003 */
[----:B------:R-:W-:Y:S02]  /*28550*/  SGXT R101, R101, 0x1 ;  /* 0x000000016565781a */ /* 0x000fe40000000200 */
[----:B--2---:R-:W-:Y:S02]  /*28560*/  IADD3 R20, P0, R20, UR7, RZ ;  /* 0x0000000714147c10 */ /* 0x004fe4000ff1e0ff */
[----:B------:R-:W-:Y:S01]  /*28570*/  LOP3.LUT R22, R252, 0x110, R101, 0x78, !PT ;  /* 0x00000110fc167812 */ /* 0x000fe200078e7865 */
[----:B------:R1:W-:Y:S01]  /*28580*/  LDGSTS.E [R2+0x43400], [R4.64], P4 ;  /* 0x4340000004027fae */ /* 0x0003e2000a121848 */
[----:B------:R-:W-:Y:S02]  /*28590*/  IADD3.X R24, R24, UR6, RZ, P1, !PT ;  /* 0x0000000618187c10 */ /* 0x000fe40008ffe4ff */
[----:B------:R-:W-:Y:S02]  /*285a0*/  MOV R3, UR5 ;  /* 0x0000000500037c02 */ /* 0x000fe40008000f00 */
[----:B------:R-:W-:Y:S01]  /*285b0*/  LOP3.LUT R22, R22, 0x60, RZ, 0x3c, !PT ;  /* 0x0000006016167812 */ /* 0x000fe200078e3cff */
[----:B-1----:R-:W-:-:S02]  /*285c0*/  IMAD.MOV.U32 R4, RZ, RZ, R23 ;  /* 0x000000ffff047224 */ /* 0x002fc400078e0017 */
[----:B------:R-:W-:Y:S01]  /*285d0*/  IMAD.MOV.U32 R5, RZ, RZ, R24 ;  /* 0x000000ffff057224 */ /* 0x000fe200078e0018 */
[----:B------:R-:W-:-:S04]  /*285e0*/  LEA R3, R3, R22, 0xe ;  /* 0x0000001603037211 */ /* 0x000fc800078e70ff */
[----:B------:R1:W-:Y:S02]  /*285f0*/  LDGSTS.E [R2+0x43c00], [R4.64], P4 ;  /* 0x43c0000004027fae */ /* 0x0003e4000a121848 */
[----:B-1----:R-:W-:Y:S01]  /*28600*/  IMAD.MOV.U32 R4, RZ, RZ, R20 ;  /* 0x000000ffff047224 */ /* 0x002fe200078e0014 */
[----:B------:R-:W-:Y:S02]  /*28610*/  IADD3 R18, P1, R18, UR7, RZ ;  /* 0x0000000712127c10 */ /* 0x000fe4000ff3e0ff */
[----:B------:R-:W-:-:S05]  /*28620*/  IADD3.X R21, R21, UR6, RZ, P0, !PT ;  /* 0x0000000615157c10 */ /* 0x000fca00087fe4ff */
[----:B------:R-:W-:-:S05]  /*28630*/  IMAD.MOV.U32 R5, RZ, RZ, R21 ;  /* 0x000000ffff057224 */ /* 0x000fca00078e0015 */
[----:B------:R1:W-:Y:S02]  /*28640*/  LDGSTS.E [R3+0x40600], [R4.64], P4 ;  /* 0x4060000004037fae */ /* 0x0003e4000a121848 */
[----:B-1----:R-:W-:Y:S02]  /*28650*/  MOV R4, R18 ;  /* 0x0000001200047202 */ /* 0x002fe40000000f00 */
[----:B------:R-:W-:Y:S04]  /*28660*/  STL [R1+0xa9c], R20 ;  /* 0x000a9c1401007387 */ /* 0x000fe80000100800 */
[----:B------:R-:W-:Y:S04]  /*28670*/  STL [R1+0xb70], R24 ;  /* 0x000b701801007387 */ /* 0x000fe80000100800 */
[----:B------:R-:W-:Y:S01]  /*28680*/  STL [R1+0xabc], R18 ;  /* 0x000abc1201007387 */ /* 0x000fe20000100800 */
[----:B------:R-:W-:-:S03]  /*28690*/  MOV R252, 0x3f ;  /* 0x0000003f00fc7802 */ /* 0x000fc60000000f00 */
[----:B------:R-:W-:Y:S01]  /*286a0*/  STL [R1+0xa98], R21 ;  /* 0x000a981501007387 */ /* 0x000fe20000100800 */
[----:B------:R-:W-:Y:S02]  /*286b0*/  IADD3 R252, R252, c[0x0][0x180], RZ ;  /* 0x00006000fcfc7a10 */ /* 0x000fe40007ffe0ff */
[----:B------:R-:W-:Y:S01]  /*286c0*/  IADD3 R40, R40, 0x1, RZ ;  /* 0x0000000128287810 */ /* 0x000fe20007ffe0ff */
[----:B------:R-:W-:Y:S01]  /*286d0*/  IMAD.MOV.U32 R48, RZ, RZ, R93 ;  /* 0x000000ffff307224 */ /* 0x000fe200078e005d */
[----:B------:R-:W-:Y:S01]  /*286e0*/  MOV R49, R92 ;  /* 0x0000005c00317202 */ /* 0x000fe20000000f00 */
[----:B------:R-:W-:Y:S02]  /*286f0*/  IMAD.MOV.U32 R50, RZ, RZ, R89 ;  /* 0x000000ffff327224 */ /* 0x000fe400078e0059 */
[----:B------:R-:W-:Y:S01]  /*28700*/  IMAD.MOV.U32 R51, RZ, RZ, R88 ;  /* 0x000000ffff337224 */ /* 0x000fe200078e0058 */
[C---:B------:R-:W-:Y:S08]  /*28710*/  HMMA.1688.F32.TF32 R236, R224.reuse, R118, R72 ;  /* 0x00000076e0ec723c */ /* 0x040ff00000081048 */
[C---:B------:R-:W-:Y:S08]  /*28720*/  HMMA.1688.F32.TF32 R232, R224.reuse, R114, R76 ;  /* 0x00000072e0e8723c */ /* 0x040ff0000008104c */
[C---:B------:R-:W-:Y:S08]  /*28730*/  HMMA.1688.F32.TF32 R228, R224.reuse, R94, R164 ;  /* 0x0000005ee0e4723c */ /* 0x040ff000000810a4 */
[-C--:B------:R-:W-:Y:S08]  /*28740*/  HMMA.1688.F32.TF32 R224, R224, R90.reuse, R168 ;  /* 0x0000005ae0e0723c */ /* 0x080ff000000810a8 */
[----:B------:R-:W-:Y:S01]  /*28750*/  HMMA.1688.F32.TF32 R248, R248, R90, R48 ;  /* 0x0000005af8f8723c */ /* 0x000fe20000081030 */
[----:B---3--:R-:W-:-:S02]  /*28760*/  IADD3.X R19, R19, UR6, RZ, P1, !PT ;  /* 0x0000000613137c10 */ /* 0x008fc40008ffe4ff */
[----:B------:R-:W-:-:S03]  /*28770*/  IADD3 R16, P0, R16, UR7, RZ ;  /* 0x0000000710107c10 */ /* 0x000fc6000ff1e0ff */
[----:B------:R-:W-:Y:S01]  /*28780*/  IMAD.MOV.U32 R5, RZ, RZ, R19 ;  /* 0x000000ffff057224 */ /* 0x000fe200078e0013 */
[----:B------:R-:W-:-:S04]  /*28790*/  IADD3 R14, P1, R14, UR7, RZ ;  /* 0x000000070e0e7c10 */ /* 0x000fc8000ff3e0ff */
[----:B------:R1:W-:Y:S01]  /*287a0*/  LDGSTS.E [R3+0x40e00], [R4.64], P4 ;  /* 0x40e0000004037fae */ /* 0x0003e2000a121848 */
[----:B------:R-:W-:Y:S01]  /*287b0*/  IADD3.X R17, R17, UR6, RZ, P0, !PT ;  /* 0x0000000611117c10 */ /* 0x000fe200087fe4ff */
[----:B-1----:R-:W-:-:S03]  /*287c0*/  IMAD.MOV.U32 R4, RZ, RZ, R16 ;  /* 0x000000ffff047224 */ /* 0x002fc600078e0010 */
[----:B------:R-:W-:Y:S02]  /*287d0*/  MOV R5, R17 ;  /* 0x0000001100057202 */ /* 0x000fe40000000f00 */
[----:B------:R-:W-:Y:S02]  /*287e0*/  IADD3.X R15, R15, UR6, RZ, P1, !PT ;  /* 0x000000060f0f7c10 */ /* 0x000fe40008ffe4ff */
[----:B------:R-:W-:Y:S01]  /*287f0*/  IADD3 R12, P0, R12, UR7, RZ ;  /* 0x000000070c0c7c10 */ /* 0x000fe2000ff1e0ff */
[----:B------:R1:W-:Y:S01]  /*28800*/  LDGSTS.E [R3+0x41600], [R4.64], P4 ;  /* 0x4160000004037fae */ /* 0x0003e2000a121848 */
[----:B------:R-:W-:Y:S01]  /*28810*/  IADD3 R10, P1, R10, UR7, RZ ;  /* 0x000000070a0a7c10 */ /* 0x000fe2000ff3e0ff */
[----:B-1----:R-:W-:Y:S02]  /*28820*/  IMAD.MOV.U32 R4, RZ, RZ, R14 ;  /* 0x000000ffff047224 */ /* 0x002fe400078e000e */
[----:B------:R-:W-:Y:S01]  /*28830*/  IMAD.MOV.U32 R5, RZ, RZ, R15 ;  /* 0x000000ffff057224 */ /* 0x000fe200078e000f */
[----:B----4-:R-:W-:-:S04]  /*28840*/  IADD3.X R13, R13, UR6, RZ, P0, !PT ;  /* 0x000000060d0d7c10 */ /* 0x010fc800087fe4ff */
[----:B------:R1:W-:Y:S01]  /*28850*/  LDGSTS.E [R3+0x41e00], [R4.64], P4 ;  /* 0x41e0000004037fae */ /* 0x0003e2000a121848 */
[----:B------:R-:W-:Y:S02]  /*28860*/  IADD3 R8, P2, R8, UR7, RZ ;  /* 0x0000000708087c10 */ /* 0x000fe4000ff5e0ff */
[----:B-1----:R-:W-:Y:S01]  /*28870*/  MOV R4, R12 ;  /* 0x0000000c00047202 */ /* 0x002fe20000000f00 */
[----:B------:R-:W-:Y:S01]  /*28880*/  IMAD.MOV.U32 R5, RZ, RZ, R13 ;  /* 0x000000ffff057224 */ /* 0x000fe200078e000d */
[----:B------:R-:W-:Y:S04]  /*28890*/  STL [R1+0xadc], R16 ;  /* 0x000adc1001007387 */ /* 0x000fe80000100800 */
[----:B------:R1:W-:Y:S01]  /*288a0*/  LDGSTS.E [R3+0x42600], [R4.64], P4 ;  /* 0x4260000004037fae */ /* 0x0003e2000a121848 */
[----:B-----5:R-:W-:-:S02]  /*288b0*/  IADD3.X R11, R11, UR6, RZ, P1, !PT ;  /* 0x000000060b0b7c10 */ /* 0x020fc40008ffe4ff */
[----:B------:R-:W-:Y:S01]  /*288c0*/  IADD3.X R9, R9, UR6, RZ, P2, !PT ;  /* 0x0000000609097c10 */ /* 0x000fe200097fe4ff */
[----:B------:R-:W-:Y:S01]  /*288d0*/  STL [R1+0xab8], R19 ;  /* 0x000ab81301007387 */ /* 0x000fe20000100800 */
[----:B-1----:R-:W-:Y:S01]  /*288e0*/  IMAD.MOV.U32 R4, RZ, RZ, R10 ;  /* 0x000000ffff047224 */ /* 0x002fe200078e000a */
[----:B------:R-:W-:Y:S02]  /*288f0*/  MOV R5, R11 ;  /* 0x0000000b00057202 */ /* 0x000fe40000000f00 */
[----:B------:R-:W-:Y:S01]  /*28900*/  STL [R1+0xafc], R14 ;  /* 0x000afc0e01007387 */ /* 0x000fe20000100800 */
[----:B------:R-:W-:-:S03]  /*28910*/  IADD3 R6, P0, R6, UR7, RZ ;  /* 0x0000000706067c10 */ /* 0x000fc6000ff1e0ff */
[----:B------:R1:W-:Y:S04]  /*28920*/  LDGSTS.E [R3+0x42e00], [R4.64], P4 ;  /* 0x42e0000004037fae */ /* 0x0003e8000a121848 */
[----:B------:R-:W-:Y:S04]  /*28930*/  STL [R1+0xad8], R17 ;  /* 0x000ad81101007387 */ /* 0x000fe80000100800 */
[----:B------:R-:W-:Y:S01]  /*28940*/  STL [R1+0xb1c], R12 ;  /* 0x000b1c0c01007387 */ /* 0x000fe20000100800 */
[----:B-1----:R-:W-:Y:S02]  /*28950*/  IMAD.MOV.U32 R4, RZ, RZ, R8 ;  /* 0x000000ffff047224 */ /* 0x002fe400078e0008 */
[----:B------:R-:W-:Y:S01]  /*28960*/  IMAD.MOV.U32 R5, RZ, RZ, R9 ;  /* 0x000000ffff057224 */ /* 0x000fe200078e0009 */
[----:B------:R-:W-:Y:S04]  /*28970*/  STL [R1+0xaf8], R15 ;  /* 0x000af80f01007387 */ /* 0x000fe80000100800 */
[----:B------:R-:W-:Y:S04]  /*28980*/  STL [R1+0xb3c], R10 ;  /* 0x000b3c0a01007387 */ /* 0x000fe80000100800 */
[----:B------:R-:W-:Y:S01]  /*28990*/  STL [R1+0xb18], R13 ;  /* 0x000b180d01007387 */ /* 0x000fe20000100800 */
[----:B------:R-:W-:-:S03]  /*289a0*/  IADD3.X R7, R7, UR6, RZ, P0, !PT ;  /* 0x0000000607077c10 */ /* 0x000fc600087fe4ff */
[----:B------:R-:W-:Y:S04]  /*289b0*/  STL [R1+0xb5c], R8 ;  /* 0x000b5c0801007387 */ /* 0x000fe80000100800 */
[----:B------:R1:W-:Y:S04]  /*289c0*/  LDGSTS.E [R3+0x43600], [R4.64], P4 ;  /* 0x4360000004037fae */ /* 0x0003e8000a121848 */
[----:B------:R2:W-:Y:S01]  /*289d0*/  STL [R1+0xb7c], R6 ;  /* 0x000b7c0601007387 */ /* 0x0005e20000100800 */
[----:B-1----:R-:W-:Y:S01]  /*289e0*/  IMAD.MOV.U32 R4, RZ, RZ, R6 ;  /* 0x000000ffff047224 */ /* 0x002fe200078e0006 */
[----:B--2---:R-:W-:-:S02]  /*289f0*/  SHF.R.S32.HI R6, RZ, 0x1f, R252 ;  /* 0x0000001fff067819 */ /* 0x004fc400000114fc */
[----:B------:R1:W-:Y:S02]  /*28a00*/  STL [R1+0xb38], R11 ;  /* 0x000b380b01007387 */ /* 0x0003e40000100800 */
[----:B------:R-:W-:Y:S02]  /*28a10*/  LEA.HI R6, R6, R252, RZ, 0x6 ;  /* 0x000000fc06067211 */ /* 0x000fe400078f30ff */
[----:B------:R1:W-:Y:S04]  /*28a20*/  STL [R1+0xb58], R9 ;  /* 0x000b580901007387 */ /* 0x0003e80000100800 */
[----:B------:R1:W-:Y:S01]  /*28a30*/  STL [R1+0xb78], R7 ;  /* 0x000b780701007387 */ /* 0x0003e20000100800 */
[----:B------:R-:W-:-:S03]  /*28a40*/  SHF.R.S32.HI R6, RZ, 0x6, R6 ;  /* 0x00000006ff067819 */ /* 0x000fc60000011406 */
[----:B------:R1:W-:Y:S01]  /*28a50*/  STL [R1+0x3d8], R40 ;  /* 0x0003d82801007387 */ /* 0x0003e20000100800 */
[----:B------:R-:W-:Y:S01]  /*28a60*/  ISETP.NE.U32.AND P0, PT, R40, R6, PT ;  /* 0x000000062800720c */ /* 0x000fe20003f05070 */
[----:B------:R-:W-:-:S05]  /*28a70*/  IMAD.MOV.U32 R5, RZ, RZ, R7 ;  /* 0x000000ffff057224 */ /* 0x000fca00078e0007 */
[----:B------:R1:W-:Y:S04]  /*28a80*/  LDGSTS.E [R3+0x43e00], [R4.64], P4 ;  /* 0x43e0000004037fae */ /* 0x0003e8000a121848 */
[----:B------:R-:W0:Y:S03]  /*28a90*/  LDGDEPBAR ;  /* 0x00000000000079af */ /* 0x000e260000000000 */
[----:B------:R-:W-:Y:S01]  /*28aa0*/  @!P0 CALL.REL.NOINC `(.L_x_0) ;  /* 0x0000001000008944 */ /* 0x000fe20003c00000 */
[----:B------:R-:W-:Y:S05]  /*28ab0*/  BRA `(.L_x_1) ;  /* 0xfffe7f5000007947 */ /* 0x000fea000383ffff */
.L_x_0:
[----:B------:R-:W2:Y:S01]  /*28ac0*/  LDL.LU R21, [R1+0x80] ;  /* 0x0000800001157983 */ /* 0x000ea20000300800 */
[----:B------:R-:W-:-:S04]  /*28ad0*/  DEPBAR.LE SB0, 0x0 ;  /* 0x000080000000791a */ /* 0x000fc80000000000 */
[----:B------:R-:W3:Y:S04]  /*28ae0*/  LDL.LU R20, [R1+0x5c] ;  /* 0x00005c0001147983 */ /* 0x000ee80000300800 */
[----:B------:R-:W4:Y:S04]  /*28af0*/  LDL.LU R19, [R1+0x50] ;  /* 0x0000500001137983 */ /* 0x000f280000300800 */
[----:B------:R-:W4:Y:S04]  /*28b00*/  LDL.LU R18, [R1+0x54] ;  /* 0x0000540001127983 */ /* 0x000f280000300800 */
[----:B-----5:R-:W4:Y:S04]  /*28b10*/  LDL.LU R17, [R1+0x58] ;  /* 0x0000580001117983 */ /* 0x020f280000300800 */
[----:B------:R-:W4:Y:S04]  /*28b20*/  LDL.LU R16, [R1+0x7c] ;  /* 0x00007c0001107983 */ /* 0x000f280000300800 */
[----:B------:R-:W4:Y:S04]  /*28b30*/  LDL.LU R15, [R1+0xac] ;  /* 0x0000ac00010f7983 */ /* 0x000f280000300800 */
[----:B------:R-:W4:Y:S04]  /*28b40*/  LDL.LU R14, [R1+0x98] ;  /* 0x00009800010e7983 */ /* 0x000f280000300800 */
[----:B------:R-:W4:Y:S04]  /*28b50*/  LDL.LU R13, [R1+0x9c] ;  /* 0x00009c00010d7983 */ /* 0x000f280000300800 */
[----:B------:R-:W4:Y:S04]  /*28b60*/  LDL.LU R12, [R1+0x90] ;  /* 0x00009000010c7983 */ /* 0x000f280000300800 */
[----:B-1----:R-:W4:Y:S04]  /*28b70*/  LDL.LU R11, [R1+0xa0] ;  /* 0x0000a000010b7983 */ /* 0x002f280000300800 */
        /* <DEDUP_REMOVED lines=9> */
[----:B------:R-:W4:Y:S04]  /*28c10*/  LDL R27, [R1+0x3ec] ;  /* 0x0003ec00011b7983 */ /* 0x000f280000100800 */
[----:B------:R-:W1:Y:S02]  /*28c20*/  S2R R26, SR_TID.X ;  /* 0x00000000001a7919 */ /* 0x000e640000002100 */
[----:B-1----:R-:W-:-:S05]  /*28c30*/  IMAD.SHL.U32 R0, R26, 0x100, RZ ;  /* 0x000001001a007824 */ /* 0x002fca00078e00ff */
[----:B------:R-:W-:Y:S02]  /*28c40*/  LOP3.LUT R0, R0, 0x1800, RZ, 0xc0, !PT ;  /* 0x0000180000007812 */ /* 0x000fe400078ec0ff */
[----:B--2---:R-:W-:-:S04]  /*28c50*/  MOV R25, R21 ;  /* 0x0000001500197202 */ /* 0x004fc80000000f00 */
[----:B------:R-:W-:Y:S01]  /*28c60*/  MOV R30, R25 ;  /* 0x00000019001e7202 */ /* 0x000fe20000000f00 */
[----:B---3--:R-:W-:Y:S02]  /*28c70*/  IMAD.MOV.U32 R24, RZ, RZ, R20 ;  /* 0x000000ffff187224 */ /* 0x008fe400078e0014 */
[----:B----4-:R-:W-:Y:S02]  /*28c80*/  IMAD.MOV.U32 R23, RZ, RZ, R19 ;  /* 0x000000ffff177224 */ /* 0x010fe400078e0013 */
        /* <DEDUP_REMOVED lines=15> */
[----:B------:R-:W-:Y:S02]  /*28d80*/  IMAD.MOV.U32 R15, RZ, RZ, R11 ;  /* 0x000000ffff0f7224 */ /* 0x000fe400078e000b */
[----:B------:R-:W-:Y:S02]  /*28d90*/  IMAD.MOV.U32 R14, RZ, RZ, R10 ;  /* 0x000000ffff0e7224 */ /* 0x000fe400078e000a */
[----:B------:R-:W-:Y:S01]  /*28da0*/  IMAD.MOV.U32 R29, RZ, RZ, R15 ;  /* 0x000000ffff1d7224 */ /* 0x000fe200078e000f */
[----:B------:R-:W-:Y:S01]  /*28db0*/  MOV R13, R9 ;  /* 0x00000009000d7202 */ /* 0x000fe20000000f00 */
[----:B------:R-:W-:Y:S02]  /*28dc0*/  IMAD.MOV.U32 R28, RZ, RZ, R14 ;  /* 0x000000ffff1c7224 */ /* 0x000fe400078e000e */
[----:B------:R-:W-:Y:S01]  /*28dd0*/  IMAD.MOV.U32 R12, RZ, RZ, R8 ;  /* 0x000000ffff0c7224 */ /* 0x000fe200078e0008 */
[----:B------:R-:W-:Y:S01]  /*28de0*/  MOV R25, R13 ;  /* 0x0000000d00197202 */ /* 0x000fe20000000f00 */
[----:B------:R-:W-:Y:S01]  /*28df0*/  IMAD.MOV.U32 R11, RZ, RZ, R5 ;  /* 0x000000ffff0b7224 */ /* 0x000fe200078e0005 */
[----:B------:R-:W-:-:S02]  /*28e00*/  SHF.L.U32 R5, R26, 0x5, RZ ;  /* 0x000000051a057819 */ /* 0x000fc400000006ff */
[----:B------:R-:W-:Y:S01]  /*28e10*/  MOV R10, R4 ;  /* 0x00000004000a7202 */ /* 0x000fe20000000f00 */
[----:B------:R-:W-:Y:S01]  /*28e20*/  IMAD.SHL.U32 R4, R26, 0x4, RZ ;  /* 0x000000041a047824 */ /* 0x000fe200078e00ff */
[----:B------:R-:W-:Y:S01]  /*28e30*/  LOP3.LUT R0, R0, 0x60, R5, 0xf8, !PT ;  /* 0x0000006000007812 */ /* 0x000fe200078ef805 */
[----:B------:R-:W-:Y:S02]  /*28e40*/  IMAD.MOV.U32 R17, RZ, RZ, R11 ;  /* 0x000000ffff117224 */ /* 0x000fe400078e000b */
[----:B------:R-:W-:Y:S01]  /*28e50*/  IMAD.MOV.U32 R9, RZ, RZ, R3 ;  /* 0x000000ffff097224 */ /* 0x000fe200078e0003 */
[C---:B------:R-:W-:Y:S01]  /*28e60*/  SHF.L.U32 R3, R26.reuse, 0x3, RZ ;  /* 0x000000031a037819 */ /* 0x040fe200000006ff */
[----:B------:R-:W-:Y:S02]  /*28e70*/  IMAD.MOV.U32 R11, RZ, RZ, R157 ;  /* 0x000000ffff0b7224 */ /* 0x000fe400078e009d */
[----:B------:R-:W-:Y:S01]  /*28e80*/  IMAD.MOV.U32 R8, RZ, RZ, R2 ;  /* 0x000000ffff087224 */ /* 0x000fe200078e0002 */
[----:B------:R-:W-:Y:S01]  /*28e90*/  LOP3.LUT R3, R3, 0x300, RZ, 0xc0, !PT ;  /* 0x0000030003037812 */ /* 0x000fe200078ec0ff */
[C---:B------:R-:W-:Y:S01]  /*28ea0*/  IMAD.SHL.U32 R2, R26.reuse, 0x400, RZ ;  /* 0x000004001a027824 */ /* 0x040fe200078e00ff */
[----:B------:R-:W-:Y:S01]  /*28eb0*/  LOP3.LUT R26, R26, 0x7f, RZ, 0xc0, !PT ;  /* 0x0000007f1a1a7812 */ /* 0x000fe200078ec0ff */
[----:B------:R-:W-:Y:S01]  /*28ec0*/  IMAD.MOV.U32 R18, RZ, RZ, R6 ;  /* 0x000000ffff127224 */ /* 0x000fe200078e0006 */
[----:B------:R-:W-:Y:S01]  /*28ed0*/  LOP3.LUT R3, R3, 0x70, R4, 0xf8, !PT ;  /* 0x0000007003037812 */ /* 0x000fe200078ef804 */
[----:B------:R-:W-:Y:S01]  /*28ee0*/  IMAD.MOV.U32 R6, RZ, RZ, R216 ;  /* 0x000000ffff067224 */ /* 0x000fe200078e00d8 */
[----:B------:R-:W-:Y:S01]  /*28ef0*/  MOV R19, R7 ;  /* 0x0000000700137202 */ /* 0x000fe20000000f00 */
[----:B------:R-:W-:Y:S01]  /*28f00*/  IMAD.MOV.U32 R7, RZ, RZ, R217 ;  /* 0x000000ffff077224 */ /* 0x000fe200078e00d9 */
[----:B------:R-:W-:Y:S01]  /*28f10*/  LOP3.LUT R0, R0, R3, RZ, 0x3c, !PT ;  /* 0x0000000300007212 */ /* 0x000fe200078e3cff */
[----:B------:R-:W-:Y:S01]  /*28f20*/  IMAD.MOV.U32 R21, RZ, RZ, R9 ;  /* 0x000000ffff157224 */ /* 0x000fe200078e0009 */
[C---:B------:R-:W-:Y:S01]  /*28f30*/  IADD3 R4, R27.reuse, 0x1, RZ ;  /* 0x000000011b047810 */ /* 0x040fe20007ffe0ff */
[----:B------:R-:W-:Y:S01]  /*28f40*/  IMAD.MOV.U32 R20, RZ, RZ, R8 ;  /* 0x000000ffff147224 */ /* 0x000fe200078e0008 */
[----:B------:R-:W-:Y:S01]  /*28f50*/  IADD3 R5, R27, 0x2, RZ ;  /* 0x000000021b057810 */ /* 0x000fe20007ffe0ff */
[----:B------:R-:W-:Y:S01]  /*28f60*/  IMAD.MOV.U32 R8, RZ, RZ, R160 ;  /* 0x000000ffff087224 */ /* 0x000fe200078e00a0 */
[----:B------:R-:W-:Y:S01]  /*28f70*/  ISETP.GE.AND P2, PT, R4, c[0x0][0x17c], PT ;  /* 0x00005f0004007a0c */ /* 0x000fe20003f46270 */
[----:B------:R-:W-:Y:S01]  /*28f80*/  IMAD.MOV.U32 R4, RZ, RZ, R240 ;  /* 0x000000ffff047224 */ /* 0x000fe200078e00f0 */
[----:B------:R-:W-:Y:S01]  /*28f90*/  ISETP.GE.AND P1, PT, R5, c[0x0][0x17c], PT ;  /* 0x00005f0005007a0c */ /* 0x000fe20003f26270 */
[----:B------:R-:W-:Y:S01]  /*28fa0*/  IMAD.MOV.U32 R157, RZ, RZ, R163 ;  /* 0x000000ffff9d7224 */ /* 0x000fe200078e00a3 */
[----:B------:R-:W-:Y:S01]  /*28fb0*/  MOV R5, R241 ;  /* 0x000000f100057202 */ /* 0x000fe20000000f00 */
[----:B------:R-:W-:Y:S01]  /*28fc0*/  BAR.SYNC.DEFER_BLOCKING 0x0 ;  /* 0x0000000000007b1d */ /* 0x000fe20000010000 */
[----:B------:R-:W-:Y:S01]  /*28fd0*/  LOP3.LUT R2, R2, 0x1800, RZ, 0xc0, !PT ;  /* 0x0000180002027812 */ /* 0x000fe200078ec0ff */
[----:B------:R-:W-:Y:S01]  /*28fe0*/  IMAD.MOV.U32 R217, RZ, RZ, R243 ;  /* 0x000000ffffd97224 */ /* 0x000fe200078e00f3 */
[----:B------:R-:W-:-:S02]  /*28ff0*/  MOV R27, R16 ;  /* 0x00000010001b7202 */ /* 0x000fc40000000f00 */
[----:B------:R-:W-:Y:S01]  /*29000*/  MOV R16, R10 ;  /* 0x0000000a00107202 */ /* 0x000fe20000000f00 */
[----:B------:R-:W-:Y:S01]  /*29010*/  IMAD R2, R26, 0x10, R2 ;  /* 0x000000101a027824 */ /* 0x000fe200078e0202 */
[----:B------:R-:W-:Y:S01]  /*29020*/  MOV R9, R161 ;  /* 0x000000a100097202 */ /* 0x000fe20000000f00 */
[----:B------:R-:W-:Y:S01]  /*29030*/  IMAD.MOV.U32 R26, RZ, RZ, R12 ;  /* 0x000000ffff1a7224 */ /* 0x000fe200078e000c */
[----:B------:R-:W-:Y:S01]  /*29040*/  MOV R216, R242 ;  /* 0x000000f200d87202 */ /* 0x000fe20000000f00 */
[----:B------:R-:W-:Y:S01]  /*29050*/  IMAD.MOV.U32 R10, RZ, RZ, R156 ;  /* 0x000000ffff0a7224 */ /* 0x000fe200078e009c */
[----:B------:R-:W-:Y:S02]  /*29060*/  MOV R156, R162 ;  /* 0x000000a2009c7202 */ /* 0x000fe40000000f00 */
[C---:B------:R-:W-:Y:S02]  /*29070*/  LOP3.LUT R168, R2.reuse, 0x20, RZ, 0x3c, !PT ;  /* 0x0000002002a87812 */ /* 0x040fe400078e3cff */
[----:B------:R-:W-:-:S02]  /*29080*/  LOP3.LUT R160, R2, 0x40, RZ, 0x3c, !PT ;  /* 0x0000004002a07812 */ /* 0x000fc400078e3cff */
[----:B------:R-:W-:Y:S01]  /*29090*/  LOP3.LUT R3, R2, 0x60, RZ, 0x3c, !PT ;  /* 0x0000006002037812 */ /* 0x000fe200078e3cff */
[----:B------:R1:W-:Y:S04]  /*290a0*/  STS.128 [R0+0x400], R4 ;  /* 0x0004000400007388 */ /* 0x0003e80000000c00 */
[----:B------:R2:W-:Y:S04]  /*290b0*/  STS.128 [R0], R8 ;  /* 0x0000000800007388 */ /* 0x0005e80000000c00 */
[----:B------:R-:W-:Y:S04]  /*290c0*/  STS.128 [R0+0x80], R156 ;  /* 0x0000809c00007388 */ /* 0x000fe80000000c00 */
[----:B------:R-:W-:Y:S04]  /*290d0*/  STS.128 [R0+0x480], R216 ;  /* 0x000480d800007388 */ /* 0x000fe80000000c00 */
[----:B-1----:R-:W3:Y:S04]  /*290e0*/  LDL.LU R4, [R1+0x270] ;  /* 0x0002700001047983 */ /* 0x002ee80000300800 */
[----:B------:R-:W3:Y:S01]  /*290f0*/  LDL.LU R5, [R1+0x274] ;  /* 0x0002740001057983 */ /* 0x000ee20000300800 */
[----:B--2---:R-:W-:Y:S01]  /*29100*/  IMAD.MOV.U32 R8, RZ, RZ, R148 ;  /* 0x000000ffff087224 */ /* 0x004fe200078e0094 */
[----:B------:R-:W-:Y:S01]  /*29110*/  MOV R9, R149 ;  /* 0x0000009500097202 */ /* 0x000fe20000000f00 */
[----:B------:R-:W-:Y:S01]  /*29120*/  IMAD.MOV.U32 R10, RZ, RZ, R144 ;  /* 0x000000ffff0a7224 */ /* 0x000fe200078e0090 */
[----:B------:R-:W3:Y:S01]  /*29130*/  LDL.LU R6, [R1+0x260] ;  /* 0x0002600001067983 */ /* 0x000ee20000300800 */
[----:B------:R-:W-:Y:S01]  /*29140*/  IMAD.MOV.U32 R11, RZ, RZ, R145 ;  /* 0x000000ffff0b7224 */ /* 0x000fe200078e0091 */
[----:B------:R-:W-:Y:S01]  /*29150*/  MOV R144, R150 ;  /* 0x0000009600907202 */ /* 0x000fe20000000f00 */
[----:B------:R-:W-:Y:S01]  /*29160*/  IMAD.MOV.U32 R145, RZ, RZ, R151 ;  /* 0x000000ffff917224 */ /* 0x000fe200078e0097 */
[----:B------:R-:W3:Y:S04]  /*29170*/  LDL.LU R7, [R1+0x264] ;  /* 0x0002640001077983 */ /* 0x000ee80000300800 */
[----:B------:R-:W2:Y:S04]  /*29180*/  LDL.LU R12, [R1+0x278] ;  /* 0x00027800010c7983 */ /* 0x000ea80000300800 */
[----:B------:R-:W2:Y:S04]  /*29190*/  LDL.LU R13, [R1+0x27c] ;  /* 0x00027c00010d7983 */ /* 0x000ea80000300800 */
[----:B------:R-:W2:Y:S04]  /*291a0*/  LDL.LU R14, [R1+0x268] ;  /* 0x00026800010e7983 */ /* 0x000ea80000300800 */
[----:B------:R-:W2:Y:S04]  /*291b0*/  LDL.LU R15, [R1+0x26c] ;  /* 0x00026c00010f7983 */ /* 0x000ea80000300800 */
[----:B------:R-:W-:Y:S06]  /*291c0*/  BAR.SYNC.DEFER_BLOCKING 0x0 ;  /* 0x0000000000007b1d */ /* 0x000fec0000010000 */
[----:B------:R-:W1:Y:S04]  /*291d0*/  LDS.128 R36, [R2] ;  /* 0x0000000002247984 */ /* 0x000e680000000c00 */
[----:B------:R-:W-:Y:S04]  /*291e0*/  LDS.128 R244, [R160] ;  /* 0x00000000a0f47984 */ /* 0x000fe80000000c00 */
[----:B------:R-:W-:Y:S04]  /*291f0*/  LDS.128 R240, [R3] ;  /* 0x0000000003f07984 */ /* 0x000fe80000000c00 */
[----:B-1----:R-:W-:Y:S01]  /*29200*/  STL [R1+0x34], R37 ;  /* 0x0000342501007387 */ /* 0x002fe20000100800 */
[----:B------:R-:W-:-:S03]  /*29210*/  IMAD.MOV.U32 R252, RZ, RZ, R36 ;  /* 0x000000fffffc7224 */ /* 0x000fc600078e0024 */
[----:B------:R-:W-:Y:S04]  /*29220*/  STL.64 [R1+0x38], R38 ;  /* 0x0000382601007387 */ /* 0x000fe80000100a00 */
[----:B------:R-:W1:Y:S04]  /*29230*/  LDS.128 R36, [R168] ;  /* 0x00000000a8247984 */ /* 0x000e680000000c00 */
[----:B------:R-:W-:Y:S06]  /*29240*/  BAR.SYNC.DEFER_BLOCKING 0x0 ;  /* 0x0000000000007b1d */ /* 0x000fec0000010000 */
[----:B------:R-:W-:Y:S04]  /*29250*/  STS.128 [R0], R8 ;  /* 0x0000000800007388 */ /* 0x000fe80000000c00 */
[----:B-1----:R1:W-:Y:S04]  /*29260*/  STL.64 [R1+0x10], R36 ;  /* 0x0000102401007387 */ /* 0x0023e80000100a00 */
[----:B------:R4:W-:Y:S01]  /*29270*/  STL.64 [R1+0x18], R38 ;  /* 0x0000182601007387 */ /* 0x0009e20000100a00 */
[----:B-1----:R-:W-:Y:S01]  /*29280*/  MOV R36, R32 ;  /* 0x0000002000247202 */ /* 0x002fe20000000f00 */
[----:B------:R-:W-:-:S02]  /*29290*/  IMAD.MOV.U32 R37, RZ, RZ, R33 ;  /* 0x000000ffff257224 */ /* 0x000fc400078e0021 */
[----:B----4-:R-:W-:Y:S01]  /*292a0*/  IMAD.MOV.U32 R38, RZ, RZ, R34 ;  /* 0x000000ffff267224 */ /* 0x010fe200078e0022 */
[----:B------:R-:W-:-:S04]  /*292b0*/  MOV R39, R35 ;  /* 0x0000002300277202 */ /* 0x000fc80000000f00 */
[----:B------:R-:W-:Y:S01]  /*292c0*/  MOV R40, R38 ;  /* 0x0000002600287202 */ /* 0x000fe20000000f00 */
[----:B------:R-:W-:Y:S01]  /*292d0*/  IMAD.MOV.U32 R41, RZ, RZ, R39 ;  /* 0x000000ffff297224 */ /* 0x000fe200078e0027 */
[----:B------:R-:W-:Y:S01]  /*292e0*/  MOV R38, R36 ;  /* 0x0000002400267202 */ /* 0x000fe20000000f00 */
[----:B------:R-:W-:Y:S01]  /*292f0*/  IMAD.MOV.U32 R39, RZ, RZ, R37 ;  /* 0x000000ffff277224 */ /* 0x000fe200078e0025 */
[----:B---3--:R1:W-:Y:S04]  /*29300*/  STS.128 [R0+0x400], R4 ;  /* 0x0004000400007388 */ /* 0x0083e80000000c00 */
[----:B-1----:R-:W3:Y:S04]  /*29310*/  LDL.LU R4, [R1+0x1d0] ;  /* 0x0001d00001047983 */ /* 0x002ee80000300800 */
[----:B------:R-:W3:Y:S04]  /*29320*/  LDL.LU R5, [R1+0x1d4] ;  /* 0x0001d40001057983 */ /* 0x000ee80000300800 */
[----:B------:R-:W3:Y:S04]  /*29330*/  LDL.LU R6, [R1+0x1c0] ;  /* 0x0001c00001067983 */ /* 0x000ee80000300800 */
[----:B--2---:R1:W-:Y:S04]  /*29340*/  STS.128 [R0+0x480], R12 ;  /* 0x0004800c00007388 */ /* 0x0043e80000000c00 */
[----:B------:R-:W3:Y:S04]  /*29350*/  LDL.LU R7, [R1+0x1c4] ;  /* 0x0001c40001077983 */ /* 0x000ee80000300800 */
[----:B-1----:R-:W2:Y:S04]  /*29360*/  LDL.LU R12, [R1+0x1d8] ;  /* 0x0001d800010c7983 */ /* 0x002ea80000300800 */
        /* <DEDUP_REMOVED lines=18> */
[----:B------:R-:W-:Y:S04]  /*29490*/  STS.128 [R0+0x80], R144 ;  /* 0x0000809000007388 */ /* 0x000fe80000000c00 */
[----:B------:R-:W-:Y:S01]  /*294a0*/  BAR.SYNC.DEFER_BLOCKING 0x0 ;  /* 0x0000000000007b1d */ /* 0x000fe20000010000 */
        /* <DEDUP_REMOVED lines=16> */
[----:B------:R-:W-:Y:S04]  /*295b0*/  LDS.128 R28, [R2] ;  /* 0x00000000021c7984 */ /* 0x000fe80000000c00 */
[----:B------:R-:W-:Y:S04]  /*295c0*/  LDS.128 R20, [R168] ;  /* 0x00000000a8147984 */ /* 0x000fe80000000c00 */
[----:B------:R-:W-:Y:S04]  /*295d0*/  LDS.128 R24, [R160] ;  /* 0x00000000a0187984 */ /* 0x000fe80000000c00 */
[----:B------:R-:W-:Y:S04]  /*295e0*/  LDS.128 R16, [R3] ;  /* 0x0000000003107984 */ /* 0x000fe80000000c00 */
[----:B------:R-:W-:Y:S01]  /*295f0*/  BAR.SYNC.DEFER_BLOCKING 0x0 ;  /* 0x0000000000007b1d */ /* 0x000fe20000010000 */
[----:B------:R-:W-:Y:S01]  /*29600*/  MOV R94, R44 ;  /* 0x0000002c005e7202 */ /* 0x000fe20000000f00 */
[----:B------:R-:W-:Y:S01]  /*29610*/  IMAD.MOV.U32 R64, RZ, RZ, R43 ;  /* 0x000000ffff407224 */ /* 0x000fe200078e002b */
[----:B------:R-:W-:-:S03]  /*29620*/  MOV R65, R38 ;  /* 0x0000002600417202 */ /* 0x000fc60000000f00 */
[----:B---3--:R1:W-:Y:S04]  /*29630*/  STS.128 [R0], R4 ;  /* 0x0000000400007388 */ /* 0x0083e80000000c00 */
[----:B--2---:R2:W-:Y:S04]  /*29640*/  STS.128 [R0+0x80], R12 ;  /* 0x0000800c00007388 */ /* 0x0045e80000000c00 */
[----:B----4-:R3:W-:Y:S04]  /*29650*/  STS.128 [R0+0x400], R8 ;  /* 0x0004000800007388 */ /* 0x0107e80000000c00 */
[----:B------:R-:W-:Y:S04]  /*29660*/  STS.128 [R0+0x480], R32 ;  /* 0x0004802000007388 */ /* 0x000fe80000000c00 */
[----:B------:R-:W-:Y:S01]  /*29670*/  BAR.SYNC.DEFER_BLOCKING 0x0 ;  /* 0x0000000000007b1d */ /* 0x000fe20000010000 */
[----:B-1----:R-:W-:Y:S01]  /*29680*/  IMAD.MOV.U32 R4, RZ, RZ, R62 ;  /* 0x000000ffff047224 */ /* 0x002fe200078e003e */
[----:B------:R-:W-:Y:S01]  /*29690*/  MOV R5, R61 ;  /* 0x0000003d00057202 */ /* 0x000fe20000000f00 */
[----:B------:R-:W-:Y:S01]  /*296a0*/  IMAD.MOV.U32 R6, RZ, RZ, R60 ;  /* 0x000000ffff067224 */ /* 0x000fe200078e003c */
[----:B--2---:R-:W-:Y:S01]  /*296b0*/  MOV R15, R51 ;  /* 0x00000033000f7202 */ /* 0x004fe20000000f00 */
[----:B------:R-:W-:Y:S01]  /*296c0*/  IMAD.MOV.U32 R51, RZ, RZ, R47 ;  /* 0x000000ffff337224 */ /* 0x000fe200078e002f */
[----:B------:R-:W-:Y:S01]  /*296d0*/  MOV R61, R40 ;  /* 0x00000028003d7202 */ /* 0x000fe20000000f00 */
[----:B------:R-:W-:Y:S01]  /*296e0*/  IMAD.MOV.U32 R62, RZ, RZ, R41 ;  /* 0x000000ffff3e7224 */ /* 0x000fe200078e0029 */
[----:B------:R-:W-:Y:S01]  /*296f0*/  MOV R92, R46 ;  /* 0x0000002e005c7202 */ /* 0x000fe20000000f00 */
[----:B------:R-:W-:-:S02]  /*29700*/  IMAD.MOV.U32 R60, RZ, RZ, R39 ;  /* 0x000000ffff3c7224 */ /* 0x000fc400078e0027 */
[----:B------:R-:W-:Y:S02]  /*29710*/  IMAD.MOV.U32 R93, RZ, RZ, R45 ;  /* 0x000000ffff5d7224 */ /* 0x000fe400078e002d */
[----:B------:R-:W-:Y:S01]  /*29720*/  IMAD.MOV.U32 R66, RZ, RZ, R37 ;  /* 0x000000ffff427224 */ /* 0x000fe200078e0025 */
[----:B------:R-:W-:Y:S02]  /*29730*/  MOV R67, R36 ;  /* 0x0000002400437202 */ /* 0x000fe40000000f00 */
[----:B------:R-:W-:Y:S01]  /*29740*/  MOV R63, R42 ;  /* 0x0000002a003f7202 */ /* 0x000fe20000000f00 */
[----:B------:R-:W-:Y:S04]  /*29750*/  LDS.128 R32, [R2] ;  /* 0x0000000002207984 */ /* 0x000fe80000000c00 */
[----:B------:R-:W-:Y:S04]  /*29760*/  LDS.128 R44, [R168] ;  /* 0x00000000a82c7984 */ /* 0x000fe80000000c00 */
[----:B------:R-:W-:Y:S04]  /*29770*/  LDS.128 R40, [R160] ;  /* 0x00000000a0287984 */ /* 0x000fe80000000c00 */
[----:B------:R-:W-:Y:S04]  /*29780*/  LDS.128 R36, [R3] ;  /* 0x0000000003247984 */ /* 0x000fe80000000c00 */
[----:B------:R-:W-:Y:S01]  /*29790*/  BAR.SYNC.DEFER_BLOCKING 0x0 ;  /* 0x0000000000007b1d */ /* 0x000fe20000010000 */
[----:B------:R-:W-:Y:S01]  /*297a0*/  MOV R7, R59 ;  /* 0x0000003b00077202 */ /* 0x000fe20000000f00 */
[----:B---3--:R-:W-:Y:S01]  /*297b0*/  IMAD.MOV.U32 R8, RZ, RZ, R58 ;  /* 0x000000ffff087224 */ /* 0x008fe200078e003a */
[----:B------:R-:W-:Y:S01]  /*297c0*/  MOV R9, R57 ;  /* 0x0000003900097202 */ /* 0x000fe20000000f00 */
[----:B------:R-:W-:Y:S01]  /*297d0*/  IMAD.MOV.U32 R10, RZ, RZ, R56 ;  /* 0x000000ffff0a7224 */ /* 0x000fe200078e0038 */
[----:B------:R-:W-:Y:S01]  /*297e0*/  MOV R11, R55 ;  /* 0x00000037000b7202 */ /* 0x000fe20000000f00 */
[----:B------:R-:W-:Y:S01]  /*297f0*/  IMAD.MOV.U32 R12, RZ, RZ, R54 ;  /* 0x000000ffff0c7224 */ /* 0x000fe200078e0036 */
[----:B------:R-:W-:Y:S01]  /*29800*/  MOV R13, R53 ;  /* 0x00000035000d7202 */ /* 0x000fe20000000f00 */
[----:B------:R-:W-:Y:S01]  /*29810*/  IMAD.MOV.U32 R14, RZ, RZ, R52 ;  /* 0x000000ffff0e7224 */ /* 0x000fe200078e0034 */
[----:B------:R-:W-:Y:S04]  /*29820*/  STS.128 [R0], R4 ;  /* 0x0000000400007388 */ /* 0x000fe80000000c00 */
[----:B------:R1:W-:Y:S04]  /*29830*/  STS.128 [R0+0x80], R8 ;  /* 0x0000800800007388 */ /* 0x0003e80000000c00 */
[----:B------:R-:W-:Y:S04]  /*29840*/  STS.128 [R0+0x400], R12 ;  /* 0x0004000c00007388 */ /* 0x000fe80000000c00 */
[----:B------:R-:W-:Y:S04]  /*29850*/  STS.128 [R0+0x480], R48 ;  /* 0x0004803000007388 */ /* 0x000fe80000000c00 */
[----:B------:R-:W-:Y:S01]  /*29860*/  BAR.SYNC.DEFER_BLOCKING 0x0 ;  /* 0x0000000000007b1d */ /* 0x000fe20000010000 */
[----:B-1----:R-:W-:-:S05]  /*29870*/  IMAD.MOV.U32 R8, RZ, RZ, R220 ;  /* 0x000000ffff087224 */ /* 0x002fca00078e00dc */
[----:B------:R-:W-:Y:S04]  /*29880*/  LDS.128 R12, [R2] ;  /* 0x00000000020c7984 */ /* 0x000fe80000000c00 */
[----:B------:R-:W-:Y:S04]  /*29890*/  LDS.128 R56, [R168] ;  /* 0x00000000a8387984 */ /* 0x000fe80000000c00 */
[----:B------:R-:W-:Y:S04]  /*298a0*/  LDS.128 R52, [R160] ;  /* 0x00000000a0347984 */ /* 0x000fe80000000c00 */
[----:B------:R-:W-:Y:S01]  /*298b0*/  LDS.128 R48, [R3] ;  /* 0x0000000003307984 */ /* 0x000fe20000000c00 */
[----:B------:R-:W-:Y:S01]  /*298c0*/  MOV R9, R221 ;  /* 0x000000dd00097202 */ /* 0x000fe20000000f00 */
[----:B------:R-:W-:Y:S01]  /*298d0*/  IMAD.MOV.U32 R10, RZ, RZ, R212 ;  /* 0x000000ffff0a7224 */ /* 0x000fe200078e00d4 */
[----:B------:R-:W-:Y:S01]  /*298e0*/  MOV R11, R213 ;  /* 0x000000d5000b7202 */ /* 0x000fe20000000f00 */
[----:B------:R-:W-:Y:S06]  /*298f0*/  BAR.SYNC.DEFER_BLOCKING 0x0 ;  /* 0x0000000000007b1d */ /* 0x000fec0000010000 */
[----:B------:R1:W-:Y:S04]  /*29900*/  STS.128 [R0+0x400], R8 ;  /* 0x0004000800007388 */ /* 0x0003e80000000c00 */
[----:B-1----:R-:W2:Y:S04]  /*29910*/  LDL.LU R8, [R1+0x250] ;  /* 0x0002500001087983 */ /* 0x002ea80000300800 */
[----:B------:R-:W2:Y:S01]  /*29920*/  LDL.LU R9, [R1+0x254] ;  /* 0x0002540001097983 */ /* 0x000ea20000300800 */
        /* <DEDUP_REMOVED lines=8> */
[----:B------:R1:W-:Y:S04]  /*299b0*/  STS.128 [R0], R4 ;  /* 0x0000000400007388 */ /* 0x0003e80000000c00 */
[----:B------:R-:W-:Y:S04]  /*299c0*/  STS.128 [R0+0x80], R180 ;  /* 0x000080b400007388 */ /* 0x000fe80000000c00 */
[----:B------:R-:W-:Y:S04]  /*299d0*/  STS.128 [R0+0x480], R212 ;  /* 0x000480d400007388 */ /* 0x000fe80000000c00 */
[----:B------:R-:W-:Y:S01]  /*299e0*/  BAR.SYNC.DEFER_BLOCKING 0x0 ;  /* 0x0000000000007b1d */ /* 0x000fe20000010000 */
[----:B------:R-:W-:Y:S01]  /*299f0*/  IMAD.MOV.U32 R10, RZ, RZ, R124 ;  /* 0x000000ffff0a7224 */ /* 0x000fe200078e007c */
[----:B------:R-:W-:-:S04]  /*29a00*/  MOV R11, R125 ;  /* 0x0000007d000b7202 */ /* 0x000fc80000000f00 */
[----:B------:R-:W3:Y:S04]  /*29a10*/  LDL.LU R124, [R1+0x258] ;  /* 0x00025800017c7983 */ /* 0x000ee80000300800 */
[----:B------:R-:W3:Y:S01]  /*29a20*/  LDL.LU R125, [R1+0x25c] ;  /* 0x00025c00017d7983 */ /* 0x000ee20000300800 */
        /* <DEDUP_REMOVED lines=13> */
[----:B-1----:R-:W-:Y:S01]  /*29b00*/  IMAD.MOV.U32 R4, RZ, RZ, R140 ;  /* 0x000000ffff047224 */ /* 0x002fe200078e008c */
[----:B------:R-:W-:Y:S01]  /*29b10*/  MOV R5, R141 ;  /* 0x0000008d00057202 */ /* 0x000fe20000000f00 */
[----:B------:R-:W-:Y:S01]  /*29b20*/  IMAD.MOV.U32 R6, RZ, RZ, R136 ;  /* 0x000000ffff067224 */ /* 0x000fe200078e0088 */
[----:B------:R-:W-:-:S05]  /*29b30*/  MOV R7, R137 ;  /* 0x0000008900077202 */ /* 0x000fca0000000f00 */
[----:B------:R1:W-:Y:S04]  /*29b40*/  STS.128 [R0], R4 ;  /* 0x0000000400007388 */ /* 0x0003e80000000c00 */
[----:B-1----:R-:W4:Y:S04]  /*29b50*/  LDL.LU R4, [R1+0x1b0] ;  /* 0x0001b00001047983 */ /* 0x002f280000300800 */
[----:B------:R-:W4:Y:S04]  /*29b60*/  LDL.LU R5, [R1+0x1b4] ;  /* 0x0001b40001057983 */ /* 0x000f280000300800 */
[----:B------:R-:W4:Y:S04]  /*29b70*/  LDL.LU R6, [R1+0x1a0] ;  /* 0x0001a00001067983 */ /* 0x000f280000300800 */
[----:B------:R-:W4:Y:S04]  /*29b80*/  LDL.LU R7, [R1+0x1a4] ;  /* 0x0001a40001077983 */ /* 0x000f280000300800 */
[----:B--2---:R1:W-:Y:S04]  /*29b90*/  STS.128 [R0+0x400], R8 ;  /* 0x0004000800007388 */ /* 0x0043e80000000c00 */
[----:B-1----:R-:W2:Y:S04]  /*29ba0*/  LDL.LU R8, [R1+0x1b8] ;  /* 0x0001b80001087983 */ /* 0x002ea80000300800 */
[----:B------:R-:W2:Y:S04]  /*29bb0*/  LDL.LU R9, [R1+0x1bc] ;  /* 0x0001bc0001097983 */ /* 0x000ea80000300800 */
[----:B------:R-:W2:Y:S04]  /*29bc0*/  LDL.LU R10, [R1+0x1a8] ;  /* 0x0001a800010a7983 */ /* 0x000ea80000300800 */
[----:B------:R-:W2:Y:S01]  /*29bd0*/  LDL.LU R11, [R1+0x1ac] ;  /* 0x0001ac00010b7983 */ /* 0x000ea20000300800 */
[----:B------:R-:W-:Y:S01]  /*29be0*/  IMAD.MOV.U32 R136, RZ, RZ, R142 ;  /* 0x000000ffff887224 */ /* 0x000fe200078e008e */
[----:B------:R-:W-:Y:S01]  /*29bf0*/  MOV R137, R143 ;  /* 0x0000008f00897202 */ /* 0x000fe20000000f00 */
[----:B------:R-:W-:Y:S01]  /*29c00*/  IMAD.MOV.U32 R108, RZ, RZ, R76 ;  /* 0x000000ffff6c7224 */ /* 0x000fe200078e004c */
[----:B------:R-:W-:Y:S01]  /*29c10*/  MOV R109, R77 ;  /* 0x0000004d006d7202 */ /* 0x000fe20000000f00 */
[----:B------:R-:W2:Y:S01]  /*29c20*/  LDL.LU R76, [R1+0x110] ;  /* 0x00011000014c7983 */ /* 0x000ea20000300800 */
[----:B------:R-:W-:Y:S01]  /*29c30*/  IMAD.MOV.U32 R110, RZ, RZ, R78 ;  /* 0x000000ffff6e7224 */ /* 0x000fe200078e004e */
[----:B------:R-:W-:-:S02]  /*29c40*/  MOV R111, R79 ;  /* 0x0000004f006f7202 */ /* 0x000fc40000000f00 */
[----:B------:R-:W2:Y:S04]  /*29c50*/  LDL.LU R77, [R1+0x114] ;  /* 0x00011400014d7983 */ /* 0x000ea80000300800 */
[----:B------:R-:W-:Y:S04]  /*29c60*/  STS.128 [R0+0x80], R136 ;  /* 0x0000808800007388 */ /* 0x000fe80000000c00 */
[----:B---3--:R-:W-:Y:S04]  /*29c70*/  STS.128 [R0+0x480], R124 ;  /* 0x0004807c00007388 */ /* 0x008fe80000000c00 */
[----:B------:R-:W3:Y:S04]  /*29c80*/  LDL.LU R78, [R1+0x100] ;  /* 0x00010000014e7983 */ /* 0x000ee80000300800 */
[----:B------:R-:W3:Y:S04]  /*29c90*/  LDL.LU R79, [R1+0x104] ;  /* 0x00010400014f7983 */ /* 0x000ee80000300800 */
[----:B------:R-:W-:Y:S06]  /*29ca0*/  BAR.SYNC.DEFER_BLOCKING 0x0 ;  /* 0x0000000000007b1d */ /* 0x000fec0000010000 */
[----:B------:R-:W3:Y:S04]  /*29cb0*/  LDL.LU R104, [R1+0x118] ;  /* 0x0001180001687983 */ /* 0x000ee80000300800 */
[----:B------:R-:W3:Y:S04]  /*29cc0*/  LDL.LU R105, [R1+0x11c] ;  /* 0x00011c0001697983 */ /* 0x000ee80000300800 */
        /* <DEDUP_REMOVED lines=9> */
[----:B------:R-:W-:Y:S04]  /*29d60*/  LDS.128 R100, [R2] ;  /* 0x0000000002647984 */ /* 0x000fe80000000c00 */
[----:B------:R-:W-:Y:S04]  /*29d70*/  LDS.128 R96, [R168] ;  /* 0x00000000a8607984 */ /* 0x000fe80000000c00 */
[----:B------:R-:W-:Y:S04]  /*29d80*/  LDS.128 R92, [R160] ;  /* 0x00000000a05c7984 */ /* 0x000fe80000000c00 */
[----:B------:R-:W-:Y:S04]  /*29d90*/  LDS.128 R88, [R3] ;  /* 0x0000000003587984 */ /* 0x000fe80000000c00 */
[----:B------:R-:W-:Y:S06]  /*29da0*/  BAR.SYNC.DEFER_BLOCKING 0x0 ;  /* 0x0000000000007b1d */ /* 0x000fec0000010000 */
[----:B----4-:R1:W-:Y:S04]  /*29db0*/  STS.128 [R0], R4 ;  /* 0x0000000400007388 */ /* 0x0103e80000000c00 */
[----:B-1----:R-:W4:Y:S04]  /*29dc0*/  LDL.LU R5, [R1+0x84] ;  /* 0x0000840001057983 */ /* 0x002f280000300800 */
[----:B--2---:R1:W-:Y:S04]  /*29dd0*/  STS.128 [R0+0x80], R8 ;  /* 0x0000800800007388 */ /* 0x0043e80000000c00 */
[----:B-1----:R-:W2:Y:S04]  /*29de0*/  LDL.LU R8, [R1+0x88] ;  /* 0x0000880001087983 */ /* 0x002ea80000300800 */
[----:B------:R-:W2:Y:S04]  /*29df0*/  LDL.LU R9, [R1+0x8c] ;  /* 0x00008c0001097983 */ /* 0x000ea80000300800 */
[----:B------:R-:W2:Y:S04]  /*29e00*/  LDL.LU R10, [R1+0x68] ;  /* 0x00006800010a7983 */ /* 0x000ea80000300800 */
[----:B------:R-:W2:Y:S04]  /*29e10*/  LDL.LU R11, [R1+0x6c] ;  /* 0x00006c00010b7983 */ /* 0x000ea80000300800 */
[----:B---3--:R1:W-:Y:S04]  /*29e20*/  STS.128 [R0+0x400], R76 ;  /* 0x0004004c00007388 */ /* 0x0083e80000000c00 */
[----:B------:R-:W-:Y:S04]  /*29e30*/  STS.128 [R0+0x480], R104 ;  /* 0x0004806800007388 */ /* 0x000fe80000000c00 */
[----:B------:R-:W-:Y:S01]  /*29e40*/  BAR.SYNC.DEFER_BLOCKING 0x0 ;  /* 0x0000000000007b1d */ /* 0x000fe20000010000 */
[----:B------:R-:W-:Y:S01]  /*29e50*/  MOV R4, R118 ;  /* 0x0000007600047202 */ /* 0x000fe20000000f00 */
[----:B------:R-:W-:Y:S01]  /*29e60*/  IMAD.MOV.U32 R6, RZ, RZ, R117 ;  /* 0x000000ffff067224 */ /* 0x000fe200078e0075 */
[----:B------:R-:W-:Y:S01]  /*29e70*/  MOV R7, R116 ;  /* 0x0000007400077202 */ /* 0x000fe20000000f00 */
[----:B-1----:R-:W-:Y:S01]  /*29e80*/  IMAD.MOV.U32 R76, RZ, RZ, R115 ;  /* 0x000000ffff4c7224 */ /* 0x002fe200078e0073 */
        /* <DEDUP_REMOVED lines=11> */
[----:B------:R-:W-:Y:S06]  /*29f40*/  BAR.SYNC.DEFER_BLOCKING 0x0 ;  /* 0x0000000000007b1d */ /* 0x000fec0000010000 */
[----:B----4-:R-:W-:Y:S04]  /*29f50*/  STS.128 [R0], R4 ;  /* 0x0000000400007388 */ /* 0x010fe80000000c00 */
[----:B------:R-:W-:Y:S04]  /*29f60*/  STS.128 [R0+0x400], R76 ;  /* 0x0004004c00007388 */ /* 0x000fe80000000c00 */
[----:B------:R-:W-:Y:S04]  /*29f70*/  STS.128 [R0+0x480], R124 ;  /* 0x0004807c00007388 */ /* 0x000fe80000000c00 */
[----:B--2---:R1:W-:Y:S04]  /*29f80*/  STS.128 [R0+0x80], R8 ;  /* 0x0000800800007388 */ /* 0x0043e80000000c00 */
[----:B------:R-:W-:Y:S06]  /*29f90*/  BAR.SYNC.DEFER_BLOCKING 0x0 ;  /* 0x0000000000007b1d */ /* 0x000fec0000010000 */
[----:B------:R-:W-:Y:S04]  /*29fa0*/  LDS.128 R140, [R2] ;  /* 0x00000000028c7984 */ /* 0x000fe80000000c00 */
[----:B------:R-:W-:Y:S04]  /*29fb0*/  LDS.128 R136, [R168] ;  /* 0x00000000a8887984 */ /* 0x000fe80000000c00 */
[----:B------:R-:W-:Y:S04]  /*29fc0*/  LDS.128 R124, [R160] ;  /* 0x00000000a07c7984 */ /* 0x000fe80000000c00 */
[----:B------:R-:W-:Y:S01]  /*29fd0*/  LDS.128 R76, [R3] ;  /* 0x00000000034c7984 */ /* 0x000fe20000000c00 */
[----:B-1----:R-:W-:Y:S01]  /*29fe0*/  IMAD.MOV.U32 R8, RZ, RZ, R204 ;  /* 0x000000ffff087224 */ /* 0x002fe200078e00cc */
        /* <DEDUP_REMOVED lines=18> */
[----:B------:R-:W-:Y:S06]  /*2a110*/  BAR.SYNC.DEFER_BLOCKING 0x0 ;  /* 0x0000000000007b1d */ /* 0x000fec0000010000 */
[----:B------:R-:W3:Y:S04]  /*2a120*/  LDL.LU R158, [R1+0x238] ;  /* 0x00023800019e7983 */ /* 0x000ee80000300800 */
[----:B------:R-:W3:Y:S01]  /*2a130*/  LDL.LU R159, [R1+0x23c] ;  /* 0x00023c00019f7983 */ /* 0x000ee20000300800 */
        /* <DEDUP_REMOVED lines=24> */
[----:B------:R-:W2:Y:S04]  /*2a2c0*/  LDL.LU R11, [R1+0x18c] ;  /* 0x00018c00010b7983 */ /* 0x000ea80000300800 */
[----:B------:R1:W-:Y:S04]  /*2a2d0*/  STS.128 [R0+0x80], R84 ;  /* 0x0000805400007388 */ /* 0x0003e80000000c00 */
[----:B---3--:R-:W-:Y:S04]  /*2a2e0*/  STS.128 [R0+0x480], R156 ;  /* 0x0004809c00007388 */ /* 0x008fe80000000c00 */
[----:B------:R-:W-:Y:S06]  /*2a2f0*/  BAR.SYNC.DEFER_BLOCKING 0x0 ;  /* 0x0000000000007b1d */ /* 0x000fec0000010000 */
[----:B-1----:R-:W3:Y:S04]  /*2a300*/  LDL.LU R84, [R1+0xf0] ;  /* 0x0000f00001547983 */ /* 0x002ee80000300800 */
[----:B------:R-:W3:Y:S04]  /*2a310*/  LDL.LU R85, [R1+0xf4] ;  /* 0x0000f40001557983 */ /* 0x000ee80000300800 */
[----:B------:R-:W3:Y:S04]  /*2a320*/  LDL.LU R86, [R1+0xd0] ;  /* 0x0000d00001567983 */ /* 0x000ee80000300800 */
[----:B------:R-:W3:Y:S04]  /*2a330*/  LDL.LU R87, [R1+0xd4] ;  /* 0x0000d40001577983 */ /* 0x000ee80000300800 */
[----:B------:R-:W3:Y:S04]  /*2a340*/  LDL.LU R172, [R1+0xf8] ;  /* 0x0000f80001ac7983 */ /* 0x000ee80000300800 */
[----:B------:R-:W3:Y:S04]  /*2a350*/  LDL.LU R173, [R1+0xfc] ;  /* 0x0000fc0001ad7983 */ /* 0x000ee80000300800 */
[----:B------:R-:W3:Y:S04]  /*2a360*/  LDL.LU R174, [R1+0xd8] ;  /* 0x0000d80001ae7983 */ /* 0x000ee80000300800 */
[----:B------:R-:W3:Y:S04]  /*2a370*/  LDL.LU R175, [R1+0xdc] ;  /* 0x0000dc0001af7983 */ /* 0x000ee80000300800 */
[----:B------:R-:W-:Y:S04]  /*2a380*/  LDS.128 R156, [R160] ;  /* 0x00000000a09c7984 */ /* 0x000fe80000000c00 */
[----:B------:R-:W-:Y:S04]  /*2a390*/  LDS.128 R164, [R2] ;  /* 0x0000000002a47984 */ /* 0x000fe80000000c00 */
[----:B------:R-:W-:Y:S04]  /*2a3a0*/  LDS.128 R168, [R168] ;  /* 0x00000000a8a87984 */ /* 0x000fe80000000c00 */
[----:B------:R-:W-:Y:S04]  /*2a3b0*/  LDS.128 R160, [R3] ;  /* 0x0000000003a07984 */ /* 0x000fe80000000c00 */
[----:B------:R-:W-:Y:S06]  /*2a3c0*/  BAR.SYNC.DEFER_BLOCKING 0x0 ;  /* 0x0000000000007b1d */ /* 0x000fec0000010000 */
[----:B--2---:R1:W-:Y:S04]  /*2a3d0*/  STS.128 [R0+0x80], R8 ;  /* 0x0000800800007388 */ /* 0x0043e80000000c00 */
[----:B-1----:R-:W2:Y:S04]  /*2a3e0*/  LDL.LU R8, [R1+0x40] ;  /* 0x0000400001087983 */ /* 0x002ea80000300800 */
[----:B------:R-:W2:Y:S04]  /*2a3f0*/  LDL.LU R9, [R1+0x44] ;  /* 0x0000440001097983 */ /* 0x000ea80000300800 */
[----:B------:R-:W2:Y:S04]  /*2a400*/  LDL.LU R10, [R1+0x20] ;  /* 0x00002000010a7983 */ /* 0x000ea80000300800 */
[----:B------:R-:W2:Y:S04]  /*2a410*/  LDL.LU R11, [R1+0x24] ;  /* 0x00002400010b7983 */ /* 0x000ea80000300800 */
[----:B------:R-:W2:Y:S04]  /*2a420*/  LDL.LU R184, [R1+0x48] ;  /* 0x0000480001b87983 */ /* 0x000ea80000300800 */
[----:B------:R-:W2:Y:S04]  /*2a430*/  LDL.LU R185, [R1+0x4c] ;  /* 0x00004c0001b97983 */ /* 0x000ea80000300800 */
[----:B------:R-:W2:Y:S04]  /*2a440*/  LDL.LU R186, [R1+0x28] ;  /* 0x0000280001ba7983 */ /* 0x000ea80000300800 */
[----:B------:R-:W2:Y:S04]  /*2a450*/  LDL.LU R187, [R1+0x2c] ;  /* 0x00002c0001bb7983 */ /* 0x000ea80000300800 */
[----:B----4-:R1:W-:Y:S04]  /*2a460*/  STS.128 [R0], R4 ;  /* 0x0000000400007388 */ /* 0x0103e80000000c00 */
[----:B---3--:R-:W-:Y:S04]  /*2a470*/  STS.128 [R0+0x400], R84 ;  /* 0x0004005400007388 */ /* 0x008fe80000000c00 */
[----:B------:R-:W-:Y:S04]  /*2a480*/  STS.128 [R0+0x480], R172 ;  /* 0x000480ac00007388 */ /* 0x000fe80000000c00 */
[----:B------:R-:W-:Y:S01]  /*2a490*/  BAR.SYNC.DEFER_BLOCKING 0x0 ;  /* 0x0000000000007b1d */ /* 0x000fe20000010000 */
[----:B-1----:R-:W-:Y:S01]  /*2a4a0*/  IMAD.MOV.U32 R6, RZ, RZ, R232 ;  /* 0x000000ffff067224 */ /* 0x002fe200078e00e8 */
[----:B------:R-:W-:Y:S01]  /*2a4b0*/  MOV R5, R237 ;  /* 0x000000ed00057202 */ /* 0x000fe20000000f00 */
[----:B------:R-:W-:Y:S01]  /*2a4c0*/  IMAD.MOV.U32 R4, RZ, RZ, R236 ;  /* 0x000000ffff047224 */ /* 0x000fe200078e00ec */
[C---:B------:R-:W-:Y:S01]  /*2a4d0*/  LOP3.LUT R237, R2.reuse, 0x40, RZ, 0x3c, !PT ;  /* 0x0000004002ed7812 */ /* 0x040fe200078e3cff */
[----:B------:R-:W-:Y:S01]  /*2a4e0*/  IMAD.MOV.U32 R232, RZ, RZ, R238 ;  /* 0x000000ffffe87224 */ /* 0x000fe200078e00ee */
[----:B------:R-:W-:-:S02]  /*2a4f0*/  LOP3.LUT R238, R2, 0x20, RZ, 0x3c, !PT ;  /* 0x0000002002ee7812 */ /* 0x000fc400078e3cff */
[----:B------:R-:W-:Y:S01]  /*2a500*/  LOP3.LUT R236, R2, 0x60, RZ, 0x3c, !PT ;  /* 0x0000006002ec7812 */ /* 0x000fe200078e3cff */
[----:B------:R-:W-:Y:S04]  /*2a510*/  LDS.128 R180, [R2] ;  /* 0x0000000002b47984 */ /* 0x000fe80000000c00 */
[----:B------:R-:W-:Y:S04]  /*2a520*/  LDS.128 R176, [R238] ;  /* 0x00000000eeb07984 */ /* 0x000fe80000000c00 */
[----:B------:R-:W-:Y:S04]  /*2a530*/  LDS.128 R172, [R237] ;  /* 0x00000000edac7984 */ /* 0x000fe80000000c00 */
[----:B------:R-:W-:Y:S04]  /*2a540*/  LDS.128 R84, [R236] ;  /* 0x00000000ec547984 */ /* 0x000fe80000000c00 */
[----:B------:R-:W-:Y:S01]  /*2a550*/  BAR.SYNC.DEFER_BLOCKING 0x0 ;  /* 0x0000000000007b1d */ /* 0x000fe20000010000 */
[----:B------:R-:W-:-:S02]  /*2a560*/  MOV R7, R233 ;  /* 0x000000e900077202 */ /* 0x000fc40000000f00 */
[----:B------:R-:W-:-:S03]  /*2a570*/  MOV R233, R239 ;  /* 0x000000ef00e97202 */ /* 0x000fc60000000f00 */
[----:B------:R-:W-:Y:S04]  /*2a580*/  STS.128 [R0], R4 ;  /* 0x0000000400007388 */ /* 0x000fe80000000c00 */
[----:B------:R-:W-:Y:S01]  /*2a590*/  STS.128 [R0+0x80], R232 ;  /* 0x000080e800007388 */ /* 0x000fe20000000c00 */
[----:B------:R-:W-:Y:S01]  /*2a5a0*/  IMAD.MOV.U32 R196, RZ, RZ, R190 ;  /* 0x000000ffffc47224 */ /* 0x000fe200078e00be */
[----:B------:R-:W-:Y:S01]  /*2a5b0*/  MOV R197, R191 ;  /* 0x000000bf00c57202 */ /* 0x000fe20000000f00 */
[----:B------:R-:W-:Y:S01]  /*2a5c0*/  IMAD.MOV.U32 R198, RZ, RZ, R154 ;  /* 0x000000ffffc67224 */ /* 0x000fe200078e009a */
[----:B------:R-:W-:Y:S01]  /*2a5d0*/  MOV R199, R155 ;  /* 0x0000009b00c77202 */ /* 0x000fe20000000f00 */
[----:B--2---:R1:W-:Y:S04]  /*2a5e0*/  STS.128 [R0+0x400], R8 ;  /* 0x0004000800007388 */ /* 0x0043e80000000c00 */
[----:B------:R-:W-:Y:S04]  /*2a5f0*/  STS.128 [R0+0x480], R184 ;  /* 0x000480b800007388 */ /* 0x000fe80000000c00 */
[----:B------:R-:W-:Y:S01]  /*2a600*/  BAR.SYNC.DEFER_BLOCKING 0x0 ;  /* 0x0000000000007b1d */ /* 0x000fe20000010000 */
[----:B-1----:R-:W-:Y:S01]  /*2a610*/  IMAD.MOV.U32 R8, RZ, RZ, R188 ;  /* 0x000000ffff087224 */ /* 0x002fe200078e00bc */
[----:B------:R-:W-:Y:S01]  /*2a620*/  MOV R9, R189 ;  /* 0x000000bd00097202 */ /* 0x000fe20000000f00 */
[----:B------:R-:W-:Y:S01]  /*2a630*/  IMAD.MOV.U32 R10, RZ, RZ, R152 ;  /* 0x000000ffff0a7224 */ /* 0x000fe200078e0098 */
[----:B------:R-:W-:-:S02]  /*2a640*/  MOV R11, R153 ;  /* 0x00000099000b7202 */ /* 0x000fc40000000f00 */
[----:B------:R-:W-:Y:S04]  /*2a650*/  LDS.128 R192, [R2] ;  /* 0x0000000002c07984 */ /* 0x000fe80000000c00 */
[----:B------:R-:W-:Y:S04]  /*2a660*/  LDS.128 R184, [R238] ;  /* 0x00000000eeb87984 */ /* 0x000fe80000000c00 */
[----:B------:R-:W-:Y:S04]  /*2a670*/  LDS.128 R188, [R237] ;  /* 0x00000000edbc7984 */ /* 0x000fe80000000c00 */
[----:B------:R-:W-:Y:S04]  /*2a680*/  LDS.128 R152, [R236] ;  /* 0x00000000ec987984 */ /* 0x000fe80000000c00 */
[----:B------:R-:W-:Y:S06]  /*2a690*/  BAR.SYNC.DEFER_BLOCKING 0x0 ;  /* 0x0000000000007b1d */ /* 0x000fec0000010000 */
[----:B------:R1:W-:Y:S04]  /*2a6a0*/  STS.128 [R0+0x400], R8 ;  /* 0x0004000800007388 */ /* 0x0003e80000000c00 */
        /* <DEDUP_REMOVED lines=8> */
[----:B------:R-:W-:Y:S01]  /*2a730*/  IMAD.MOV.U32 R208, RZ, RZ, R202 ;  /* 0x000000ffffd07224 */ /* 0x000fe200078e00ca */
[----:B------:R-:W-:Y:S01]  /*2a740*/  MOV R209, R203 ;  /* 0x000000cb00d17202 */ /* 0x000fe20000000f00 */
[----:B------:R-:W-:Y:S04]  /*2a750*/  STS.128 [R0+0x480], R196 ;  /* 0x000480c400007388 */ /* 0x000fe80000000c00 */
[----:B------:R1:W-:Y:S04]  /*2a760*/  STS.128 [R0], R4 ;  /* 0x0000000400007388 */ /* 0x0003e80000000c00 */
[----:B------:R3:W-:Y:S04]  /*2a770*/  STS.128 [R0+0x80], R208 ;  /* 0x000080d000007388 */ /* 0x0007e80000000c00 */
[----:B------:R-:W-:Y:S01]  /*2a780*/  BAR.SYNC.DEFER_BLOCKING 0x0 ;  /* 0x0000000000007b1d */ /* 0x000fe20000010000 */
[----:B-1----:R-:W-:Y:S01]  /*2a790*/  IMAD.MOV.U32 R6, RZ, RZ, R128 ;  /* 0x000000ffff067224 */ /* 0x002fe200078e0080 */
[----:B------:R-:W-:Y:S01]  /*2a7a0*/  MOV R7, R129 ;  /* 0x0000008100077202 */ /* 0x000fe20000000f00 */
[----:B------:R-:W-:Y:S01]  /*2a7b0*/  IMAD.MOV.U32 R4, RZ, RZ, R132 ;  /* 0x000000ffff047224 */ /* 0x000fe200078e0084 */
[----:B------:R-:W-:Y:S01]  /*2a7c0*/  MOV R5, R133 ;  /* 0x0000008500057202 */ /* 0x000fe20000000f00 */
[----:B------:R-:W-:Y:S01]  /*2a7d0*/  IMAD.MOV.U32 R128, RZ, RZ, R134 ;  /* 0x000000ffff807224 */ /* 0x000fe200078e0086 */
[----:B------:R-:W-:Y:S01]  /*2a7e0*/  MOV R129, R135 ;  /* 0x0000008700817202 */ /* 0x000fe20000000f00 */
[----:B---3--:R-:W3:Y:S04]  /*2a7f0*/  LDL.LU R208, [R1+0x248] ;  /* 0x0002480001d07983 */ /* 0x008ee80000300800 */
[----:B------:R-:W3:Y:S04]  /*2a800*/  LDL.LU R209, [R1+0x24c] ;  /* 0x00024c0001d17983 */ /* 0x000ee80000300800 */
[----:B------:R-:W3:Y:S04]  /*2a810*/  LDL.LU R210, [R1+0x1e8] ;  /* 0x0001e80001d27983 */ /* 0x000ee80000300800 */
[----:B------:R-:W1:Y:S04]  /*2a820*/  LDS.128 R196, [R237] ;  /* 0x00000000edc47984 */ /* 0x000e680000000c00 */
[----:B------:R-:W4:Y:S04]  /*2a830*/  LDS.128 R132, [R236] ;  /* 0x00000000ec847984 */ /* 0x000f280000000c00 */
[----:B------:R-:W3:Y:S04]  /*2a840*/  LDL.LU R211, [R1+0x1ec] ;  /* 0x0001ec0001d37983 */ /* 0x000ee80000300800 */
[----:B------:R-:W-:Y:S04]  /*2a850*/  LDS.128 R204, [R2] ;  /* 0x0000000002cc7984 */ /* 0x000fe80000000c00 */
[----:B------:R-:W-:Y:S04]  /*2a860*/  LDS.128 R200, [R238] ;  /* 0x00000000eec87984 */ /* 0x000fe80000000c00 */
[----:B------:R-:W-:Y:S06]  /*2a870*/  BAR.SYNC.DEFER_BLOCKING 0x0 ;  /* 0x0000000000007b1d */ /* 0x000fec0000010000 */
[----:B-1----:R-:W-:Y:S04]  /*2a880*/  STL [R1+0xd38], R199 ;  /* 0x000d38c701007387 */ /* 0x002fe80000100800 */
[----:B----4-:R-:W-:Y:S04]  /*2a890*/  STL [R1+0xd28], R135 ;  /* 0x000d288701007387 */ /* 0x010fe80000100800 */
[----:B------:R1:W-:Y:S04]  /*2a8a0*/  STS.128 [R0], R4 ;  /* 0x0000000400007388 */ /* 0x0003e80000000c00 */
[----:B------:R4:W-:Y:S04]  /*2a8b0*/  STS.128 [R0+0x80], R128 ;  /* 0x0000808000007388 */ /* 0x0009e80000000c00 */
[----:B-1----:R-:W3:Y:S04]  /*2a8c0*/  LDL.LU R4, [R1+0x170] ;  /* 0x0001700001047983 */ /* 0x002ee80000300800 */
[----:B------:R-:W3:Y:S04]  /*2a8d0*/  LDL.LU R5, [R1+0x174] ;  /* 0x0001740001057983 */ /* 0x000ee80000300800 */
[----:B------:R-:W3:Y:S04]  /*2a8e0*/  LDL.LU R6, [R1+0x150] ;  /* 0x0001500001067983 */ /* 0x000ee80000300800 */
[----:B------:R-:W3:Y:S04]  /*2a8f0*/  LDL.LU R7, [R1+0x154] ;  /* 0x0001540001077983 */ /* 0x000ee80000300800 */
[----:B----4-:R-:W4:Y:S04]  /*2a900*/  LDL.LU R128, [R1+0x178] ;  /* 0x0001780001807983 */ /* 0x010f280000300800 */
[----:B------:R-:W4:Y:S04]  /*2a910*/  LDL.LU R129, [R1+0x17c] ;  /* 0x00017c0001817983 */ /* 0x000f280000300800 */
[----:B------:R-:W4:Y:S04]  /*2a920*/  LDL.LU R130, [R1+0x158] ;  /* 0x0001580001827983 */ /* 0x000f280000300800 */
[----:B------:R-:W4:Y:S04]  /*2a930*/  LDL.LU R131, [R1+0x15c] ;  /* 0x00015c0001837983 */ /* 0x000f280000300800 */
[----:B------:R-:W4:Y:S04]  /*2a940*/  LDL R3, [R1+0x3e8] ;  /* 0x0003e80001037983 */ /* 0x000f280000100800 */
        /* <DEDUP_REMOVED lines=10> */
[----:B---3--:R-:W-:Y:S04]  /*2a9f0*/  STS.128 [R0+0x480], R208 ;  /* 0x000480d000007388 */ /* 0x008fe80000000c00 */
[----:B------:R-:W-:Y:S06]  /*2aa00*/  BAR.SYNC.DEFER_BLOCKING 0x0 ;  /* 0x0000000000007b1d */ /* 0x000fec0000010000 */
[----:B------:R-:W-:Y:S04]  /*2aa10*/  LDS.128 R220, [R2] ;  /* 0x0000000002dc7984 */ /* 0x000fe80000000c00 */
[----:B------:R-:W-:Y:S04]  /*2aa20*/  LDS.128 R216, [R238] ;  /* 0x00000000eed87984 */ /* 0x000fe80000000c00 */
[----:B------:R-:W-:Y:S04]  /*2aa30*/  LDS.128 R208, [R237] ;  /* 0x00000000edd07984 */ /* 0x000fe80000000c00 */
[----:B------:R-:W1:Y:S04]  /*2aa40*/  LDS.128 R212, [R236] ;  /* 0x00000000ecd47984 */ /* 0x000e680000000c00 */
[----:B------:R-:W-:Y:S06]  /*2aa50*/  BAR.SYNC.DEFER_BLOCKING 0x0 ;  /* 0x0000000000007b1d */ /* 0x000fec0000010000 */
[----:B------:R3:W-:Y:S04]  /*2aa60*/  STS.128 [R0], R4 ;  /* 0x0000000400007388 */ /* 0x0007e80000000c00 */
[----:B----4-:R-:W-:Y:S01]  /*2aa70*/  STS.128 [R0+0x80], R128 ;  /* 0x0000808000007388 */ /* 0x010fe20000000c00 */
[----:B---3--:R-:W-:Y:S01]  /*2aa80*/  IMAD.MOV.U32 R6, RZ, RZ, R224 ;  /* 0x000000ffff067224 */ /* 0x008fe200078e00e0 */
[----:B------:R-:W-:Y:S01]  /*2aa90*/  MOV R7, R225 ;  /* 0x000000e100077202 */ /* 0x000fe20000000f00 */
[----:B------:R-:W-:Y:S01]  /*2aaa0*/  IMAD.MOV.U32 R4, RZ, RZ, R228 ;  /* 0x000000ffff047224 */ /* 0x000fe200078e00e4 */
[----:B------:R-:W-:Y:S01]  /*2aab0*/  MOV R5, R229 ;  /* 0x000000e500057202 */ /* 0x000fe20000000f00 */
[----:B------:R-:W-:Y:S01]  /*2aac0*/  IMAD.MOV.U32 R224, RZ, RZ, R230 ;  /* 0x000000ffffe07224 */ /* 0x000fe200078e00e6 */
[----:B------:R-:W-:Y:S01]  /*2aad0*/  MOV R225, R231 ;  /* 0x000000e700e17202 */ /* 0x000fe20000000f00 */
[----:B-1----:R-:W-:Y:S04]  /*2aae0*/  STL [R1+0xd30], R214 ;  /* 0x000d30d601007387 */ /* 0x002fe80000100800 */
[----:B------:R-:W-:Y:S04]  /*2aaf0*/  STL [R1+0xd2c], R215 ;  /* 0x000d2cd701007387 */ /* 0x000fe80000100800 */
[----:B--2---:R-:W-:Y:S04]  /*2ab00*/  STS.128 [R0+0x400], R8 ;  /* 0x0004000800007388 */ /* 0x004fe80000000c00 */
[----:B------:R-:W-:Y:S04]  /*2ab10*/  STS.128 [R0+0x480], R232 ;  /* 0x000480e800007388 */ /* 0x000fe80000000c00 */
[----:B------:R-:W-:Y:S06]  /*2ab20*/  BAR.SYNC.DEFER_BLOCKING 0x0 ;  /* 0x0000000000007b1d */ /* 0x000fec0000010000 */
[----:B------:R-:W1:Y:S04]  /*2ab30*/  LDS.128 R232, [R236] ;  /* 0x00000000ece87984 */ /* 0x000e680000000c00 */
[----:B------:R-:W2:Y:S04]  /*2ab40*/  LDS.128 R8, [R2] ;  /* 0x0000000002087984 */ /* 0x000ea80000000c00 */
[----:B------:R-:W-:Y:S04]  /*2ab50*/  LDS.128 R128, [R238] ;  /* 0x00000000ee807984 */ /* 0x000fe80000000c00 */
[----:B------:R-:W-:Y:S04]  /*2ab60*/  LDS.128 R228, [R237] ;  /* 0x00000000ede47984 */ /* 0x000fe80000000c00 */
[----:B------:R-:W-:Y:S06]  /*2ab70*/  BAR.SYNC.DEFER_BLOCKING 0x0 ;  /* 0x0000000000007b1d */ /* 0x000fec0000010000 */
[----:B-1----:R1:W-:Y:S04]  /*2ab80*/  STL [R1+0xd34], R235 ;  /* 0x000d34eb01007387 */ /* 0x0023e80000100800 */
[----:B------:R3:W-:Y:S04]  /*2ab90*/  STS.128 [R0], R4 ;  /* 0x0000000400007388 */ /* 0x0007e80000000c00 */
[----:B-1----:R-:W4:Y:S04]  /*2aba0*/  LDL.LU R235, [R1+0x3e8] ;  /* 0x0003e80001eb7983 */ /* 0x002f280000300800 */
[----:B---3--:R-:W3:Y:S01]  /*2abb0*/  LDL.LU R4, [R1] ;  /* 0x0000000001047983 */ /* 0x008ee20000300800 */
[----:B------:R-:W-:Y:S01]  /*2abc0*/  IMAD.MOV.U32 R6, RZ, RZ, R248 ;  /* 0x000000ffff067224 */ /* 0x000fe200078e00f8 */
[----:B------:R-:W-:-:S02]  /*2abd0*/  MOV R7, R249 ;  /* 0x000000f900077202 */ /* 0x000fc40000000f00 */
[----:B------:R-:W3:Y:S04]  /*2abe0*/  LDL.LU R5, [R1+0x4] ;  /* 0x0000040001057983 */ /* 0x000ee80000300800 */
[----:B------:R-:W2:Y:S04]  /*2abf0*/  LDL.LU R248, [R1+0x8] ;  /* 0x0000080001f87983 */ /* 0x000ea80000300800 */
[----:B------:R-:W2:Y:S04]  /*2ac00*/  LDL.LU R249, [R1+0xc] ;  /* 0x00000c0001f97983 */ /* 0x000ea80000300800 */
[----:B------:R-:W2:Y:S04]  /*2ac10*/  LDL.LU R214, [R1+0x3f0] ;  /* 0x0003f00001d67983 */ /* 0x000ea80000300800 */
[----:B------:R-:W2:Y:S04]  /*2ac20*/  LDL.LU R215, [R1+0x3f8] ;  /* 0x0003f80001d77983 */ /* 0x000ea80000300800 */
[----:B------:R-:W2:Y:S04]  /*2ac30*/  LDL.LU R135, [R1+0x3f4] ;  /* 0x0003f40001877983 */ /* 0x000ea80000300800 */
[----:B------:R1:W-:Y:S01]  /*2ac40*/  STS.128 [R0+0x80], R224 ;  /* 0x000080e000007388 */ /* 0x0003e20000000c00 */
[----:B------:R-:W-:-:S05]  /*2ac50*/  IMAD R3, R3, c[0x0][0x194], RZ ;  /* 0x0000650003037a24 */ /* 0x000fca00078e02ff */
[----:B------:R-:W-:Y:S01]  /*2ac60*/  LEA R236, P3, R3, c[0x0][0x170], 0x2 ;  /* 0x00005c0003ec7a11 */ /* 0x000fe200078610ff */
[----:B------:R-:W-:-:S03]  /*2ac70*/  IMAD R238, R199, c[0x0][0x198], RZ ;  /* 0x00006600c7ee7a24 */ /* 0x000fc600078e02ff */
[----:B------:R-:W-:Y:S01]  /*2ac80*/  LEA.HI.X.SX32 R237, R3, c[0x0][0x174], 0x2, P3 ;  /* 0x00005d0003ed7a11 */ /* 0x000fe200018f16ff */
[----:B-1----:R-:W-:-:S05]  /*2ac90*/  IMAD.MOV.U32 R226, RZ, RZ, c[0x0][0x194] ;  /* 0x00006500ffe27624 */ /* 0x002fca00078e00ff */
[----:B------:R-:W-:Y:S01]  /*2aca0*/  LEA R3, R226, R3, 0x7 ;  /* 0x00000003e2037211 */ /* 0x000fe200078e38ff */
[----:B------:R-:W-:Y:S01]  /*2acb0*/  IMAD.WIDE R224, R238, 0x4, R236 ;  /* 0x00000004eee07825 */ /* 0x000fe200078e02ec */
[----:B----4-:R-:W-:Y:S01]  /*2acc0*/  ISETP.GE.AND P0, PT, R235, c[0x0][0x178], PT ;  /* 0x00005e00eb007a0c */ /* 0x010fe20003f06270 */
[----:B---3--:R1:W-:Y:S04]  /*2acd0*/  STS.128 [R0+0x400], R4 ;  /* 0x0004000400007388 */ /* 0x0083e80000000c00 */
[----:B--2---:R2:W-:Y:S04]  /*2ace0*/  STS.128 [R0+0x480], R248 ;  /* 0x000480f800007388 */ /* 0x0045e80000000c00 */
[----:B------:R-:W-:Y:S01]  /*2acf0*/  BAR.SYNC.DEFER_BLOCKING 0x0 ;  /* 0x0000000000007b1d */ /* 0x000fe20000010000 */
[----:B------:R-:W-:-:S02]  /*2ad00*/  ISETP.LT.AND P0, PT, R199, c[0x0][0x17c], !P0 ;  /* 0x00005f00c7007a0c */ /* 0x000fc40004701270 */
[----:B-1----:R-:W-:Y:S01]  /*2ad10*/  LEA R4, P4, R3, c[0x0][0x170], 0x2 ;  /* 0x00005c0003047a11 */ /* 0x002fe200078810ff */
[----:B--2---:R-:W-:-:S03]  /*2ad20*/  IMAD R0, R226, 0x80, R3 ;  /* 0x00000080e2007824 */ /* 0x004fc600078e0203 */
[----:B------:R-:W-:Y:S02]  /*2ad30*/  LEA.HI.X.SX32 R5, R3, c[0x0][0x174], 0x2, P4 ;  /* 0x00005d0003057a11 */ /* 0x000fe400020f16ff */
[----:B------:R-:W2:Y:S01]  /*2ad40*/  LDL.LU R3, [R1+0x34] ;  /* 0x0000340001037983 */ /* 0x000ea20000300800 */
[----:B------:R-:W-:-:S04]  /*2ad50*/  LEA R6, P6, R0, c[0x0][0x170], 0x2 ;  /* 0x00005c0000067a11 */ /* 0x000fc800078c10ff */
[----:B------:R1:W-:Y:S01]  /*2ad60*/  @P0 STG.E [R224.64], R252 ;  /* 0x000000fce0000986 */ /* 0x0003e2000c101908 */
[----:B------:R-:W-:Y:S02]  /*2ad70*/  ISETP.GE.AND P0, PT, R199, c[0x0][0x17c], PT ;  /* 0x00005f00c7007a0c */ /* 0x000fe40003f06270 */
[----:B------:R-:W-:Y:S02]  /*2ad80*/  LEA.HI.X.SX32 R7, R0, c[0x0][0x174], 0x2, P6 ;  /* 0x00005d0000077a11 */ /* 0x000fe400030f16ff */
[----:B------:R-:W-:Y:S02]  /*2ad90*/  ISETP.LT.AND P3, PT, R214, c[0x0][0x178], !P0 ;  /* 0x00005e00d6007a0c */ /* 0x000fe40004761270 */
[----:B------:R-:W-:Y:S02]  /*2ada0*/  ISETP.LT.AND P6, PT, R215, c[0x0][0x178], !P0 ;  /* 0x00005e00d7007a0c */ /* 0x000fe400047c1270 */
[----:B-1----:R-:W-:Y:S02]  /*2adb0*/  LEA R225, R226, R0, 0x7 ;  /* 0x00000000e2e17211 */ /* 0x002fe400078e38ff */
[----:B------:R-:W-:-:S02]  /*2adc0*/  ISETP.LT.AND P0, PT, R135, c[0x0][0x178], !P0 ;  /* 0x00005e0087007a0c */ /* 0x000fc40004701270 */
[----:B------:R-:W-:Y:S01]  /*2add0*/  LEA R224, P4, R225, c[0x0][0x170], 0x2 ;  /* 0x00005c00e1e07a11 */ /* 0x000fe200078810ff */
[----:B------:R-:W-:-:S03]  /*2ade0*/  IMAD.WIDE R226, R238, 0x4, R4 ;  /* 0x00000004eee27825 */ /* 0x000fc600078e0204 */
[----:B------:R-:W-:Y:S01]  /*2adf0*/  LEA.HI.X.SX32 R225, R225, c[0x0][0x174], 0x2, P4 ;  /* 0x00005d00e1e17a11 */ /* 0x000fe200020f16ff */
[C---:B------:R-:W-:Y:S01]  /*2ae00*/  IMAD.WIDE R250, R238.reuse, 0x4, R6 ;  /* 0x00000004eefa7825 */ /* 0x040fe200078e0206 */
[----:B------:R-:W-:Y:S03]  /*2ae10*/  @P3 STG.E [R226.64], R28 ;  /* 0x0000001ce2003986 */ /* 0x000fe6000c101908 */
[----:B------:R-:W-:Y:S01]  /*2ae20*/  IMAD.WIDE R248, R238, 0x4, R224 ;  /* 0x00000004eef87825 */ /* 0x000fe200078e02e0 */
[----:B------:R1:W-:Y:S04]  /*2ae30*/  @P6 STG.E [R250.64], R32 ;  /* 0x00000020fa006986 */ /* 0x0003e8000c101908 */
[----:B------:R3:W-:Y:S04]  /*2ae40*/  @P0 STG.E [R248.64], R12 ;  /* 0x0000000cf8000986 */ /* 0x0007e8000c101908 */
[----:B-1----:R-:W4:Y:S04]  /*2ae50*/  LDL.LU R251, [R1+0x1c] ;  /* 0x00001c0001fb7983 */ /* 0x002f280000300800 */
[----:B---3--:R-:W3:Y:S04]  /*2ae60*/  LDL.LU R249, [R1+0x10] ;  /* 0x0000100001f97983 */ /* 0x008ee80000300800 */
[----:B------:R-:W4:Y:S01]  /*2ae70*/  LDL.LU R250, [R1+0x14] ;  /* 0x0000140001fa7983 */ /* 0x000f220000300800 */
[----:B------:R-:W-:-:S02]  /*2ae80*/  ISETP.LT.AND P5, PT, R235, c[0x0][0x178], !P2 ;  /* 0x00005e00eb007a0c */ /* 0x000fc400057a1270 */
[----:B------:R-:W-:Y:S01]  /*2ae90*/  IADD3 R252, R238, c[0x0][0x198], RZ ;  /* 0x00006600eefc7a10 */ /* 0x000fe20007ffe0ff */
[----:B------:R-:W4:Y:S01]  /*2aea0*/  LDL.LU R248, [R1+0x38] ;  /* 0x0000380001f87983 */ /* 0x000f220000300800 */
[----:B------:R-:W-:-:S03]  /*2aeb0*/  ISETP.LT.AND P4, PT, R214, c[0x0][0x178], !P2 ;  /* 0x00005e00d6007a0c */ /* 0x000fc60005781270 */
[C---:B------:R-:W-:Y:S01]  /*2aec0*/  IMAD.WIDE R238, R252.reuse, 0x4, R236 ;  /* 0x00000004fcee7825 */ /* 0x040fe200078e02ec */
[----:B------:R-:W-:Y:S02]  /*2aed0*/  ISETP.LT.AND P3, PT, R215, c[0x0][0x178], !P2 ;  /* 0x00005e00d7007a0c */ /* 0x000fe40005761270 */
[----:B------:R-:W-:Y:S01]  /*2aee0*/  ISETP.LT.AND P2, PT, R135, c[0x0][0x178], !P2 ;  /* 0x00005e0087007a0c */ /* 0x000fe20005741270 */
[C---:B------:R-:W-:Y:S01]  /*2aef0*/  IMAD.WIDE R226, R252.reuse, 0x4, R4 ;  /* 0x00000004fce27825 */ /* 0x040fe200078e0204 */
[----:B------:R-:W-:Y:S02]  /*2af00*/  IADD3 R32, R252, c[0x0][0x198], RZ ;  /* 0x00006600fc207a10 */ /* 0x000fe40007ffe0ff */
[----:B------:R-:W-:Y:S02]  /*2af10*/  IADD3 R0, R199, 0x3, RZ ;  /* 0x00000003c7007810 */ /* 0x000fe40007ffe0ff */
[----:B------:R-:W-:Y:S02]  /*2af20*/  ISETP.LT.AND P0, PT, R214, c[0x0][0x178], !P1 ;  /* 0x00005e00d6007a0c */ /* 0x000fe40004f01270 */
[----:B------:R-:W-:-:S02]  /*2af30*/  ISETP.GE.AND P6, PT, R0, c[0x0][0x17c], PT ;  /* 0x00005f0000007a0c */ /* 0x000fc40003fc6270 */
[----:B------:R-:W-:Y:S01]  /*2af40*/  IADD3 R0, R32, c[0x0][0x198], RZ ;  /* 0x0000660020007a10 */ /* 0x000fe20007ffe0ff */
[----:B--2---:R1:W-:Y:S01]  /*2af50*/  @P5 STG.E [R238.64], R3 ;  /* 0x00000003ee005986 */ /* 0x0043e2000c101908 */
[----:B------:R-:W-:-:S03]  /*2af60*/  ISETP.LT.AND P5, PT, R235, c[0x0][0x178], !P1 ;  /* 0x00005e00eb007a0c */ /* 0x000fc60004fa1270 */
[----:B------:R2:W-:Y:S01]  /*2af70*/  @P4 STG.E [R226.64], R29 ;  /* 0x0000001de2004986 */ /* 0x0005e2000c101908 */
[----:B------:R-:W-:Y:S01]  /*2af80*/  ISETP.LT.AND P4, PT, R215, c[0x0][0x178], !P1 ;  /* 0x00005e00d7007a0c */ /* 0x000fe20004f81270 */
[----:B-1----:R-:W-:-:S04]  /*2af90*/  IMAD.WIDE R238, R252, 0x4, R6 ;  /* 0x00000004fcee7825 */ /* 0x002fc800078e0206 */
[----:B--2---:R-:W-:Y:S01]  /*2afa0*/  IMAD.WIDE R226, R252, 0x4, R224 ;  /* 0x00000004fce27825 */ /* 0x004fe200078e02e0 */
[----:B------:R-:W-:Y:S03]  /*2afb0*/  @P3 STG.E [R238.64], R33 ;  /* 0x00000021ee003986 */ /* 0x000fe6000c101908 */
[C---:B------:R-:W-:Y:S01]  /*2afc0*/  IMAD.WIDE R28, R32.reuse, 0x4, R236 ;  /* 0x00000004201c7825 */ /* 0x040fe200078e02ec */
[----:B------:R1:W-:Y:S01]  /*2afd0*/  @P2 STG.E [R226.64], R13 ;  /* 0x0000000de2002986 */ /* 0x0003e2000c101908 */
[----:B------:R-:W-:Y:S02]  /*2afe0*/  ISETP.LT.AND P1, PT, R135, c[0x0][0x178], !P1 ;  /* 0x00005e0087007a0c */ /* 0x000fe40004f21270 */
[----:B------:R-:W-:Y:S01]  /*2aff0*/  ISETP.LT.AND P2, PT, R235, c[0x0][0x178], !P6 ;  /* 0x00005e00eb007a0c */ /* 0x000fe20007741270 */
[C---:B-1----:R-:W-:Y:S01]  /*2b000*/  IMAD.WIDE R12, R32.reuse, 0x4, R6 ;  /* 0x00000004200c7825 */ /* 0x042fe200078e0206 */
[----:B---3--:R1:W-:Y:S04]  /*2b010*/  @P5 STG.E [R28.64], R249 ;  /* 0x000000f91c005986 */ /* 0x0083e8000c101908 */
[----:B-1----:R-:W2:Y:S01]  /*2b020*/  LDL.LU R249, [R1+0x3c] ;  /* 0x00003c0001f97983 */ /* 0x002ea20000300800 */
[----:B------:R-:W-:-:S04]  /*2b030*/  IMAD.WIDE R28, R32, 0x4, R4 ;  /* 0x00000004201c7825 */ /* 0x000fc800078e0204 */
[----:B------:R-:W-:Y:S01]  /*2b040*/  IMAD.WIDE R32, R32, 0x4, R224 ;  /* 0x0000000420207825 */ /* 0x000fe200078e02e0 */
[----:B------:R1:W-:Y:S04]  /*2b050*/  @P0 STG.E [R28.64], R20 ;  /* 0x000000141c000986 */ /* 0x0003e8000c101908 */
[----:B------:R-:W-:Y:S04]  /*2b060*/  @P4 STG.E [R12.64], R44 ;  /* 0x0000002c0c004986 */ /* 0x000fe8000c101908 */
[----:B------:R-:W-:Y:S01]  /*2b070*/  @P1 STG.E [R32.64], R56 ;  /* 0x0000003820001986 */ /* 0x000fe2000c101908 */
[----:B-1----:R-:W-:-:S05]  /*2b080*/  IMAD.WIDE R28, R0, 0x4, R236 ;  /* 0x00000004001c7825 */ /* 0x002fca00078e02ec */
[----:B----4-:R1:W-:Y:S04]  /*2b090*/  @P2 STG.E [R28.64], R250 ;  /* 0x000000fa1c002986 */ /* 0x0103e8000c101908 */
[----:B-1----:R-:W3:Y:S01]  /*2b0a0*/  LDL.LU R250, [R1+0x18] ;  /* 0x0000180001fa7983 */ /* 0x002ee20000300800 */
[----:B------:R-:W-:Y:S02]  /*2b0b0*/  ISETP.LT.AND P5, PT, R214, c[0x0][0x178], !P6 ;  /* 0x00005e00d6007a0c */ /* 0x000fe400077a1270 */
[----:B------:R-:W-:Y:S01]  /*2b0c0*/  IADD3 R3, R199, 0x4, RZ ;  /* 0x00000004c7037810 */ /* 0x000fe20007ffe0ff */
[----:B------:R-:W-:Y:S01]  /*2b0d0*/  IMAD.WIDE R12, R0, 0x4, R4 ;  /* 0x00000004000c7825 */ /* 0x000fe200078e0204 */
[----:B------:R-:W-:Y:S02]  /*2b0e0*/  ISETP.LT.AND P4, PT, R215, c[0x0][0x178], !P6 ;  /* 0x00005e00d7007a0c */ /* 0x000fe40007781270 */
[----:B------:R-:W-:-:S02]  /*2b0f0*/  ISETP.LT.AND P6, PT, R135, c[0x0][0x178], !P6 ;  /* 0x00005e0087007a0c */ /* 0x000fc400077c1270 */
[----:B------:R-:W-:Y:S02]  /*2b100*/  ISETP.GE.AND P3, PT, R3, c[0x0][0x17c], PT ;  /* 0x00005f0003007a0c */ /* 0x000fe40003f66270 */
[----:B------:R-:W-:-:S03]  /*2b110*/  IADD3 R3, R199, 0x5, RZ ;  /* 0x00000005c7037810 */ /* 0x000fc60007ffe0ff */
[----:B------:R1:W-:Y:S01]  /*2b120*/  @P5 STG.E [R12.64], R21 ;  /* 0x000000150c005986 */ /* 0x0003e2000c101908 */
[----:B------:R-:W-:Y:S02]  /*2b130*/  ISETP.LT.AND P5, PT, R235, c[0x0][0x178], !P3 ;  /* 0x00005e00eb007a0c */ /* 0x000fe40005fa1270 */
[----:B------:R-:W-:Y:S02]  /*2b140*/  ISETP.GE.AND P0, PT, R3, c[0x0][0x17c], PT ;  /* 0x00005f0003007a0c */ /* 0x000fe40003f06270 */
[----:B------:R-:W-:Y:S02]  /*2b150*/  IADD3 R3, R0, c[0x0][0x198], RZ ;  /* 0x0000660000037a10 */ /* 0x000fe40007ffe0ff */
[----:B------:R-:W-:Y:S01]  /*2b160*/  ISETP.LT.AND P1, PT, R214, c[0x0][0x178], !P3 ;  /* 0x00005e00d6007a0c */ /* 0x000fe20005f21270 */
[----:B-1----:R-:W-:-:S04]  /*2b170*/  IMAD.WIDE R20, R0, 0x4, R6 ;  /* 0x0000000400147825 */ /* 0x002fc800078e0206 */
[----:B------:R-:W-:Y:S01]  /*2b180*/  IMAD.WIDE R12, R0, 0x4, R224 ;  /* 0x00000004000c7825 */ /* 0x000fe200078e02e0 */
[----:B------:R-:W-:Y:S01]  /*2b190*/  @P4 STG.E [R20.64], R45 ;  /* 0x0000002d14004986 */ /* 0x000fe2000c101908 */
[----:B------:R-:W-:-:S03]  /*2b1a0*/  ISETP.LT.AND P2, PT, R215, c[0x0][0x178], !P3 ;  /* 0x00005e00d7007a0c */ /* 0x000fc60005f41270 */
[----:B------:R1:W-:Y:S01]  /*2b1b0*/  @P6 STG.E [R12.64], R57 ;  /* 0x000000390c006986 */ /* 0x0003e2000c101908 */
[----:B------:R-:W-:Y:S02]  /*2b1c0*/  ISETP.LT.AND P3, PT, R135, c[0x0][0x178], !P3 ;  /* 0x00005e0087007a0c */ /* 0x000fe40005f61270 */
[----:B------:R-:W-:Y:S02]  /*2b1d0*/  ISETP.LT.AND P6, PT, R235, c[0x0][0x178], !P0 ;  /* 0x00005e00eb007a0c */ /* 0x000fe400047c1270 */
[C---:B------:R-:W-:Y:S01]  /*2b1e0*/  IADD3 R33, R3.reuse, c[0x0][0x198], RZ ;  /* 0x0000660003217a10 */ /* 0x040fe20007ffe0ff */
[----:B-1----:R-:W-:-:S04]  /*2b1f0*/  IMAD.WIDE R12, R3, 0x4, R236 ;  /* 0x00000004030c7825 */ /* 0x002fc800078e02ec */
[C---:B------:R-:W-:Y:S01]  /*2b200*/  IMAD.WIDE R20, R3.reuse, 0x4, R4 ;  /* 0x0000000403147825 */ /* 0x040fe200078e0204 */
[----:B------:R1:W-:Y:S01]  /*2b210*/  @P5 STG.E [R12.64], R244 ;  /* 0x000000f40c005986 */ /* 0x0003e2000c101908 */
[----:B------:R-:W-:Y:S02]  /*2b220*/  ISETP.LT.AND P5, PT, R214, c[0x0][0x178], !P0 ;  /* 0x00005e00d6007a0c */ /* 0x000fe400047a1270 */
[----:B------:R-:W-:Y:S01]  /*2b230*/  IMAD.WIDE R28, R3, 0x4, R6 ;  /* 0x00000004031c7825 */ /* 0x000fe200078e0206 */
[----:B------:R-:W-:Y:S01]  /*2b240*/  IADD3 R44, R199, 0x6, RZ ;  /* 0x00000006c72c7810 */ /* 0x000fe20007ffe0ff */
[----:B------:R4:W-:Y:S01]  /*2b250*/  @P1 STG.E [R20.64], R24 ;  /* 0x0000001814001986 */ /* 0x0009e2000c101908 */
[----:B------:R-:W-:Y:S02]  /*2b260*/  ISETP.LT.AND P1, PT, R215, c[0x0][0x178], !P0 ;  /* 0x00005e00d7007a0c */ /* 0x000fe40004721270 */
[----:B------:R-:W-:Y:S01]  /*2b270*/  ISETP.GE.AND P4, PT, R44, c[0x0][0x17c], PT ;  /* 0x00005f002c007a0c */ /* 0x000fe20003f86270 */
[----:B------:R4:W-:Y:S01]  /*2b280*/  @P2 STG.E [R28.64], R40 ;  /* 0x000000281c002986 */ /* 0x0009e2000c101908 */
[----:B-1----:R-:W-:-:S04]  /*2b290*/  IMAD.WIDE R12, R3, 0x4, R224 ;  /* 0x00000004030c7825 */ /* 0x002fc800078e02e0 */
[----:B----4-:R-:W-:Y:S01]  /*2b2a0*/  IMAD.WIDE R20, R33, 0x4, R236 ;  /* 0x0000000421147825 */ /* 0x010fe200078e02ec */
[----:B------:R1:W-:Y:S01]  /*2b2b0*/  @P3 STG.E [R12.64], R52 ;  /* 0x000000340c003986 */ /* 0x0003e2000c101908 */
[----:B------:R-:W-:Y:S02]  /*2b2c0*/  ISETP.LT.AND P0, PT, R135, c[0x0][0x178], !P0 ;  /* 0x00005e0087007a0c */ /* 0x000fe40004701270 */
[----:B------:R-:W-:Y:S01]  /*2b2d0*/  IMAD.WIDE R28, R33, 0x4, R4 ;  /* 0x00000004211c7825 */ /* 0x000fe200078e0204 */
[----:B------:R4:W-:Y:S01]  /*2b2e0*/  @P6 STG.E [R20.64], R245 ;  /* 0x000000f514006986 */ /* 0x0009e2000c101908 */
[----:B------:R-:W-:Y:S02]  /*2b2f0*/  ISETP.LT.AND P6, PT, R235, c[0x0][0x178], !P4 ;  /* 0x00005e00eb007a0c */ /* 0x000fe400067c1270 */
[----:B------:R-:W-:Y:S01]  /*2b300*/  ISETP.LT.AND P3, PT, R214, c[0x0][0x178], !P4 ;  /* 0x00005e00d6007a0c */ /* 0x000fe20006761270 */
[----:B------:R1:W-:Y:S01]  /*2b310*/  @P5 STG.E [R28.64], R25 ;  /* 0x000000191c005986 */ /* 0x0003e2000c101908 */
[----:B------:R-:W-:-:S02]  /*2b320*/  IADD3 R3, R33, c[0x0][0x198], RZ ;  /* 0x0000660021037a10 */ /* 0x000fc40007ffe0ff */
[----:B------:R-:W-:Y:S02]  /*2b330*/  ISETP.LT.AND P5, PT, R215, c[0x0][0x178], !P4 ;  /* 0x00005e00d7007a0c */ /* 0x000fe400067a1270 */
[----:B------:R-:W-:Y:S01]  /*2b340*/  ISETP.LT.AND P4, PT, R135, c[0x0][0x178], !P4 ;  /* 0x00005e0087007a0c */ /* 0x000fe20006781270 */
[----:B------:R-:W-:Y:S01]  /*2b350*/  IMAD.WIDE R44, R33, 0x4, R6 ;  /* 0x00000004212c7825 */ /* 0x000fe200078e0206 */
[----:B------:R-:W-:-:S03]  /*2b360*/  IADD3 R0, R199, 0x7, RZ ;  /* 0x00000007c7007810 */ /* 0x000fc60007ffe0ff */
[----:B------:R-:W-:Y:S01]  /*2b370*/  IMAD.WIDE R32, R33, 0x4, R224 ;  /* 0x0000000421207825 */ /* 0x000fe200078e02e0 */
[----:B------:R-:W-:-:S03]  /*2b380*/  ISETP.GE.AND P2, PT, R0, c[0x0][0x17c], PT ;  /* 0x00005f0000007a0c */ /* 0x000fc60003f46270 */
[----:B-1----:R-:W-:Y:S01]  /*2b390*/  IMAD.WIDE R12, R3, 0x4, R236 ;  /* 0x00000004030c7825 */ /* 0x002fe200078e02ec */
[----:B------:R-:W-:Y:S01]  /*2b3a0*/  IADD3 R0, R199, 0x8, RZ ;  /* 0x00000008c7007810 */ /* 0x000fe20007ffe0ff */
[----:B------:R-:W-:Y:S02]  /*2b3b0*/  @P1 STG.E [R44.64], R41 ;  /* 0x000000292c001986 */ /* 0x000fe4000c101908 */
[C---:B----4-:R-:W-:Y:S02]  /*2b3c0*/  IMAD.WIDE R20, R3.reuse, 0x4, R4 ;  /* 0x0000000403147825 */ /* 0x050fe400078e0204 */
[----:B------:R1:W-:Y:S02]  /*2b3d0*/  @P0 STG.E [R32.64], R53 ;  /* 0x0000003520000986 */ /* 0x0003e4000c101908 */
[C---:B------:R-:W-:Y:S01]  /*2b3e0*/  IMAD.WIDE R24, R3.reuse, 0x4, R6 ;  /* 0x0000000403187825 */ /* 0x040fe200078e0206 */
[----:B------:R-:W-:Y:S01]  /*2b3f0*/  ISETP.GE.AND P1, PT, R0, c[0x0][0x17c], PT ;  /* 0x00005f0000007a0c */ /* 0x000fe20003f26270 */
[----:B------:R4:W-:Y:S02]  /*2b400*/  @P6 STG.E [R12.64], R240 ;  /* 0x000000f00c006986 */ /* 0x0009e4000c101908 */
[----:B------:R-:W-:Y:S01]  /*2b410*/  IMAD.WIDE R28, R3, 0x4, R224 ;  /* 0x00000004031c7825 */ /* 0x000fe200078e02e0 */
[----:B------:R-:W-:Y:S01]  /*2b420*/  ISETP.LT.AND P0, PT, R235, c[0x0][0x178], !P2 ;  /* 0x00005e00eb007a0c */ /* 0x000fe20005701270 */
[----:B------:R1:W-:Y:S01]  /*2b430*/  @P3 STG.E [R20.64], R16 ;  /* 0x0000001014003986 */ /* 0x0003e2000c101908 */
[----:B------:R-:W-:-:S02]  /*2b440*/  ISETP.LT.AND P3, PT, R214, c[0x0][0x178], !P2 ;  /* 0x00005e00d6007a0c */ /* 0x000fc40005761270 */
[----:B------:R-:W-:Y:S01]  /*2b450*/  ISETP.LT.AND P6, PT, R215, c[0x0][0x178], !P2 ;  /* 0x00005e00d7007a0c */ /* 0x000fe200057c1270 */
[----:B------:R4:W-:Y:S01]  /*2b460*/  @P5 STG.E [R24.64], R36 ;  /* 0x0000002418005986 */ /* 0x0009e2000c101908 */
[----:B------:R-:W-:Y:S02]  /*2b470*/  IADD3 R3, R3, c[0x0][0x198], RZ ;  /* 0x0000660003037a10 */ /* 0x000fe40007ffe0ff */
[----:B------:R-:W-:Y:S01]  /*2b480*/  ISETP.LT.AND P2, PT, R135, c[0x0][0x178], !P2 ;  /* 0x00005e0087007a0c */ /* 0x000fe20005741270 */
[----:B------:R4:W-:Y:S01]  /*2b490*/  @P4 STG.E [R28.64], R48 ;  /* 0x000000301c004986 */ /* 0x0009e2000c101908 */
[----:B------:R-:W-:Y:S02]  /*2b4a0*/  ISETP.LT.AND P4, PT, R235, c[0x0][0x178], !P1 ;  /* 0x00005e00eb007a0c */ /* 0x000fe40004f81270 */
[----:B------:R-:W-:Y:S01]  /*2b4b0*/  ISETP.LT.AND P5, PT, R214, c[0x0][0x178], !P1 ;  /* 0x00005e00d6007a0c */ /* 0x000fe20004fa1270 */
[C---:B-1----:R-:W-:Y:S01]  /*2b4c0*/  IMAD.WIDE R32, R3.reuse, 0x4, R236 ;  /* 0x0000000403207825 */ /* 0x042fe200078e02ec */
[----:B------:R-:W-:-:S02]  /*2b4d0*/  IADD3 R45, R3, c[0x0][0x198], RZ ;  /* 0x00006600032d7a10 */ /* 0x000fc40007ffe0ff */
[----:B------:R-:W-:Y:S01]  /*2b4e0*/  IADD3 R0, R199, 0x9, RZ ;  /* 0x00000009c7007810 */ /* 0x000fe20007ffe0ff */
[C---:B----4-:R-:W-:Y:S01]  /*2b4f0*/  IMAD.WIDE R12, R3.reuse, 0x4, R4 ;  /* 0x00000004030c7825 */ /* 0x050fe200078e0204 */
[----:B------:R-:W-:Y:S03]  /*2b500*/  @P0 STG.E [R32.64], R241 ;  /* 0x000000f120000986 */ /* 0x000fe6000c101908 */
[----:B------:R-:W-:Y:S01]  /*2b510*/  IMAD.WIDE R20, R3, 0x4, R6 ;  /* 0x0000000403147825 */ /* 0x000fe200078e0206 */
[----:B------:R-:W-:-:S03]  /*2b520*/  ISETP.GE.AND P0, PT, R0, c[0x0][0x17c], PT ;  /* 0x00005f0000007a0c */ /* 0x000fc60003f06270 */
[----:B------:R-:W-:Y:S01]  /*2b530*/  IMAD.WIDE R24, R3, 0x4, R224 ;  /* 0x0000000403187825 */ /* 0x000fe200078e02e0 */
[----:B------:R1:W-:Y:S03]  /*2b540*/  @P3 STG.E [R12.64], R17 ;  /* 0x000000110c003986 */ /* 0x0003e6000c101908 */
[C---:B------:R-:W-:Y:S01]  /*2b550*/  IMAD.WIDE R28, R45.reuse, 0x4, R236 ;  /* 0x000000042d1c7825 */ /* 0x040fe200078e02ec */
[----:B------:R4:W-:Y:S03]  /*2b560*/  @P6 STG.E [R20.64], R37 ;  /* 0x0000002514006986 */ /* 0x0009e6000c101908 */
[----:B------:R-:W-:Y:S01]  /*2b570*/  IMAD.WIDE R40, R45, 0x4, R4 ;  /* 0x000000042d287825 */ /* 0x000fe200078e0204 */
[----:B------:R-:W-:Y:S01]  /*2b580*/  ISETP.LT.AND P3, PT, R215, c[0x0][0x178], !P1 ;  /* 0x00005e00d7007a0c */ /* 0x000fe20004f61270 */
[----:B------:R1:W-:Y:S01]  /*2b590*/  @P2 STG.E [R24.64], R49 ;  /* 0x0000003118002986 */ /* 0x0003e2000c101908 */
[----:B------:R-:W-:-:S03]  /*2b5a0*/  ISETP.LT.AND P2, PT, R135, c[0x0][0x178], !P1 ;  /* 0x00005e0087007a0c */ /* 0x000fc60004f41270 */
[----:B------:R4:W-:Y:S01]  /*2b5b0*/  @P4 STG.E [R28.64], R248 ;  /* 0x000000f81c004986 */ /* 0x0009e2000c101908 */
[----:B------:R-:W-:-:S03]  /*2b5c0*/  ISETP.LT.AND P4, PT, R235, c[0x0][0x178], !P0 ;  /* 0x00005e00eb007a0c */ /* 0x000fc60004781270 */
[----:B------:R-:W-:Y:S01]  /*2b5d0*/  @P5 STG.E [R40.64], R30 ;  /* 0x0000001e28005986 */ /* 0x000fe2000c101908 */
[----:B------:R-:W-:Y:S02]  /*2b5e0*/  ISETP.LT.AND P5, PT, R214, c[0x0][0x178], !P0 ;  /* 0x00005e00d6007a0c */ /* 0x000fe400047a1270 */
[----:B------:R-:W-:Y:S02]  /*2b5f0*/  ISETP.LT.AND P6, PT, R215, c[0x0][0x178], !P0 ;  /* 0x00005e00d7007a0c */ /* 0x000fe400047c1270 */
[C---:B------:R-:W-:Y:S01]  /*2b600*/  IADD3 R3, R45.reuse, c[0x0][0x198], RZ ;  /* 0x000066002d037a10 */ /* 0x040fe20007ffe0ff */
[----:B-1----:R-:W-:Y:S01]  /*2b610*/  IMAD.WIDE R12, R45, 0x4, R6 ;  /* 0x000000042d0c7825 */ /* 0x002fe200078e0206 */
[----:B------:R-:W-:-:S03]  /*2b620*/  IADD3 R0, R199, 0xa, RZ ;  /* 0x0000000ac7007810 */ /* 0x000fc60007ffe0ff */
[----:B------:R-:W-:Y:S01]  /*2b630*/  IMAD.WIDE R16, R45, 0x4, R224 ;  /* 0x000000042d107825 */ /* 0x000fe200078e02e0 */
[----:B------:R-:W-:-:S03]  /*2b640*/  ISETP.GE.AND P1, PT, R0, c[0x0][0x17c], PT ;  /* 0x00005f0000007a0c */ /* 0x000fc60003f26270 */
[C---:B----4-:R-:W-:Y:S01]  /*2b650*/  IMAD.WIDE R20, R3.reuse, 0x4, R236 ;  /* 0x0000000403147825 */ /* 0x050fe200078e02ec */
[----:B------:R1:W-:Y:S03]  /*2b660*/  @P3 STG.E [R12.64], R34 ;  /* 0x000000220c003986 */ /* 0x0003e6000c101908 */
[----:B------:R-:W-:Y:S01]  /*2b670*/  IMAD.WIDE R24, R3, 0x4, R4 ;  /* 0x0000000403187825 */ /* 0x000fe200078e0204 */
[----:B------:R-:W-:Y:S01]  /*2b680*/  IADD3 R0, R199, 0xb, RZ ;  /* 0x0000000bc7007810 */ /* 0x000fe20007ffe0ff */
[----:B------:R4:W-:Y:S02]  /*2b690*/  @P2 STG.E [R16.64], R14 ;  /* 0x0000000e10002986 */ /* 0x0009e4000c101908 */
[----:B------:R-:W-:Y:S01]  /*2b6a0*/  IMAD.WIDE R28, R3, 0x4, R6 ;  /* 0x00000004031c7825 */ /* 0x000fe200078e0206 */
[----:B------:R-:W-:Y:S02]  /*2b6b0*/  ISETP.LT.AND P0, PT, R135, c[0x0][0x178], !P0 ;  /* 0x00005e0087007a0c */ /* 0x000fe40004701270 */
[----:B------:R-:W-:-:S02]  /*2b6c0*/  ISETP.GE.AND P3, PT, R0, c[0x0][0x17c], PT ;  /* 0x00005f0000007a0c */ /* 0x000fc40003f66270 */
[----:B------:R-:W-:Y:S02]  /*2b6d0*/  IADD3 R33, R3, c[0x0][0x198], RZ ;  /* 0x0000660003217a10 */ /* 0x000fe40007ffe0ff */
[----:B------:R-:W-:Y:S01]  /*2b6e0*/  ISETP.LT.AND P2, PT, R215, c[0x0][0x178], !P1 ;  /* 0x00005e00d7007a0c */ /* 0x000fe20004f41270 */
[----:B-1----:R-:W-:Y:S01]  /*2b6f0*/  IMAD.WIDE R12, R3, 0x4, R224 ;  /* 0x00000004030c7825 */ /* 0x002fe200078e02e0 */
[----:B------:R-:W-:-:S03]  /*2b700*/  IADD3 R3, R33, c[0x0][0x198], RZ ;  /* 0x0000660021037a10 */ /* 0x000fc60007ffe0ff */
[----:B----4-:R-:W-:Y:S01]  /*2b710*/  IMAD.WIDE R16, R33, 0x4, R236 ;  /* 0x0000000421107825 */ /* 0x010fe200078e02ec */
[----:B------:R-:W-:Y:S01]  /*2b720*/  IADD3 R0, R199, 0xc, RZ ;  /* 0x0000000cc7007810 */ /* 0x000fe20007ffe0ff */
[----:B--2---:R1:W-:Y:S01]  /*2b730*/  @P4 STG.E [R20.64], R249 ;  /* 0x000000f914004986 */ /* 0x0043e2000c101908 */
[----:B------:R-:W-:-:S03]  /*2b740*/  ISETP.LT.AND P4, PT, R235, c[0x0][0x178], !P1 ;  /* 0x00005e00eb007a0c */ /* 0x000fc60004f81270 */
[----:B------:R2:W-:Y:S04]  /*2b750*/  @P5 STG.E [R24.64], R31 ;  /* 0x0000001f18005986 */ /* 0x0005e8000c101908 */
[----:B------:R4:W-:Y:S01]  /*2b760*/  @P6 STG.E [R28.64], R35 ;  /* 0x000000231c006986 */ /* 0x0009e2000c101908 */
[----:B------:R-:W-:Y:S02]  /*2b770*/  ISETP.LT.AND P6, PT, R214, c[0x0][0x178], !P1 ;  /* 0x00005e00d6007a0c */ /* 0x000fe40004fc1270 */
[----:B------:R-:W-:Y:S02]  /*2b780*/  ISETP.LT.AND P1, PT, R135, c[0x0][0x178], !P1 ;  /* 0x00005e0087007a0c */ /* 0x000fe40004f21270 */
[----:B------:R-:W-:Y:S01]  /*2b790*/  ISETP.LT.AND P5, PT, R235, c[0x0][0x178], !P3 ;  /* 0x00005e00eb007a0c */ /* 0x000fe20005fa1270 */
[C---:B-1----:R-:W-:Y:S01]  /*2b7a0*/  IMAD.WIDE R20, R33.reuse, 0x4, R4 ;  /* 0x0000000421147825 */ /* 0x042fe200078e0204 */
[----:B------:R1:W-:Y:S03]  /*2b7b0*/  @P0 STG.E [R12.64], R15 ;  /* 0x0000000f0c000986 */ /* 0x0003e6000c101908 */
[----:B--2---:R-:W-:Y:S01]  /*2b7c0*/  IMAD.WIDE R24, R33, 0x4, R6 ;  /* 0x0000000421187825 */ /* 0x004fe200078e0206 */
[----:B------:R-:W-:-:S03]  /*2b7d0*/  ISETP.GE.AND P0, PT, R0, c[0x0][0x17c], PT ;  /* 0x00005f0000007a0c */ /* 0x000fc60003f06270 */
[----:B----4-:R-:W-:-:S04]  /*2b7e0*/  IMAD.WIDE R28, R33, 0x4, R224 ;  /* 0x00000004211c7825 */ /* 0x010fc800078e02e0 */
[C---:B------:R-:W-:Y:S01]  /*2b7f0*/  IMAD.WIDE R30, R3.reuse, 0x4, R236 ;  /* 0x00000004031e7825 */ /* 0x040fe200078e02ec */
[----:B------:R-:W-:Y:S01]  /*2b800*/  IADD3 R33, R3, c[0x0][0x198], RZ ;  /* 0x0000660003217a10 */ /* 0x000fe20007ffe0ff */
[----:B---3--:R2:W-:Y:S01]  /*2b810*/  @P4 STG.E [R16.64], R250 ;  /* 0x000000fa10004986 */ /* 0x0085e2000c101908 */
[----:B------:R-:W-:-:S03]  /*2b820*/  ISETP.LT.AND P4, PT, R215, c[0x0][0x178], !P3 ;  /* 0x00005e00d7007a0c */ /* 0x000fc60005f81270 */
[----:B------:R3:W-:Y:S01]  /*2b830*/  @P6 STG.E [R20.64], R22 ;  /* 0x0000001614006986 */ /* 0x0007e2000c101908 */
[----:B------:R-:W-:Y:S02]  /*2b840*/  ISETP.LT.AND P6, PT, R214, c[0x0][0x178], !P3 ;  /* 0x00005e00d6007a0c */ /* 0x000fe40005fc1270 */
[----:B------:R-:W-:Y:S01]  /*2b850*/  ISETP.LT.AND P3, PT, R135, c[0x0][0x178], !P3 ;  /* 0x00005e0087007a0c */ /* 0x000fe20005f61270 */
[----:B------:R4:W-:Y:S01]  /*2b860*/  @P2 STG.E [R24.64], R46 ;  /* 0x0000002e18002986 */ /* 0x0009e2000c101908 */
[----:B------:R-:W-:-:S03]  /*2b870*/  ISETP.LT.AND P2, PT, R235, c[0x0][0x178], !P0 ;  /* 0x00005e00eb007a0c */ /* 0x000fc60004741270 */
[----:B------:R-:W-:Y:S04]  /*2b880*/  @P1 STG.E [R28.64], R58 ;  /* 0x0000003a1c001986 */ /* 0x000fe8000c101908 */
[----:B------:R-:W-:Y:S01]  /*2b890*/  @P5 STG.E [R30.64], R251 ;  /* 0x000000fb1e005986 */ /* 0x000fe2000c101908 */
[----:B------:R-:W-:Y:S01]  /*2b8a0*/  ISETP.LT.AND P5, PT, R214, c[0x0][0x178], !P0 ;  /* 0x00005e00d6007a0c */ /* 0x000fe200047a1270 */
[----:B-1----:R-:W-:Y:S01]  /*2b8b0*/  IMAD.WIDE R12, R3, 0x4, R4 ;  /* 0x00000004030c7825 */ /* 0x002fe200078e0204 */
[----:B------:R-:W-:-:S03]  /*2b8c0*/  IADD3 R0, R199, 0xd, RZ ;  /* 0x0000000dc7007810 */ /* 0x000fc60007ffe0ff */
[C---:B------:R-:W-:Y:S01]  /*2b8d0*/  IMAD.WIDE R14, R3.reuse, 0x4, R6 ;  /* 0x00000004030e7825 */ /* 0x040fe200078e0206 */
[----:B------:R1:W-:Y:S03]  /*2b8e0*/  @P6 STG.E [R12.64], R23 ;  /* 0x000000170c006986 */ /* 0x0003e6000c101908 */
[----:B--2---:R-:W-:Y:S01]  /*2b8f0*/  IMAD.WIDE R16, R3, 0x4, R224 ;  /* 0x0000000403107825 */ /* 0x004fe200078e02e0 */
[----:B------:R-:W-:-:S03]  /*2b900*/  ISETP.GE.AND P1, PT, R0, c[0x0][0x17c], PT ;  /* 0x00005f0000007a0c */ /* 0x000fc60003f26270 */
[C---:B---3--:R-:W-:Y:S01]  /*2b910*/  IMAD.WIDE R20, R33.reuse, 0x4, R236 ;  /* 0x0000000421147825 */ /* 0x048fe200078e02ec */
[----:B------:R2:W-:Y:S03]  /*2b920*/  @P4 STG.E [R14.64], R47 ;  /* 0x0000002f0e004986 */ /* 0x0005e6000c101908 */
[----:B----4-:R-:W-:Y:S01]  /*2b930*/  IMAD.WIDE R24, R33, 0x4, R4 ;  /* 0x0000000421187825 */ /* 0x010fe200078e0204 */
[----:B------:R3:W-:Y:S01]  /*2b940*/  @P3 STG.E [R16.64], R59 ;  /* 0x0000003b10003986 */ /* 0x0007e2000c101908 */
[----:B------:R-:W-:Y:S02]  /*2b950*/  ISETP.LT.AND P6, PT, R215, c[0x0][0x178], !P0 ;  /* 0x00005e00d7007a0c */ /* 0x000fe400047c1270 */
[----:B------:R-:W-:Y:S01]  /*2b960*/  ISETP.LT.AND P0, PT, R135, c[0x0][0x178], !P0 ;  /* 0x00005e0087007a0c */ /* 0x000fe20004701270 */
[----:B------:R4:W-:Y:S01]  /*2b970*/  @P2 STG.E [R20.64], R246 ;  /* 0x000000f614002986 */ /* 0x0009e2000c101908 */
[----:B------:R-:W-:-:S03]  /*2b980*/  ISETP.LT.AND P3, PT, R214, c[0x0][0x178], !P1 ;  /* 0x00005e00d6007a0c */ /* 0x000fc60004f61270 */
[----:B------:R2:W-:Y:S01]  /*2b990*/  @P5 STG.E [R24.64], R26 ;  /* 0x0000001a18005986 */ /* 0x0005e2000c101908 */
[----:B------:R-:W-:Y:S02]  /*2b9a0*/  ISETP.LT.AND P5, PT, R235, c[0x0][0x178], !P1 ;  /* 0x00005e00eb007a0c */ /* 0x000fe40004fa1270 */
[----:B------:R-:W-:Y:S02]  /*2b9b0*/  ISETP.LT.AND P2, PT, R215, c[0x0][0x178], !P1 ;  /* 0x00005e00d7007a0c */ /* 0x000fe40004f41270 */
[----:B------:R-:W-:Y:S02]  /*2b9c0*/  IADD3 R3, R33, c[0x0][0x198], RZ ;  /* 0x0000660021037a10 */ /* 0x000fe40007ffe0ff */
[----:B------:R-:W-:Y:S01]  /*2b9d0*/  ISETP.LT.AND P1, PT, R135, c[0x0][0x178], !P1 ;  /* 0x00005e0087007a0c */ /* 0x000fe20004f21270 */
[----:B-1----:R-:W-:Y:S01]  /*2b9e0*/  IMAD.WIDE R12, R33, 0x4, R6 ;  /* 0x00000004210c7825 */ /* 0x002fe200078e0206 */
[----:B------:R-:W-:-:S03]  /*2b9f0*/  IADD3 R0, R199, 0xe, RZ ;  /* 0x0000000ec7007810 */ /* 0x000fc60007ffe0ff */
[----:B--2---:R-:W-:Y:S01]  /*2ba00*/  IMAD.WIDE R14, R33, 0x4, R224 ;  /* 0x00000004210e7825 */ /* 0x004fe200078e02e0 */
[----:B------:R-:W-:-:S03]  /*2ba10*/  ISETP.GE.AND P4, PT, R0, c[0x0][0x17c], PT ;  /* 0x00005f0000007a0c */ /* 0x000fc60003f86270 */
[C---:B---3--:R-:W-:Y:S01]  /*2ba20*/  IMAD.WIDE R16, R3.reuse, 0x4, R236 ;  /* 0x0000000403107825 */ /* 0x048fe200078e02ec */
[----:B------:R1:W-:Y:S03]  /*2ba30*/  @P6 STG.E [R12.64], R42 ;  /* 0x0000002a0c006986 */ /* 0x0003e6000c101908 */
[----:B----4-:R-:W-:Y:S01]  /*2ba40*/  IMAD.WIDE R20, R3, 0x4, R4 ;  /* 0x0000000403147825 */ /* 0x010fe200078e0204 */
[----:B------:R-:W-:Y:S01]  /*2ba50*/  IADD3 R0, R199, 0xf, RZ ;  /* 0x0000000fc7007810 */ /* 0x000fe20007ffe0ff */
[----:B------:R-:W-:Y:S02]  /*2ba60*/  @P0 STG.E [R14.64], R54 ;  /* 0x000000360e000986 */ /* 0x000fe4000c101908 */
[C---:B------:R-:W-:Y:S02]  /*2ba70*/  IMAD.WIDE R22, R3.reuse, 0x4, R6 ;  /* 0x0000000403167825 */ /* 0x040fe400078e0206 */
[----:B------:R-:W-:Y:S02]  /*2ba80*/  @P5 STG.E [R16.64], R247 ;  /* 0x000000f710005986 */ /* 0x000fe4000c101908 */
[----:B------:R-:W-:-:S02]  /*2ba90*/  IMAD.WIDE R24, R3, 0x4, R224 ;  /* 0x0000000403187825 */ /* 0x000fc400078e02e0 */
[----:B------:R2:W-:Y:S01]  /*2baa0*/  @P3 STG.E [R20.64], R27 ;  /* 0x0000001b14003986 */ /* 0x0005e2000c101908 */
[----:B------:R-:W-:-:S03]  /*2bab0*/  ISETP.GE.AND P6, PT, R0, c[0x0][0x17c], PT ;  /* 0x00005f0000007a0c */ /* 0x000fc60003fc6270 */
[----:B------:R3:W-:Y:S01]  /*2bac0*/  @P2 STG.E [R22.64], R43 ;  /* 0x0000002b16002986 */ /* 0x0007e2000c101908 */
[----:B------:R-:W-:Y:S02]  /*2bad0*/  ISETP.LT.AND P2, PT, R235, c[0x0][0x178], !P4 ;  /* 0x00005e00eb007a0c */ /* 0x000fe40006741270 */
[----:B------:R-:W-:Y:S01]  /*2bae0*/  ISETP.LT.AND P3, PT, R214, c[0x0][0x178], !P4 ;  /* 0x00005e00d6007a0c */ /* 0x000fe20006761270 */
[----:B------:R-:W-:Y:S01]  /*2baf0*/  @P1 STG.E [R24.64], R55 ;  /* 0x0000003718001986 */ /* 0x000fe2000c101908 */
[----:B------:R-:W-:Y:S02]  /*2bb00*/  ISETP.LT.AND P1, PT, R215, c[0x0][0x178], !P4 ;  /* 0x00005e00d7007a0c */ /* 0x000fe40006721270 */
[----:B------:R-:W-:Y:S02]  /*2bb10*/  IADD3 R3, R3, c[0x0][0x198], RZ ;  /* 0x0000660003037a10 */ /* 0x000fe40007ffe0ff */
[----:B------:R-:W-:Y:S02]  /*2bb20*/  ISETP.LT.AND P4, PT, R135, c[0x0][0x178], !P4 ;  /* 0x00005e0087007a0c */ /* 0x000fe40006781270 */
[----:B------:R-:W-:Y:S01]  /*2bb30*/  ISETP.LT.AND P5, PT, R235, c[0x0][0x178], !P6 ;  /* 0x00005e00eb007a0c */ /* 0x000fe200077a1270 */
[C---:B-1----:R-:W-:Y:S01]  /*2bb40*/  IMAD.WIDE R12, R3.reuse, 0x4, R236 ;  /* 0x00000004030c7825 */ /* 0x042fe200078e02ec */
[----:B--2---:R-:W-:-:S03]  /*2bb50*/  IADD3 R27, R3, c[0x0][0x198], RZ ;  /* 0x00006600031b7a10 */ /* 0x004fc60007ffe0ff */
[C---:B------:R-:W-:Y:S01]  /*2bb60*/  IMAD.WIDE R14, R3.reuse, 0x4, R4 ;  /* 0x00000004030e7825 */ /* 0x040fe200078e0204 */
[----:B------:R1:W-:Y:S03]  /*2bb70*/  @P2 STG.E [R12.64], R242 ;  /* 0x000000f20c002986 */ /* 0x0003e6000c101908 */
[----:B------:R-:W-:Y:S01]  /*2bb80*/  IMAD.WIDE R16, R3, 0x4, R6 ;  /* 0x0000000403107825 */ /* 0x000fe200078e0206 */
[----:B------:R-:W-:-:S03]  /*2bb90*/  IADD3 R0, R199, 0x10, RZ ;  /* 0x00000010c7007810 */ /* 0x000fc60007ffe0ff */
[----:B------:R-:W-:Y:S01]  /*2bba0*/  IMAD.WIDE R20, R3, 0x4, R224 ;  /* 0x0000000403147825 */ /* 0x000fe200078e02e0 */
[----:B------:R2:W-:Y:S03]  /*2bbb0*/  @P3 STG.E [R14.64], R18 ;  /* 0x000000120e003986 */ /* 0x0005e6000c101908 */
[----:B---3--:R-:W-:Y:S01]  /*2bbc0*/  IMAD.WIDE R22, R27, 0x4, R236 ;  /* 0x000000041b167825 */ /* 0x008fe200078e02ec */
[----:B------:R3:W-:Y:S01]  /*2bbd0*/  @P1 STG.E [R16.64], R38 ;  /* 0x0000002610001986 */ /* 0x0007e2000c101908 */
[----:B------:R-:W-:Y:S02]  /*2bbe0*/  ISETP.LT.AND P1, PT, R214, c[0x0][0x178], !P6 ;  /* 0x00005e00d6007a0c */ /* 0x000fe40007721270 */
[----:B------:R-:W-:Y:S01]  /*2bbf0*/  ISETP.LT.AND P3, PT, R215, c[0x0][0x178], !P6 ;  /* 0x00005e00d7007a0c */ /* 0x000fe20007761270 */
[----:B------:R4:W-:Y:S01]  /*2bc00*/  @P4 STG.E [R20.64], R50 ;  /* 0x0000003214004986 */ /* 0x0009e2000c101908 */
[----:B------:R-:W-:-:S03]  /*2bc10*/  ISETP.GE.AND P0, PT, R0, c[0x0][0x17c], PT ;  /* 0x00005f0000007a0c */ /* 0x000fc60003f06270 */
[----:B------:R3:W-:Y:S01]  /*2bc20*/  @P5 STG.E [R22.64], R243 ;  /* 0x000000f316005986 */ /* 0x0007e2000c101908 */
[----:B------:R-:W-:Y:S02]  /*2bc30*/  ISETP.LT.AND P5, PT, R135, c[0x0][0x178], !P6 ;  /* 0x00005e0087007a0c */ /* 0x000fe400077a1270 */
[----:B------:R-:W-:Y:S01]  /*2bc40*/  ISETP.LT.AND P6, PT, R235, c[0x0][0x178], !P0 ;  /* 0x00005e00eb007a0c */ /* 0x000fe200047c1270 */
[C---:B-1----:R-:W-:Y:S01]  /*2bc50*/  IMAD.WIDE R12, R27.reuse, 0x4, R4 ;  /* 0x000000041b0c7825 */ /* 0x042fe200078e0204 */
[----:B------:R-:W-:Y:S02]  /*2bc60*/  IADD3 R25, R27, c[0x0][0x198], RZ ;  /* 0x000066001b197a10 */ /* 0x000fe40007ffe0ff */
[----:B------:R-:W-:Y:S01]  /*2bc70*/  IADD3 R0, R199, 0x11, RZ ;  /* 0x00000011c7007810 */ /* 0x000fe20007ffe0ff */
[C---:B--2---:R-:W-:Y:S01]  /*2bc80*/  IMAD.WIDE R14, R27.reuse, 0x4, R6 ;  /* 0x000000041b0e7825 */ /* 0x044fe200078e0206 */
[----:B------:R1:W-:Y:S03]  /*2bc90*/  @P1 STG.E [R12.64], R19 ;  /* 0x000000130c001986 */ /* 0x0003e6000c101908 */
[----:B---3--:R-:W-:Y:S01]  /*2bca0*/  IMAD.WIDE R16, R27, 0x4, R224 ;  /* 0x000000041b107825 */ /* 0x008fe200078e02e0 */
[----:B------:R-:W-:Y:S01]  /*2bcb0*/  ISETP.LT.AND P4, PT, R214, c[0x0][0x178], !P0 ;  /* 0x00005e00d6007a0c */ /* 0x000fe20004781270 */
[----:B------:R2:W-:Y:S01]  /*2bcc0*/  @P3 STG.E [R14.64], R39 ;  /* 0x000000270e003986 */ /* 0x0005e2000c101908 */
[----:B------:R-:W-:Y:S01]  /*2bcd0*/  ISETP.GE.AND P2, PT, R0, c[0x0][0x17c], PT ;  /* 0x00005f0000007a0c */ /* 0x000fe20003f46270 */
[----:B----4-:R-:W-:-:S02]  /*2bce0*/  IMAD.WIDE R20, R25, 0x4, R236 ;  /* 0x0000000419147825 */ /* 0x010fc400078e02ec */
[----:B------:R3:W-:Y:S01]  /*2bcf0*/  @P5 STG.E [R16.64], R51 ;  /* 0x0000003310005986 */ /* 0x0007e2000c101908 */
[----:B------:R-:W-:Y:S02]  /*2bd00*/  ISETP.LT.AND P5, PT, R215, c[0x0][0x178], !P0 ;  /* 0x00005e00d7007a0c */ /* 0x000fe400047a1270 */
[----:B------:R-:W-:Y:S01]  /*2bd10*/  ISETP.LT.AND P0, PT, R135, c[0x0][0x178], !P0 ;  /* 0x00005e0087007a0c */ /* 0x000fe20004701270 */
[----:B------:R4:W-:Y:S01]  /*2bd20*/  @P6 STG.E [R20.64], R72 ;  /* 0x0000004814006986 */ /* 0x0009e2000c101908 */
[----:B------:R-:W-:Y:S01]  /*2bd30*/  ISETP.LT.AND P1, PT, R235, c[0x0][0x178], !P2 ;  /* 0x00005e00eb007a0c */ /* 0x000fe20005721270 */
[----:B------:R-:W-:Y:S01]  /*2bd40*/  IMAD.WIDE R22, R25, 0x4, R4 ;  /* 0x0000000419167825 */ /* 0x000fe200078e0204 */
[----:B------:R-:W-:Y:S02]  /*2bd50*/  ISETP.LT.AND P3, PT, R214, c[0x0][0x178], !P2 ;  /* 0x00005e00d6007a0c */ /* 0x000fe40005761270 */
[----:B------:R-:W-:Y:S01]  /*2bd60*/  ISETP.LT.AND P6, PT, R215, c[0x0][0x178], !P2 ;  /* 0x00005e00d7007a0c */ /* 0x000fe200057c1270 */
[----:B-1----:R-:W-:-:S04]  /*2bd70*/  IMAD.WIDE R12, R25, 0x4, R6 ;  /* 0x00000004190c7825 */ /* 0x002fc800078e0206 */
[C---:B--2---:R-:W-:Y:S01]  /*2bd80*/  IMAD.WIDE R14, R25.reuse, 0x4, R224 ;  /* 0x00000004190e7825 */ /* 0x044fe200078e02e0 */
[----:B------:R-:W-:Y:S02]  /*2bd90*/  IADD3 R25, R25, c[0x0][0x198], RZ ;  /* 0x0000660019197a10 */ /* 0x000fe40007ffe0ff */
[----:B------:R-:W-:Y:S01]  /*2bda0*/  IADD3 R3, R199, 0x12, RZ ;  /* 0x00000012c7037810 */ /* 0x000fe20007ffe0ff */
[----:B------:R-:W-:Y:S02]  /*2bdb0*/  @P4 STG.E [R22.64], R100 ;  /* 0x0000006416004986 */ /* 0x000fe4000c101908 */
[----:B---3--:R-:W-:Y:S01]  /*2bdc0*/  IMAD.WIDE R16, R25, 0x4, R236 ;  /* 0x0000000419107825 */ /* 0x008fe200078e02ec */
[----:B------:R-:W-:Y:S01]  /*2bdd0*/  ISETP.GE.AND P4, PT, R3, c[0x0][0x17c], PT ;  /* 0x00005f0003007a0c */ /* 0x000fe20003f86270 */
[----:B------:R1:W-:Y:S02]  /*2bde0*/  @P5 STG.E [R12.64], R116 ;  /* 0x000000740c005986 */ /* 0x0003e4000c101908 */
[----:B------:R-:W-:Y:S01]  /*2bdf0*/  IMAD.WIDE R18, R25, 0x4, R4 ;  /* 0x0000000419127825 */ /* 0x000fe200078e0204 */
[----:B------:R-:W-:Y:S01]  /*2be00*/  ISETP.LT.AND P2, PT, R135, c[0x0][0x178], !P2 ;  /* 0x00005e0087007a0c */ /* 0x000fe20005741270 */
[----:B------:R2:W-:Y:S02]  /*2be10*/  @P0 STG.E [R14.64], R140 ;  /* 0x0000008c0e000986 */ /* 0x0005e4000c101908 */
[----:B----4-:R-:W-:Y:S01]  /*2be20*/  IMAD.WIDE R20, R25, 0x4, R6 ;  /* 0x0000000419147825 */ /* 0x010fe200078e0206 */
[----:B------:R-:W-:Y:S01]  /*2be30*/  ISETP.LT.AND P0, PT, R235, c[0x0][0x178], !P4 ;  /* 0x00005e00eb007a0c */ /* 0x000fe20006701270 */
[----:B------:R3:W-:Y:S01]  /*2be40*/  @P1 STG.E [R16.64], R73 ;  /* 0x0000004910001986 */ /* 0x0007e2000c101908 */
[----:B------:R-:W-:-:S03]  /*2be50*/  ISETP.LT.AND P1, PT, R214, c[0x0][0x178], !P4 ;  /* 0x00005e00d6007a0c */ /* 0x000fc60006721270 */
[----:B------:R4:W-:Y:S01]  /*2be60*/  @P3 STG.E [R18.64], R101 ;  /* 0x0000006512003986 */ /* 0x0009e2000c101908 */
[----:B------:R-:W-:-:S03]  /*2be70*/  IADD3 R3, R25, c[0x0][0x198], RZ ;  /* 0x0000660019037a10 */ /* 0x000fc60007ffe0ff */
[----:B------:R4:W-:Y:S01]  /*2be80*/  @P6 STG.E [R20.64], R117 ;  /* 0x0000007514006986 */ /* 0x0009e2000c101908 */
[----:B------:R-:W-:Y:S01]  /*2be90*/  ISETP.LT.AND P6, PT, R215, c[0x0][0x178], !P4 ;  /* 0x00005e00d7007a0c */ /* 0x000fe200067c1270 */
[----:B-1----:R-:W-:Y:S01]  /*2bea0*/  IMAD.WIDE R12, R25, 0x4, R224 ;  /* 0x00000004190c7825 */ /* 0x002fe200078e02e0 */
[----:B------:R-:W-:-:S03]  /*2beb0*/  IADD3 R0, R199, 0x13, RZ ;  /* 0x00000013c7007810 */ /* 0x000fc60007ffe0ff */
[----:B--2---:R-:W-:Y:S01]  /*2bec0*/  IMAD.WIDE R14, R3, 0x4, R236 ;  /* 0x00000004030e7825 */ /* 0x004fe200078e02ec */
[----:B------:R-:W-:-:S03]  /*2bed0*/  ISETP.GE.AND P5, PT, R0, c[0x0][0x17c], PT ;  /* 0x00005f0000007a0c */ /* 0x000fc60003fa6270 */
[----:B---3--:R-:W-:Y:S01]  /*2bee0*/  IMAD.WIDE R16, R3, 0x4, R4 ;  /* 0x0000000403107825 */ /* 0x008fe200078e0204 */
[----:B------:R-:W-:Y:S01]  /*2bef0*/  ISETP.LT.AND P4, PT, R135, c[0x0][0x178], !P4 ;  /* 0x00005e0087007a0c */ /* 0x000fe20006781270 */
[----:B------:R1:W-:Y:S02]  /*2bf00*/  @P2 STG.E [R12.64], R141 ;  /* 0x0000008d0c002986 */ /* 0x0003e4000c101908 */
[----:B----4-:R-:W-:Y:S02]  /*2bf10*/  IMAD.WIDE R18, R3, 0x4, R6 ;  /* 0x0000000403127825 */ /* 0x010fe400078e0206 */
[----:B------:R2:W-:Y:S01]  /*2bf20*/  @P0 STG.E [R14.64], R68 ;  /* 0x000000440e000986 */ /* 0x0005e2000c101908 */
[----:B------:R-:W-:-:S03]  /*2bf30*/  ISETP.LT.AND P0, PT, R235, c[0x0][0x178], !P5 ;  /* 0x00005e00eb007a0c */ /* 0x000fc60006f01270 */
[----:B------:R3:W-:Y:S01]  /*2bf40*/  @P1 STG.E [R16.64], R96 ;  /* 0x0000006010001986 */ /* 0x0007e2000c101908 */
[----:B------:R-:W-:-:S03]  /*2bf50*/  ISETP.LT.AND P1, PT, R214, c[0x0][0x178], !P5 ;  /* 0x00005e00d6007a0c */ /* 0x000fc60006f21270 */
[----:B------:R4:W-:Y:S01]  /*2bf60*/  @P6 STG.E [R18.64], R112 ;  /* 0x0000007012006986 */ /* 0x0009e2000c101908 */
[----:B------:R-:W-:Y:S02]  /*2bf70*/  ISETP.LT.AND P6, PT, R215, c[0x0][0x178], !P5 ;  /* 0x00005e00d7007a0c */ /* 0x000fe40006fc1270 */
[----:B------:R-:W-:Y:S02]  /*2bf80*/  IADD3 R0, R199, 0x14, RZ ;  /* 0x00000014c7007810 */ /* 0x000fe40007ffe0ff */
[----:B------:R-:W-:Y:S02]  /*2bf90*/  IADD3 R23, R3, c[0x0][0x198], RZ ;  /* 0x0000660003177a10 */ /* 0x000fe40007ffe0ff */
[----:B------:R-:W-:Y:S01]  /*2bfa0*/  ISETP.LT.AND P5, PT, R135, c[0x0][0x178], !P5 ;  /* 0x00005e0087007a0c */ /* 0x000fe20006fa1270 */
[----:B------:R-:W-:Y:S01]  /*2bfb0*/  IMAD.WIDE R20, R3, 0x4, R224 ;  /* 0x0000000403147825 */ /* 0x000fe200078e02e0 */
[----:B------:R-:W-:-:S03]  /*2bfc0*/  ISETP.GE.AND P3, PT, R0, c[0x0][0x17c], PT ;  /* 0x00005f0000007a0c */ /* 0x000fc60003f66270 */
[----:B-1----:R-:W-:Y:S01]  /*2bfd0*/  IMAD.WIDE R12, R23, 0x4, R236 ;  /* 0x00000004170c7825 */ /* 0x002fe200078e02ec */
[----:B------:R1:W-:Y:S01]  /*2bfe0*/  @P4 STG.E [R20.64], R136 ;  /* 0x0000008814004986 */ /* 0x0003e2000c101908 */
[----:B------:R-:W-:Y:S02]  /*2bff0*/  ISETP.LT.AND P4, PT, R235, c[0x0][0x178], !P3 ;  /* 0x00005e00eb007a0c */ /* 0x000fe40005f81270 */
[----:B--2---:R-:W-:Y:S01]  /*2c000*/  IMAD.WIDE R14, R23, 0x4, R4 ;  /* 0x00000004170e7825 */ /* 0x004fe200078e0204 */
[----:B------:R-:W-:-:S03]  /*2c010*/  IADD3 R0, R199, 0x15, RZ ;  /* 0x00000015c7007810 */ /* 0x000fc60007ffe0ff */
[C---:B---3--:R-:W-:Y:S01]  /*2c020*/  IMAD.WIDE R16, R23.reuse, 0x4, R6 ;  /* 0x0000000417107825 */ /* 0x048fe200078e0206 */
[----:B------:R2:W-:Y:S03]  /*2c030*/  @P0 STG.E [R12.64], R69 ;  /* 0x000000450c000986 */ /* 0x0005e6000c101908 */
[C---:B----4-:R-:W-:Y:S01]  /*2c040*/  IMAD.WIDE R18, R23.reuse, 0x4, R224 ;  /* 0x0000000417127825 */ /* 0x050fe200078e02e0 */
[----:B------:R-:W-:Y:S01]  /*2c050*/  IADD3 R3, R23, c[0x0][0x198], RZ ;  /* 0x0000660017037a10 */ /* 0x000fe20007ffe0ff */
[----:B------:R3:W-:Y:S01]  /*2c060*/  @P1 STG.E [R14.64], R97 ;  /* 0x000000610e001986 */ /* 0x0007e2000c101908 */
[----:B------:R-:W-:Y:S02]  /*2c070*/  ISETP.GE.AND P2, PT, R0, c[0x0][0x17c], PT ;  /* 0x00005f0000007a0c */ /* 0x000fe40003f46270 */
[----:B------:R-:W-:Y:S01]  /*2c080*/  ISETP.LT.AND P1, PT, R214, c[0x0][0x178], !P3 ;  /* 0x00005e00d6007a0c */ /* 0x000fe20005f21270 */
[----:B------:R4:W-:Y:S01]  /*2c090*/  @P6 STG.E [R16.64], R113 ;  /* 0x0000007110006986 */ /* 0x0009e2000c101908 */
[----:B-1----:R-:W-:-:S03]  /*2c0a0*/  IMAD.WIDE R20, R3, 0x4, R236 ;  /* 0x0000000403147825 */ /* 0x002fc600078e02ec */
[----:B------:R1:W-:Y:S01]  /*2c0b0*/  @P5 STG.E [R18.64], R137 ;  /* 0x0000008912005986 */ /* 0x0003e2000c101908 */
[----:B------:R-:W-:Y:S02]  /*2c0c0*/  ISETP.LT.AND P5, PT, R215, c[0x0][0x178], !P3 ;  /* 0x00005e00d7007a0c */ /* 0x000fe40005fa1270 */
[----:B------:R-:W-:Y:S02]  /*2c0d0*/  ISETP.LT.AND P3, PT, R135, c[0x0][0x178], !P3 ;  /* 0x00005e0087007a0c */ /* 0x000fe40005f61270 */
[----:B------:R-:W-:Y:S01]  /*2c0e0*/  ISETP.LT.AND P6, PT, R235, c[0x0][0x178], !P2 ;  /* 0x00005e00eb007a0c */ /* 0x000fe200057c1270 */
[----:B------:R1:W-:Y:S01]  /*2c0f0*/  @P4 STG.E [R20.64], R64 ;  /* 0x0000004014004986 */ /* 0x0003e2000c101908 */
[C---:B------:R-:W-:Y:S01]  /*2c100*/  IADD3 R23, R3.reuse, c[0x0][0x198], RZ ;  /* 0x0000660003177a10 */ /* 0x040fe20007ffe0ff */
[----:B--2---:R-:W-:Y:S01]  /*2c110*/  IMAD.WIDE R12, R3, 0x4, R4 ;  /* 0x00000004030c7825 */ /* 0x004fe200078e0204 */
[----:B------:R-:W-:Y:S02]  /*2c120*/  ISETP.LT.AND P4, PT, R214, c[0x0][0x178], !P2 ;  /* 0x00005e00d6007a0c */ /* 0x000fe40005781270 */
[----:B------:R-:W-:Y:S01]  /*2c130*/  IADD3 R0, R199, 0x16, RZ ;  /* 0x00000016c7007810 */ /* 0x000fe20007ffe0ff */
[C---:B---3--:R-:W-:Y:S01]  /*2c140*/  IMAD.WIDE R14, R3.reuse, 0x4, R6 ;  /* 0x00000004030e7825 */ /* 0x048fe200078e0206 */
[----:B------:R2:W-:Y:S03]  /*2c150*/  @P1 STG.E [R12.64], R92 ;  /* 0x0000005c0c001986 */ /* 0x0005e6000c101908 */
[----:B----4-:R-:W-:Y:S01]  /*2c160*/  IMAD.WIDE R16, R3, 0x4, R224 ;  /* 0x0000000403107825 */ /* 0x010fe200078e02e0 */
[----:B------:R-:W-:Y:S01]  /*2c170*/  ISETP.GE.AND P0, PT, R0, c[0x0][0x17c], PT ;  /* 0x00005f0000007a0c */ /* 0x000fe20003f06270 */
[----:B------:R3:W-:Y:S02]  /*2c180*/  @P5 STG.E [R14.64], R108 ;  /* 0x0000006c0e005986 */ /* 0x0007e4000c101908 */
[----:B-1----:R-:W-:-:S02]  /*2c190*/  IMAD.WIDE R18, R23, 0x4, R236 ;  /* 0x0000000417127825 */ /* 0x002fc400078e02ec */
[----:B------:R1:W-:Y:S01]  /*2c1a0*/  @P3 STG.E [R16.64], R124 ;  /* 0x0000007c10003986 */ /* 0x0003e2000c101908 */
[----:B------:R-:W-:Y:S01]  /*2c1b0*/  ISETP.LT.AND P3, PT, R215, c[0x0][0x178], !P2 ;  /* 0x00005e00d7007a0c */ /* 0x000fe20005761270 */
[----:B------:R-:W-:Y:S01]  /*2c1c0*/  IMAD.WIDE R20, R23, 0x4, R4 ;  /* 0x0000000417147825 */ /* 0x000fe200078e0204 */
[----:B------:R-:W-:Y:S01]  /*2c1d0*/  ISETP.LT.AND P2, PT, R135, c[0x0][0x178], !P2 ;  /* 0x00005e0087007a0c */ /* 0x000fe20005741270 */
[----:B------:R4:W-:Y:S01]  /*2c1e0*/  @P6 STG.E [R18.64], R65 ;  /* 0x0000004112006986 */ /* 0x0009e2000c101908 */
[----:B------:R-:W-:Y:S02]  /*2c1f0*/  ISETP.LT.AND P6, PT, R235, c[0x0][0x178], !P0 ;  /* 0x00005e00eb007a0c */ /* 0x000fe400047c1270 */
[----:B------:R-:W-:Y:S01]  /*2c200*/  ISETP.LT.AND P5, PT, R214, c[0x0][0x178], !P0 ;  /* 0x00005e00d6007a0c */ /* 0x000fe200047a1270 */
[----:B------:R4:W-:Y:S01]  /*2c210*/  @P4 STG.E [R20.64], R93 ;  /* 0x0000005d14004986 */ /* 0x0009e2000c101908 */
[C---:B------:R-:W-:Y:S01]  /*2c220*/  IADD3 R3, R23.reuse, c[0x0][0x198], RZ ;  /* 0x0000660017037a10 */ /* 0x040fe20007ffe0ff */
[----:B--2---:R-:W-:Y:S01]  /*2c230*/  IMAD.WIDE R12, R23, 0x4, R6 ;  /* 0x00000004170c7825 */ /* 0x004fe200078e0206 */
[----:B------:R-:W-:-:S02]  /*2c240*/  ISETP.LT.AND P4, PT, R215, c[0x0][0x178], !P0 ;  /* 0x00005e00d7007a0c */ /* 0x000fc40004781270 */
[----:B------:R-:W-:Y:S01]  /*2c250*/  IADD3 R0, R199, 0x17, RZ ;  /* 0x00000017c7007810 */ /* 0x000fe20007ffe0ff */
[----:B---3--:R-:W-:Y:S01]  /*2c260*/  IMAD.WIDE R14, R23, 0x4, R224 ;  /* 0x00000004170e7825 */ /* 0x008fe200078e02e0 */
[----:B------:R2:W-:Y:S03]  /*2c270*/  @P3 STG.E [R12.64], R109 ;  /* 0x0000006d0c003986 */ /* 0x0005e6000c101908 */
[----:B-1----:R-:W-:Y:S01]  /*2c280*/  IMAD.WIDE R16, R3, 0x4, R236 ;  /* 0x0000000403107825 */ /* 0x002fe200078e02ec */
[----:B------:R-:W-:-:S03]  /*2c290*/  ISETP.GE.AND P1, PT, R0, c[0x0][0x17c], PT ;  /* 0x00005f0000007a0c */ /* 0x000fc60003f26270 */
[----:B----4-:R-:W-:Y:S01]  /*2c2a0*/  IMAD.WIDE R18, R3, 0x4, R4 ;  /* 0x0000000403127825 */ /* 0x010fe200078e0204 */
[----:B------:R1:W-:Y:S01]  /*2c2b0*/  @P2 STG.E [R14.64], R125 ;  /* 0x0000007d0e002986 */ /* 0x0003e2000c101908 */
[----:B------:R-:W-:Y:S02]  /*2c2c0*/  ISETP.LT.AND P0, PT, R135, c[0x0][0x178], !P0 ;  /* 0x00005e0087007a0c */ /* 0x000fe40004701270 */
[----:B------:R-:W-:Y:S01]  /*2c2d0*/  IMAD.WIDE R20, R3, 0x4, R6 ;  /* 0x0000000403147825 */ /* 0x000fe200078e0206 */
[----:B------:R3:W-:Y:S01]  /*2c2e0*/  @P6 STG.E [R16.64], R60 ;  /* 0x0000003c10006986 */ /* 0x0007e2000c101908 */
[----:B------:R-:W-:-:S03]  /*2c2f0*/  ISETP.LT.AND P6, PT, R235, c[0x0][0x178], !P1 ;  /* 0x00005e00eb007a0c */ /* 0x000fc60004fc1270 */
[----:B------:R4:W-:Y:S01]  /*2c300*/  @P5 STG.E [R18.64], R88 ;  /* 0x0000005812005986 */ /* 0x0009e2000c101908 */
[----:B------:R-:W-:Y:S02]  /*2c310*/  ISETP.LT.AND P5, PT, R214, c[0x0][0x178], !P1 ;  /* 0x00005e00d6007a0c */ /* 0x000fe40004fa1270 */
[----:B------:R-:W-:Y:S01]  /*2c320*/  IADD3 R23, R3, c[0x0][0x198], RZ ;  /* 0x0000660003177a10 */ /* 0x000fe20007ffe0ff */
[----:B------:R3:W-:Y:S01]  /*2c330*/  @P4 STG.E [R20.64], R104 ;  /* 0x0000006814004986 */ /* 0x0007e2000c101908 */
[----:B------:R-:W-:Y:S02]  /*2c340*/  ISETP.LT.AND P2, PT, R215, c[0x0][0x178], !P1 ;  /* 0x00005e00d7007a0c */ /* 0x000fe40004f41270 */
[----:B------:R-:W-:Y:S01]  /*2c350*/  ISETP.LT.AND P4, PT, R135, c[0x0][0x178], !P1 ;  /* 0x00005e0087007a0c */ /* 0x000fe20004f81270 */
[----:B--2---:R-:W-:Y:S01]  /*2c360*/  IMAD.WIDE R12, R3, 0x4, R224 ;  /* 0x00000004030c7825 */ /* 0x004fe200078e02e0 */
[----:B------:R-:W-:-:S03]  /*2c370*/  IADD3 R0, R199, 0x18, RZ ;  /* 0x00000018c7007810 */ /* 0x000fc60007ffe0ff */
[----:B-1----:R-:W-:Y:S01]  /*2c380*/  IMAD.WIDE R14, R23, 0x4, R236 ;  /* 0x00000004170e7825 */ /* 0x002fe200078e02ec */
[----:B------:R-:W-:-:S03]  /*2c390*/  ISETP.GE.AND P3, PT, R0, c[0x0][0x17c], PT ;  /* 0x00005f0000007a0c */ /* 0x000fc60003f66270 */
[----:B---3--:R-:W-:Y:S01]  /*2c3a0*/  IMAD.WIDE R16, R23, 0x4, R4 ;  /* 0x0000000417107825 */ /* 0x008fe200078e0204 */
[----:B------:R-:W-:Y:S01]  /*2c3b0*/  IADD3 R0, R199, 0x19, RZ ;  /* 0x00000019c7007810 */ /* 0x000fe20007ffe0ff */
[----:B------:R1:W-:Y:S02]  /*2c3c0*/  @P0 STG.E [R12.64], R76 ;  /* 0x0000004c0c000986 */ /* 0x0003e4000c101908 */
[C---:B----4-:R-:W-:Y:S02]  /*2c3d0*/  IMAD.WIDE R18, R23.reuse, 0x4, R6 ;  /* 0x0000000417127825 */ /* 0x050fe400078e0206 */
[----:B------:R2:W-:Y:S02]  /*2c3e0*/  @P6 STG.E [R14.64], R61 ;  /* 0x0000003d0e006986 */ /* 0x0005e4000c101908 */
[----:B------:R-:W-:Y:S01]  /*2c3f0*/  IMAD.WIDE R20, R23, 0x4, R224 ;  /* 0x0000000417147825 */ /* 0x000fe200078e02e0 */
[----:B------:R-:W-:Y:S01]  /*2c400*/  ISETP.GE.AND P1, PT, R0, c[0x0][0x17c], PT ;  /* 0x00005f0000007a0c */ /* 0x000fe20003f26270 */
[----:B------:R3:W-:Y:S01]  /*2c410*/  @P5 STG.E [R16.64], R89 ;  /* 0x0000005910005986 */ /* 0x0007e2000c101908 */
[----:B------:R-:W-:-:S02]  /*2c420*/  ISETP.LT.AND P5, PT, R235, c[0x0][0x178], !P3 ;  /* 0x00005e00eb007a0c */ /* 0x000fc40005fa1270 */
[----:B------:R-:W-:Y:S01]  /*2c430*/  ISETP.LT.AND P0, PT, R214, c[0x0][0x178], !P3 ;  /* 0x00005e00d6007a0c */ /* 0x000fe20005f01270 */
[----:B------:R4:W-:Y:S01]  /*2c440*/  @P2 STG.E [R18.64], R105 ;  /* 0x0000006912002986 */ /* 0x0009e2000c101908 */
[----:B------:R-:W-:Y:S02]  /*2c450*/  ISETP.LT.AND P6, PT, R215, c[0x0][0x178], !P3 ;  /* 0x00005e00d7007a0c */ /* 0x000fe40005fc1270 */
[----:B------:R-:W-:Y:S01]  /*2c460*/  IADD3 R23, R23, c[0x0][0x198], RZ ;  /* 0x0000660017177a10 */ /* 0x000fe20007ffe0ff */
[----:B------:R-:W-:Y:S01]  /*2c470*/  @P4 STG.E [R20.64], R77 ;  /* 0x0000004d14004986 */ /* 0x000fe2000c101908 */
[----:B------:R-:W-:Y:S02]  /*2c480*/  ISETP.LT.AND P3, PT, R135, c[0x0][0x178], !P3 ;  /* 0x00005e0087007a0c */ /* 0x000fe40005f61270 */
[----:B------:R-:W-:Y:S01]  /*2c490*/  ISETP.LT.AND P4, PT, R235, c[0x0][0x178], !P1 ;  /* 0x00005e00eb007a0c */ /* 0x000fe20004f81270 */
[C---:B-1----:R-:W-:Y:S01]  /*2c4a0*/  IMAD.WIDE R12, R23.reuse, 0x4, R236 ;  /* 0x00000004170c7825 */ /* 0x042fe200078e02ec */
[----:B------:R-:W-:-:S03]  /*2c4b0*/  IADD3 R3, R23, c[0x0][0x198], RZ ;  /* 0x0000660017037a10 */ /* 0x000fc60007ffe0ff */
[----:B--2---:R-:W-:Y:S01]  /*2c4c0*/  IMAD.WIDE R14, R23, 0x4, R4 ;  /* 0x00000004170e7825 */ /* 0x004fe200078e0204 */
[----:B------:R-:W-:-:S03]  /*2c4d0*/  IADD3 R0, R199, 0x1a, RZ ;  /* 0x0000001ac7007810 */ /* 0x000fc60007ffe0ff */
[C---:B---3--:R-:W-:Y:S01]  /*2c4e0*/  IMAD.WIDE R16, R23.reuse, 0x4, R6 ;  /* 0x0000000417107825 */ /* 0x048fe200078e0206 */
[----:B------:R1:W-:Y:S03]  /*2c4f0*/  @P5 STG.E [R12.64], R74 ;  /* 0x0000004a0c005986 */ /* 0x0003e6000c101908 */
[----:B----4-:R-:W-:Y:S01]  /*2c500*/  IMAD.WIDE R18, R23, 0x4, R224 ;  /* 0x0000000417127825 */ /* 0x010fe200078e02e0 */
[----:B------:R2:W-:Y:S03]  /*2c510*/  @P0 STG.E [R14.64], R102 ;  /* 0x000000660e000986 */ /* 0x0005e6000c101908 */
[----:B------:R-:W-:Y:S01]  /*2c520*/  IMAD.WIDE R22, R3, 0x4, R236 ;  /* 0x0000000403167825 */ /* 0x000fe200078e02ec */
[----:B------:R3:W-:Y:S01]  /*2c530*/  @P6 STG.E [R16.64], R118 ;  /* 0x0000007610006986 */ /* 0x0007e2000c101908 */
[----:B------:R-:W-:-:S03]  /*2c540*/  ISETP.GE.AND P2, PT, R0, c[0x0][0x17c], PT ;  /* 0x00005f0000007a0c */ /* 0x000fc60003f46270 */
[----:B------:R4:W-:Y:S01]  /*2c550*/  @P3 STG.E [R18.64], R142 ;  /* 0x0000008e12003986 */ /* 0x0009e2000c101908 */
[----:B------:R-:W-:-:S03]  /*2c560*/  ISETP.LT.AND P3, PT, R214, c[0x0][0x178], !P1 ;  /* 0x00005e00d6007a0c */ /* 0x000fc60004f61270 */
[----:B------:R2:W-:Y:S01]  /*2c570*/  @P4 STG.E [R22.64], R75 ;  /* 0x0000004b16004986 */ /* 0x0005e2000c101908 */
[----:B------:R-:W-:Y:S02]  /*2c580*/  ISETP.LT.AND P4, PT, R215, c[0x0][0x178], !P1 ;  /* 0x00005e00d7007a0c */ /* 0x000fe40004f81270 */
[----:B------:R-:W-:Y:S02]  /*2c590*/  ISETP.LT.AND P0, PT, R135, c[0x0][0x178], !P1 ;  /* 0x00005e0087007a0c */ /* 0x000fe40004f01270 */
[----:B------:R-:W-:Y:S02]  /*2c5a0*/  ISETP.LT.AND P6, PT, R235, c[0x0][0x178], !P2 ;  /* 0x00005e00eb007a0c */ /* 0x000fe400057c1270 */
[----:B------:R-:W-:Y:S02]  /*2c5b0*/  ISETP.LT.AND P5, PT, R214, c[0x0][0x178], !P2 ;  /* 0x00005e00d6007a0c */ /* 0x000fe400057a1270 */
[C---:B------:R-:W-:Y:S01]  /*2c5c0*/  IADD3 R25, R3.reuse, c[0x0][0x198], RZ ;  /* 0x0000660003197a10 */ /* 0x040fe20007ffe0ff */
[----:B-1----:R-:W-:Y:S01]  /*2c5d0*/  IMAD.WIDE R12, R3, 0x4, R4 ;  /* 0x00000004030c7825 */ /* 0x002fe200078e0204 */
[----:B------:R-:W-:-:S03]  /*2c5e0*/  IADD3 R0, R199, 0x1b, RZ ;  /* 0x0000001bc7007810 */ /* 0x000fc60007ffe0ff */
[C---:B--2---:R-:W-:Y:S01]  /*2c5f0*/  IMAD.WIDE R14, R3.reuse, 0x4, R6 ;  /* 0x00000004030e7825 */ /* 0x044fe200078e0206 */
[----:B------:R1:W-:Y:S03]  /*2c600*/  @P3 STG.E [R12.64], R103 ;  /* 0x000000670c003986 */ /* 0x0003e6000c101908 */
[----:B---3--:R-:W-:Y:S01]  /*2c610*/  IMAD.WIDE R16, R3, 0x4, R224 ;  /* 0x0000000403107825 */ /* 0x008fe200078e02e0 */
[----:B------:R-:W-:-:S03]  /*2c620*/  ISETP.GE.AND P1, PT, R0, c[0x0][0x17c], PT ;  /* 0x00005f0000007a0c */ /* 0x000fc60003f26270 */
[C---:B----4-:R-:W-:Y:S01]  /*2c630*/  IMAD.WIDE R18, R25.reuse, 0x4, R236 ;  /* 0x0000000419127825 */ /* 0x050fe200078e02ec */
[----:B------:R2:W-:Y:S03]  /*2c640*/  @P4 STG.E [R14.64], R119 ;  /* 0x000000770e004986 */ /* 0x0005e6000c101908 */
[----:B------:R-:W-:Y:S01]  /*2c650*/  IMAD.WIDE R20, R25, 0x4, R4 ;  /* 0x0000000419147825 */ /* 0x000fe200078e0204 */
[----:B------:R3:W-:Y:S01]  /*2c660*/  @P0 STG.E [R16.64], R143 ;  /* 0x0000008f10000986 */ /* 0x0007e2000c101908 */
[----:B------:R-:W-:Y:S02]  /*2c670*/  ISETP.LT.AND P3, PT, R215, c[0x0][0x178], !P2 ;  /* 0x00005e00d7007a0c */ /* 0x000fe40005761270 */
[----:B------:R-:W-:Y:S01]  /*2c680*/  ISETP.LT.AND P2, PT, R135, c[0x0][0x178], !P2 ;  /* 0x00005e0087007a0c */ /* 0x000fe20005741270 */
[----:B------:R4:W-:Y:S04]  /*2c690*/  @P6 STG.E [R18.64], R70 ;  /* 0x0000004612006986 */ /* 0x0009e8000c101908 */
[----:B------:R3:W-:Y:S01]  /*2c6a0*/  @P5 STG.E [R20.64], R98 ;  /* 0x0000006214005986 */ /* 0x0007e2000c101908 */
[----:B------:R-:W-:-:S02]  /*2c6b0*/  ISETP.LT.AND P5, PT, R235, c[0x0][0x178], !P1 ;  /* 0x00005e00eb007a0c */ /* 0x000fc40004fa1270 */
[C---:B------:R-:W-:Y:S01]  /*2c6c0*/  IADD3 R23, R25.reuse, c[0x0][0x198], RZ ;  /* 0x0000660019177a10 */ /* 0x040fe20007ffe0ff */
[----:B-1----:R-:W-:Y:S01]  /*2c6d0*/  IMAD.WIDE R12, R25, 0x4, R6 ;  /* 0x00000004190c7825 */ /* 0x002fe200078e0206 */
[----:B------:R-:W-:-:S03]  /*2c6e0*/  IADD3 R3, R199, 0x1c, RZ ;  /* 0x0000001cc7037810 */ /* 0x000fc60007ffe0ff */
[----:B--2---:R-:W-:Y:S01]  /*2c6f0*/  IMAD.WIDE R14, R25, 0x4, R224 ;  /* 0x00000004190e7825 */ /* 0x004fe200078e02e0 */
[----:B------:R-:W-:Y:S02]  /*2c700*/  ISETP.LT.AND P0, PT, R214, c[0x0][0x178], !P1 ;  /* 0x00005e00d6007a0c */ /* 0x000fe40004f01270 */
[----:B------:R-:W-:Y:S01]  /*2c710*/  ISETP.GE.AND P6, PT, R3, c[0x0][0x17c], PT ;  /* 0x00005f0003007a0c */ /* 0x000fe20003fc6270 */
[----:B---3--:R-:W-:Y:S01]  /*2c720*/  IMAD.WIDE R16, R23, 0x4, R236 ;  /* 0x0000000417107825 */ /* 0x008fe200078e02ec */
[----:B------:R-:W-:Y:S01]  /*2c730*/  ISETP.LT.AND P4, PT, R215, c[0x0][0x178], !P1 ;  /* 0x00005e00d7007a0c */ /* 0x000fe20004f81270 */
[----:B------:R1:W-:Y:S01]  /*2c740*/  @P3 STG.E [R12.64], R114 ;  /* 0x000000720c003986 */ /* 0x0003e2000c101908 */
[----:B------:R-:W-:-:S03]  /*2c750*/  ISETP.LT.AND P1, PT, R135, c[0x0][0x178], !P1 ;  /* 0x00005e0087007a0c */ /* 0x000fc60004f21270 */
[----:B------:R2:W-:Y:S01]  /*2c760*/  @P2 STG.E [R14.64], R138 ;  /* 0x0000008a0e002986 */ /* 0x0005e2000c101908 */
[----:B------:R-:W-:-:S03]  /*2c770*/  ISETP.LT.AND P2, PT, R235, c[0x0][0x178], !P6 ;  /* 0x00005e00eb007a0c */ /* 0x000fc60007741270 */
[----:B------:R3:W-:Y:S01]  /*2c780*/  @P5 STG.E [R16.64], R71 ;  /* 0x0000004710005986 */ /* 0x0007e2000c101908 */
[----:B------:R-:W-:Y:S01]  /*2c790*/  ISETP.LT.AND P5, PT, R214, c[0x0][0x178], !P6 ;  /* 0x00005e00d6007a0c */ /* 0x000fe200077a1270 */
[C---:B----4-:R-:W-:Y:S01]  /*2c7a0*/  IMAD.WIDE R18, R23.reuse, 0x4, R4 ;  /* 0x0000000417127825 */ /* 0x050fe200078e0204 */
[----:B------:R-:W-:-:S03]  /*2c7b0*/  IADD3 R3, R23, c[0x0][0x198], RZ ;  /* 0x0000660017037a10 */ /* 0x000fc60007ffe0ff */
[----:B------:R-:W-:Y:S01]  /*2c7c0*/  IMAD.WIDE R20, R23, 0x4, R6 ;  /* 0x0000000417147825 */ /* 0x000fe200078e0206 */
[----:B------:R-:W-:Y:S01]  /*2c7d0*/  IADD3 R0, R199, 0x1d, RZ ;  /* 0x0000001dc7007810 */ /* 0x000fe20007ffe0ff */
[----:B------:R4:W-:Y:S02]  /*2c7e0*/  @P0 STG.E [R18.64], R99 ;  /* 0x0000006312000986 */ /* 0x0009e4000c101908 */
[----:B-1----:R-:W-:Y:S01]  /*2c7f0*/  IMAD.WIDE R12, R23, 0x4, R224 ;  /* 0x00000004170c7825 */ /* 0x002fe200078e02e0 */
[----:B------:R-:W-:Y:S01]  /*2c800*/  ISETP.GE.AND P3, PT, R0, c[0x0][0x17c], PT ;  /* 0x00005f0000007a0c */ /* 0x000fe20003f66270 */
[----:B------:R1:W-:Y:S02]  /*2c810*/  @P4 STG.E [R20.64], R115 ;  /* 0x0000007314004986 */ /* 0x0003e4000c101908 */
[----:B--2---:R-:W-:Y:S01]  /*2c820*/  IMAD.WIDE R14, R3, 0x4, R236 ;  /* 0x00000004030e7825 */ /* 0x004fe200078e02ec */
[----:B------:R-:W-:-:S03]  /*2c830*/  ISETP.LT.AND P4, PT, R215, c[0x0][0x178], !P6 ;  /* 0x00005e00d7007a0c */ /* 0x000fc60007781270 */
[----:B---3--:R-:W-:Y:S01]  /*2c840*/  IMAD.WIDE R16, R3, 0x4, R4 ;  /* 0x0000000403107825 */ /* 0x008fe200078e0204 */
[----:B------:R-:W-:Y:S01]  /*2c850*/  ISETP.LT.AND P6, PT, R135, c[0x0][0x178], !P6 ;  /* 0x00005e0087007a0c */ /* 0x000fe200077c1270 */
[----:B------:R2:W-:Y:S04]  /*2c860*/  @P1 STG.E [R12.64], R139 ;  /* 0x0000008b0c001986 */ /* 0x0005e8000c101908 */
[----:B------:R3:W-:Y:S01]  /*2c870*/  @P2 STG.E [R14.64], R66 ;  /* 0x000000420e002986 */ /* 0x0007e2000c101908 */
[----:B----4-:R-:W-:-:S03]  /*2c880*/  IMAD.WIDE R18, R3, 0x4, R6 ;  /* 0x0000000403127825 */ /* 0x010fc600078e0206 */
[----:B------:R4:W-:Y:S01]  /*2c890*/  @P5 STG.E [R16.64], R94 ;  /* 0x0000005e10005986 */ /* 0x0009e2000c101908 */
[----:B------:R-:W-:Y:S01]  /*2c8a0*/  ISETP.LT.AND P5, PT, R235, c[0x0][0x178], !P3 ;  /* 0x00005e00eb007a0c */ /* 0x000fe20005fa1270 */
[----:B-1----:R-:W-:Y:S01]  /*2c8b0*/  IMAD.WIDE R20, R3, 0x4, R224 ;  /* 0x0000000403147825 */ /* 0x002fe200078e02e0 */
[----:B------:R-:W-:Y:S02]  /*2c8c0*/  IADD3 R0, R199, 0x1e, RZ ;  /* 0x0000001ec7007810 */ /* 0x000fe40007ffe0ff */
[----:B------:R-:W-:Y:S02]  /*2c8d0*/  IADD3 R3, R3, c[0x0][0x198], RZ ;  /* 0x0000660003037a10 */ /* 0x000fe40007ffe0ff */
[----:B------:R-:W-:Y:S01]  /*2c8e0*/  ISETP.GE.AND P0, PT, R0, c[0x0][0x17c], PT ;  /* 0x00005f0000007a0c */ /* 0x000fe20003f06270 */
[----:B------:R1:W-:Y:S01]  /*2c8f0*/  @P4 STG.E [R18.64], R110 ;  /* 0x0000006e12004986 */ /* 0x0003e2000c101908 */
[----:B------:R-:W-:Y:S01]  /*2c900*/  ISETP.LT.AND P1, PT, R214, c[0x0][0x178], !P3 ;  /* 0x00005e00d6007a0c */ /* 0x000fe20005f21270 */
[----:B--2---:R-:W-:Y:S01]  /*2c910*/  IMAD.WIDE R12, R3, 0x4, R236 ;  /* 0x00000004030c7825 */ /* 0x004fe200078e02ec */
[----:B------:R-:W-:Y:S01]  /*2c920*/  ISETP.LT.AND P2, PT, R215, c[0x0][0x178], !P3 ;  /* 0x00005e00d7007a0c */ /* 0x000fe20005f41270 */
[----:B------:R2:W-:Y:S01]  /*2c930*/  @P6 STG.E [R20.64], R126 ;  /* 0x0000007e14006986 */ /* 0x0005e2000c101908 */
[----:B------:R-:W-:-:S02]  /*2c940*/  ISETP.LT.AND P3, PT, R135, c[0x0][0x178], !P3 ;  /* 0x00005e0087007a0c */ /* 0x000fc40005f61270 */
[----:B------:R-:W-:Y:S01]  /*2c950*/  ISETP.LT.AND P6, PT, R235, c[0x0][0x178], !P0 ;  /* 0x00005e00eb007a0c */ /* 0x000fe200047c1270 */
[----:B------:R1:W-:Y:S01]  /*2c960*/  @P5 STG.E [R12.64], R67 ;  /* 0x000000430c005986 */ /* 0x0003e2000c101908 */
[----:B------:R-:W-:Y:S02]  /*2c970*/  ISETP.LT.AND P5, PT, R214, c[0x0][0x178], !P0 ;  /* 0x00005e00d6007a0c */ /* 0x000fe400047a1270 */
[C---:B------:R-:W-:Y:S01]  /*2c980*/  IADD3 R25, R3.reuse, c[0x0][0x198], RZ ;  /* 0x0000660003197a10 */ /* 0x040fe20007ffe0ff */
[----:B---3--:R-:W-:Y:S01]  /*2c990*/  IMAD.WIDE R14, R3, 0x4, R4 ;  /* 0x00000004030e7825 */ /* 0x008fe200078e0204 */
[----:B------:R-:W-:-:S03]  /*2c9a0*/  IADD3 R0, R199, 0x1f, RZ ;  /* 0x0000001fc7007810 */ /* 0x000fc60007ffe0ff */
[----:B----4-:R-:W-:Y:S01]  /*2c9b0*/  IMAD.WIDE R16, R3, 0x4, R6 ;  /* 0x0000000403107825 */ /* 0x010fe200078e0206 */
[----:B------:R-:W-:-:S03]  /*2c9c0*/  ISETP.GE.AND P4, PT, R0, c[0x0][0x17c], PT ;  /* 0x00005f0000007a0c */ /* 0x000fc60003f86270 */
[----:B-1----:R-:W-:Y:S01]  /*2c9d0*/  IMAD.WIDE R18, R3, 0x4, R224 ;  /* 0x0000000403127825 */ /* 0x002fe200078e02e0 */
[----:B------:R1:W-:Y:S03]  /*2c9e0*/  @P1 STG.E [R14.64], R95 ;  /* 0x0000005f0e001986 */ /* 0x0003e6000c101908 */
[----:B--2---:R-:W-:Y:S01]  /*2c9f0*/  IMAD.WIDE R20, R25, 0x4, R236 ;  /* 0x0000000419147825 */ /* 0x004fe200078e02ec */
[----:B------:R2:W-:Y:S01]  /*2ca00*/  @P2 STG.E [R16.64], R111 ;  /* 0x0000006f10002986 */ /* 0x0005e2000c101908 */
[----:B------:R-:W-:Y:S02]  /*2ca10*/  ISETP.LT.AND P1, PT, R215, c[0x0][0x178], !P0 ;  /* 0x00005e00d7007a0c */ /* 0x000fe40004721270 */
[----:B------:R-:W-:Y:S01]  /*2ca20*/  IMAD.WIDE R22, R25, 0x4, R4 ;  /* 0x0000000419167825 */ /* 0x000fe200078e0204 */
[----:B------:R3:W-:Y:S01]  /*2ca30*/  @P3 STG.E [R18.64], R127 ;  /* 0x0000007f12003986 */ /* 0x0007e2000c101908 */
[----:B------:R-:W-:-:S03]  /*2ca40*/  ISETP.LT.AND P0, PT, R135, c[0x0][0x178], !P0 ;  /* 0x00005e0087007a0c */ /* 0x000fc60004701270 */
[----:B------:R4:W-:Y:S01]  /*2ca50*/  @P6 STG.E [R20.64], R62 ;  /* 0x0000003e14006986 */ /* 0x0009e2000c101908 */
[----:B------:R-:W-:Y:S02]  /*2ca60*/  ISETP.LT.AND P6, PT, R235, c[0x0][0x178], !P4 ;  /* 0x00005e00eb007a0c */ /* 0x000fe400067c1270 */
[----:B------:R-:W-:Y:S01]  /*2ca70*/  ISETP.LT.AND P3, PT, R214, c[0x0][0x178], !P4 ;  /* 0x00005e00d6007a0c */ /* 0x000fe20006761270 */
[----:B------:R2:W-:Y:S01]  /*2ca80*/  @P5 STG.E [R22.64], R90 ;  /* 0x0000005a16005986 */ /* 0x0005e2000c101908 */
[----:B------:R-:W-:Y:S02]  /*2ca90*/  IADD3 R3, R25, c[0x0][0x198], RZ ;  /* 0x0000660019037a10 */ /* 0x000fe40007ffe0ff */
[----:B------:R-:W-:Y:S02]  /*2caa0*/  ISETP.LT.AND P5, PT, R215, c[0x0][0x178], !P4 ;  /* 0x00005e00d7007a0c */ /* 0x000fe400067a1270 */
[----:B------:R-:W-:Y:S01]  /*2cab0*/  ISETP.LT.AND P4, PT, R135, c[0x0][0x178], !P4 ;  /* 0x00005e0087007a0c */ /* 0x000fe20006781270 */
[----:B------:R-:W-:Y:S01]  /*2cac0*/  IMAD.WIDE R12, R25, 0x4, R6 ;  /* 0x00000004190c7825 */ /* 0x000fe200078e0206 */
[----:B------:R-:W-:-:S03]  /*2cad0*/  IADD3 R0, R199, 0x20, RZ ;  /* 0x00000020c7007810 */ /* 0x000fc60007ffe0ff */
[----:B-1----:R-:W-:Y:S01]  /*2cae0*/  IMAD.WIDE R14, R25, 0x4, R224 ;  /* 0x00000004190e7825 */ /* 0x002fe200078e02e0 */
[----:B------:R-:W-:-:S03]  /*2caf0*/  ISETP.GE.AND P2, PT, R0, c[0x0][0x17c], PT ;  /* 0x00005f0000007a0c */ /* 0x000fc60003f46270 */
[----:B--2---:R-:W-:Y:S01]  /*2cb00*/  IMAD.WIDE R16, R3, 0x4, R236 ;  /* 0x0000000403107825 */ /* 0x004fe200078e02ec */
[----:B------:R-:W-:Y:S01]  /*2cb10*/  IADD3 R0, R199, 0x21, RZ ;  /* 0x00000021c7007810 */ /* 0x000fe20007ffe0ff */
[----:B------:R1:W-:Y:S02]  /*2cb20*/  @P1 STG.E [R12.64], R106 ;  /* 0x0000006a0c001986 */ /* 0x0003e4000c101908 */
[C---:B---3--:R-:W-:Y:S02]  /*2cb30*/  IMAD.WIDE R18, R3.reuse, 0x4, R4 ;  /* 0x0000000403127825 */ /* 0x048fe400078e0204 */
[----:B------:R2:W-:Y:S02]  /*2cb40*/  @P0 STG.E [R14.64], R78 ;  /* 0x0000004e0e000986 */ /* 0x0005e4000c101908 */
[C---:B----4-:R-:W-:Y:S01]  /*2cb50*/  IMAD.WIDE R20, R3.reuse, 0x4, R6 ;  /* 0x0000000403147825 */ /* 0x050fe200078e0206 */
        /* <DEDUP_REMOVED lines=16> */
[C---:B--2---:R-:W-:Y:S01]  /*2cc60*/  IMAD.WIDE R14, R3.reuse, 0x4, R4 ;  /* 0x00000004030e7825 */ /* 0x044fe200078e0204 */
[----:B------:R1:W-:Y:S03]  /*2cc70*/  @P0 STG.E [R12.64], R148 ;  /* 0x000000940c000986 */ /* 0x0003e6000c101908 */
[----:B---3--:R-:W-:Y:S01]  /*2cc80*/  IMAD.WIDE R16, R3, 0x4, R6 ;  /* 0x0000000403107825 */ /* 0x008fe200078e0206 */
[----:B------:R-:W-:-:S03]  /*2cc90*/  ISETP.GE.AND P0, PT, R0, c[0x0][0x17c], PT ;  /* 0x00005f0000007a0c */ /* 0x000fc60003f06270 */
[----:B----4-:R-:W-:Y:S01]  /*2cca0*/  IMAD.WIDE R18, R3, 0x4, R224 ;  /* 0x0000000403127825 */ /* 0x010fe200078e02e0 */
        /* <DEDUP_REMOVED lines=9> */
[----:B------:R3:W-:Y:S01]  /*2cd40*/  @P5 STG.E [R22.64], R165 ;  /* 0x000000a516005986 */ /* 0x0007e2000c101908 */
[----:B------:R-:W-:Y:S02]  /*2cd50*/  ISETP.LT.AND P5, PT, R214, c[0x0][0x178], !P0 ;  /* 0x00005e00d6007a0c */ /* 0x000fe400047a1270 */
[----:B------:R-:W-:Y:S02]  /*2cd60*/  ISETP.LT.AND P6, PT, R215, c[0x0][0x178], !P0 ;  /* 0x00005e00d7007a0c */ /* 0x000fe400047c1270 */
[C---:B------:R-:W-:Y:S01]  /*2cd70*/  IADD3 R3, R25.reuse, c[0x0][0x198], RZ ;  /* 0x0000660019037a10 */ /* 0x040fe20007ffe0ff */
        /* <DEDUP_REMOVED lines=8> */
[----:B------:R2:W-:Y:S02]  /*2ce00*/  @P2 STG.E [R14.64], R193 ;  /* 0x000000c10e002986 */ /* 0x0005e4000c101908 */
[----:B------:R-:W-:Y:S01]  /*2ce10*/  IMAD.WIDE R20, R3, 0x4, R6 ;  /* 0x0000000403147825 */ /* 0x000fe200078e0206 */
[----:B------:R-:W-:Y:S01]  /*2ce20*/  ISETP.LT.AND P0, PT, R135, c[0x0][0x178], !P0 ;  /* 0x00005e0087007a0c */ /* 0x000fe20004701270 */
[----:B------:R3:W-:Y:S01]  /*2ce30*/  @P4 STG.E [R16.64], R144 ;  /* 0x0000009010004986 */ /* 0x0007e2000c101908 */
[----:B------:R-:W-:-:S03]  /*2ce40*/  ISETP.LT.AND P4, PT, R235, c[0x0][0x178], !P1 ;  /* 0x00005e00eb007a0c */ /* 0x000fc60004f81270 */
[----:B------:R4:W-:Y:S01]  /*2ce50*/  @P5 STG.E [R18.64], R168 ;  /* 0x000000a812005986 */ /* 0x0009e2000c101908 */
[----:B------:R-:W-:-:S03]  /*2ce60*/  ISETP.GE.AND P3, PT, R0, c[0x0][0x17c], PT ;  /* 0x00005f0000007a0c */ /* 0x000fc60003f66270 */
[----:B------:R2:W-:Y:S01]  /*2ce70*/  @P6 STG.E [R20.64], R176 ;  /* 0x000000b014006986 */ /* 0x0005e2000c101908 */
[----:B------:R-:W-:Y:S02]  /*2ce80*/  ISETP.LT.AND P6, PT, R214, c[0x0][0x178], !P1 ;  /* 0x00005e00d6007a0c */ /* 0x000fe40004fc1270 */
[----:B------:R-:W-:Y:S02]  /*2ce90*/  IADD3 R23, R3, c[0x0][0x198], RZ ;  /* 0x0000660003177a10 */ /* 0x000fe40007ffe0ff */
[----:B------:R-:W-:Y:S02]  /*2cea0*/  ISETP.LT.AND P2, PT, R215, c[0x0][0x178], !P1 ;  /* 0x00005e00d7007a0c */ /* 0x000fe40004f41270 */
[----:B------:R-:W-:Y:S02]  /*2ceb0*/  ISETP.LT.AND P1, PT, R135, c[0x0][0x178], !P1 ;  /* 0x00005e0087007a0c */ /* 0x000fe40004f21270 */
[----:B------:R-:W-:Y:S01]  /*2cec0*/  ISETP.LT.AND P5, PT, R235, c[0x0][0x178], !P3 ;  /* 0x00005e00eb007a0c */ /* 0x000fe20005fa1270 */
[----:B-1----:R-:W-:Y:S01]  /*2ced0*/  IMAD.WIDE R12, R3, 0x4, R224 ;  /* 0x00000004030c7825 */ /* 0x002fe200078e02e0 */
[----:B------:R-:W-:-:S03]  /*2cee0*/  IADD3 R3, R23, c[0x0][0x198], RZ ;  /* 0x0000660017037a10 */ /* 0x000fc60007ffe0ff */
[----:B--2---:R-:W-:Y:S01]  /*2cef0*/  IMAD.WIDE R14, R23, 0x4, R236 ;  /* 0x00000004170e7825 */ /* 0x004fe200078e02ec */
[----:B------:R-:W-:-:S03]  /*2cf00*/  IADD3 R0, R199, 0x25, RZ ;  /* 0x00000025c7007810 */ /* 0x000fc60007ffe0ff */
[C---:B---3--:R-:W-:Y:S01]  /*2cf10*/  IMAD.WIDE R16, R23.reuse, 0x4, R4 ;  /* 0x0000000417107825 */ /* 0x048fe200078e0204 */
[----:B------:R1:W-:Y:S03]  /*2cf20*/  @P0 STG.E [R12.64], R184 ;  /* 0x000000b80c000986 */ /* 0x0003e6000c101908 */
[C---:B----4-:R-:W-:Y:S01]  /*2cf30*/  IMAD.WIDE R18, R23.reuse, 0x4, R6 ;  /* 0x0000000417127825 */ /* 0x050fe200078e0206 */
[----:B------:R2:W-:Y:S01]  /*2cf40*/  @P4 STG.E [R14.64], R145 ;  /* 0x000000910e004986 */ /* 0x0005e2000c101908 */
[----:B------:R-:W-:Y:S02]  /*2cf50*/  ISETP.GE.AND P0, PT, R0, c[0x0][0x17c], PT ;  /* 0x00005f0000007a0c */ /* 0x000fe40003f06270 */
[----:B------:R-:W-:Y:S01]  /*2cf60*/  IMAD.WIDE R20, R23, 0x4, R224 ;  /* 0x0000000417147825 */ /* 0x000fe200078e02e0 */
[----:B------:R3:W-:Y:S01]  /*2cf70*/  @P6 STG.E [R16.64], R169 ;  /* 0x000000a910006986 */ /* 0x0007e2000c101908 */
[----:B------:R-:W-:-:S02]  /*2cf80*/  ISETP.LT.AND P6, PT, R214, c[0x0][0x178], !P3 ;  /* 0x00005e00d6007a0c */ /* 0x000fc40005fc1270 */
[----:B------:R-:W-:Y:S01]  /*2cf90*/  IMAD.WIDE R22, R3, 0x4, R236 ;  /* 0x0000000403167825 */ /* 0x000fe200078e02ec */
[----:B------:R-:W-:Y:S01]  /*2cfa0*/  ISETP.LT.AND P4, PT, R215, c[0x0][0x178], !P3 ;  /* 0x00005e00d7007a0c */ /* 0x000fe20005f81270 */
[----:B------:R4:W-:Y:S01]  /*2cfb0*/  @P2 STG.E [R18.64], R177 ;  /* 0x000000b112002986 */ /* 0x0009e2000c101908 */
[----:B------:R-:W-:Y:S02]  /*2cfc0*/  ISETP.LT.AND P3, PT, R135, c[0x0][0x178], !P3 ;  /* 0x00005e0087007a0c */ /* 0x000fe40005f61270 */
[----:B------:R-:W-:Y:S01]  /*2cfd0*/  ISETP.LT.AND P2, PT, R235, c[0x0][0x178], !P0 ;  /* 0x00005e00eb007a0c */ /* 0x000fe20004741270 */
[----:B------:R3:W-:Y:S01]  /*2cfe0*/  @P1 STG.E [R20.64], R185 ;  /* 0x000000b914001986 */ /* 0x0007e2000c101908 */
[----:B------:R-:W-:-:S03]  /*2cff0*/  IADD3 R25, R3, c[0x0][0x198], RZ ;  /* 0x0000660003197a10 */ /* 0x000fc60007ffe0ff */
[----:B------:R-:W-:Y:S01]  /*2d000*/  @P5 STG.E [R22.64], R120 ;  /* 0x0000007816005986 */ /* 0x000fe2000c101908 */
[----:B------:R-:W-:Y:S01]  /*2d010*/  ISETP.LT.AND P5, PT, R214, c[0x0][0x178], !P0 ;  /* 0x00005e00d6007a0c */ /* 0x000fe200047a1270 */
        /* <DEDUP_REMOVED lines=28> */
[C---:B------:R-:W-:Y:S02]  /*2d1e0*/  IMAD.WIDE R20, R3.reuse, 0x4, R6 ;  /* 0x0000000403147825 */ /* 0x040fe400078e0206 */
[----:B------:R3:W-:Y:S02]  /*2d1f0*/  @P5 STG.E [R16.64], R80 ;  /* 0x0000005010005986 */ /* 0x0007e4000c101908 */
[----:B------:R-:W-:-:S02]  /*2d200*/  IMAD.WIDE R22, R3, 0x4, R224 ;  /* 0x0000000403167825 */ /* 0x000fc400078e02e0 */
[----:B------:R4:W-:Y:S01]  /*2d210*/  @P3 STG.E [R18.64], R160 ;  /* 0x000000a012003986 */ /* 0x0009e2000c101908 */
[----:B------:R-:W-:-:S03]  /*2d220*/  ISETP.GE.AND P6, PT, R0, c[0x0][0x17c], PT ;  /* 0x00005f0000007a0c */ /* 0x000fc60003fc6270 */
[----:B------:R1:W-:Y:S01]  /*2d230*/  @P2 STG.E [R20.64], R84 ;  /* 0x0000005414002986 */ /* 0x0003e2000c101908 */
[----:B------:R-:W-:Y:S02]  /*2d240*/  ISETP.LT.AND P2, PT, R235, c[0x0][0x178], !P4 ;  /* 0x00005e00eb007a0c */ /* 0x000fe40006741270 */
[----:B------:R-:W-:Y:S01]  /*2d250*/  ISETP.LT.AND P3, PT, R214, c[0x0][0x178], !P4 ;  /* 0x00005e00d6007a0c */ /* 0x000fe20006761270 */
[----:B------:R2:W-:Y:S01]  /*2d260*/  @P1 STG.E [R22.64], R152 ;  /* 0x0000009816001986 */ /* 0x0005e2000c101908 */
[----:B------:R-:W-:Y:S02]  /*2d270*/  ISETP.LT.AND P1, PT, R215, c[0x0][0x178], !P4 ;  /* 0x00005e00d7007a0c */ /* 0x000fe40006721270 */
[----:B------:R-:W-:Y:S02]  /*2d280*/  IADD3 R3, R3, c[0x0][0x198], RZ ;  /* 0x0000660003037a10 */ /* 0x000fe40007ffe0ff */
        /* <DEDUP_REMOVED lines=25> */
[----:B---3--:R-:W-:Y:S01]  /*2d420*/  IMAD.WIDE R16, R25, 0x4, R224 ;  /* 0x0000000419107825 */ /* 0x008fe200078e02e0 */
[----:B------:R1:W-:Y:S03]  /*2d430*/  @P2 STG.E [R12.64], R166 ;  /* 0x000000a60c002986 */ /* 0x0003e6000c101908 */
[C---:B----4-:R-:W-:Y:S01]  /*2d440*/  IMAD.WIDE R18, R23.reuse, 0x4, R236 ;  /* 0x0000000417127825 */ /* 0x050fe200078e02ec */
[----:B------:R2:W-:Y:S03]  /*2d450*/  @P3 STG.E [R14.64], R182 ;  /* 0x000000b60e003986 */ /* 0x0005e6000c101908 */
[----:B------:R-:W-:Y:S01]  /*2d460*/  IMAD.WIDE R20, R23, 0x4, R4 ;  /* 0x0000000417147825 */ /* 0x000fe200078e0204 */
[----:B------:R3:W-:Y:S01]  /*2d470*/  @P6 STG.E [R16.64], R194 ;  /* 0x000000c210006986 */ /* 0x0007e2000c101908 */
[----:B------:R-:W-:-:S02]  /*2d480*/  ISETP.LT.AND P3, PT, R215, c[0x0][0x178], !P0 ;  /* 0x00005e00d7007a0c */ /* 0x000fc40004761270 */
[----:B------:R-:W-:Y:S01]  /*2d490*/  ISETP.LT.AND P0, PT, R135, c[0x0][0x178], !P0 ;  /* 0x00005e0087007a0c */ /* 0x000fe20004701270 */
[----:B------:R4:W-:Y:S01]  /*2d4a0*/  @P5 STG.E [R18.64], R151 ;  /* 0x0000009712005986 */ /* 0x0009e2000c101908 */
[----:B------:R-:W-:Y:S01]  /*2d4b0*/  ISETP.LT.AND P2, PT, R235, c[0x0][0x178], !P1 ;  /* 0x00005e00eb007a0c */ /* 0x000fe20004f41270 */
[C---:B-1----:R-:W-:Y:S02]  /*2d4c0*/  IMAD.WIDE R12, R23.reuse, 0x4, R6 ;  /* 0x00000004170c7825 */ /* 0x042fe400078e0206 */
[----:B------:R1:W-:Y:S01]  /*2d4d0*/  @P4 STG.E [R20.64], R167 ;  /* 0x000000a714004986 */ /* 0x0003e2000c101908 */
[----:B------:R-:W-:Y:S01]  /*2d4e0*/  ISETP.LT.AND P4, PT, R214, c[0x0][0x178], !P1 ;  /* 0x00005e00d6007a0c */ /* 0x000fe20004f81270 */
[----:B--2---:R-:W-:Y:S01]  /*2d4f0*/  IMAD.WIDE R14, R23, 0x4, R224 ;  /* 0x00000004170e7825 */ /* 0x004fe200078e02e0 */
[----:B------:R-:W-:Y:S02]  /*2d500*/  ISETP.LT.AND P6, PT, R215, c[0x0][0x178], !P1 ;  /* 0x00005e00d7007a0c */ /* 0x000fe40004fc1270 */
[----:B------:R-:W-:-:S02]  /*2d510*/  IADD3 R23, R23, c[0x0][0x198], RZ ;  /* 0x0000660017177a10 */ /* 0x000fc40007ffe0ff */
[----:B------:R-:W-:-:S03]  /*2d520*/  IADD3 R3, R199, 0x2b, RZ ;  /* 0x0000002bc7037810 */ /* 0x000fc60007ffe0ff */
[----:B---3--:R-:W-:Y:S01]  /*2d530*/  IMAD.WIDE R16, R23, 0x4, R236 ;  /* 0x0000000417107825 */ /* 0x008fe200078e02ec */
[----:B------:R-:W-:Y:S01]  /*2d540*/  ISETP.GE.AND P5, PT, R3, c[0x0][0x17c], PT ;  /* 0x00005f0003007a0c */ /* 0x000fe20003fa6270 */
[----:B------:R2:W-:Y:S02]  /*2d550*/  @P3 STG.E [R12.64], R183 ;  /* 0x000000b70c003986 */ /* 0x0005e4000c101908 */
[----:B----4-:R-:W-:Y:S01]  /*2d560*/  IMAD.WIDE R18, R23, 0x4, R4 ;  /* 0x0000000417127825 */ /* 0x010fe200078e0204 */
[----:B------:R-:W-:Y:S01]  /*2d570*/  ISETP.LT.AND P1, PT, R135, c[0x0][0x178], !P1 ;  /* 0x00005e0087007a0c */ /* 0x000fe20004f21270 */
[----:B------:R3:W-:Y:S02]  /*2d580*/  @P0 STG.E [R14.64], R195 ;  /* 0x000000c30e000986 */ /* 0x0007e4000c101908 */
[----:B-1----:R-:W-:Y:S01]  /*2d590*/  IMAD.WIDE R20, R23, 0x4, R6 ;  /* 0x0000000417147825 */ /* 0x002fe200078e0206 */
[----:B------:R-:W-:Y:S01]  /*2d5a0*/  ISETP.LT.AND P0, PT, R235, c[0x0][0x178], !P5 ;  /* 0x00005e00eb007a0c */ /* 0x000fe20006f01270 */
[----:B------:R1:W-:Y:S01]  /*2d5b0*/  @P2 STG.E [R16.64], R146 ;  /* 0x0000009210002986 */ /* 0x0003e2000c101908 */
[----:B------:R-:W-:-:S03]  /*2d5c0*/  IADD3 R3, R23, c[0x0][0x198], RZ ;  /* 0x0000660017037a10 */ /* 0x000fc60007ffe0ff */
[----:B------:R4:W-:Y:S01]  /*2d5d0*/  @P4 STG.E [R18.64], R170 ;  /* 0x000000aa12004986 */ /* 0x0009e2000c101908 */
[----:B------:R-:W-:-:S03]  /*2d5e0*/  ISETP.LT.AND P4, PT, R214, c[0x0][0x178], !P5 ;  /* 0x00005e00d6007a0c */ /* 0x000fc60006f81270 */
[----:B------:R4:W-:Y:S01]  /*2d5f0*/  @P6 STG.E [R20.64], R178 ;  /* 0x000000b214006986 */ /* 0x0009e2000c101908 */
[----:B------:R-:W-:Y:S01]  /*2d600*/  ISETP.LT.AND P6, PT, R215, c[0x0][0x178], !P5 ;  /* 0x00005e00d7007a0c */ /* 0x000fe20006fc1270 */
[----:B--2---:R-:W-:Y:S01]  /*2d610*/  IMAD.WIDE R12, R23, 0x4, R224 ;  /* 0x00000004170c7825 */ /* 0x004fe200078e02e0 */
[----:B------:R-:W-:Y:S02]  /*2d620*/  IADD3 R0, R199, 0x2c, RZ ;  /* 0x0000002cc7007810 */ /* 0x000fe40007ffe0ff */
[----:B------:R-:W-:Y:S01]  /*2d630*/  ISETP.LT.AND P5, PT, R135, c[0x0][0x178], !P5 ;  /* 0x00005e0087007a0c */ /* 0x000fe20006fa1270 */
[----:B---3--:R-:W-:Y:S01]  /*2d640*/  IMAD.WIDE R14, R3, 0x4, R236 ;  /* 0x00000004030e7825 */ /* 0x008fe200078e02ec */
[----:B------:R-:W-:-:S03]  /*2d650*/  ISETP.GE.AND P3, PT, R0, c[0x0][0x17c], PT ;  /* 0x00005f0000007a0c */ /* 0x000fc60003f66270 */
[----:B-1----:R-:W-:Y:S01]  /*2d660*/  IMAD.WIDE R16, R3, 0x4, R4 ;  /* 0x0000000403107825 */ /* 0x002fe200078e0204 */
[----:B------:R-:W-:Y:S01]  /*2d670*/  IADD3 R0, R199, 0x2d, RZ ;  /* 0x0000002dc7007810 */ /* 0x000fe20007ffe0ff */
[----:B------:R1:W-:Y:S02]  /*2d680*/  @P1 STG.E [R12.64], R186 ;  /* 0x000000ba0c001986 */ /* 0x0003e4000c101908 */
[----:B----4-:R-:W-:Y:S01]  /*2d690*/  IMAD.WIDE R18, R3, 0x4, R6 ;  /* 0x0000000403127825 */ /* 0x010fe200078e0206 */
[----:B------:R-:W-:Y:S01]  /*2d6a0*/  ISETP.LT.AND P1, PT, R235, c[0x0][0x178], !P3 ;  /* 0x00005e00eb007a0c */ /* 0x000fe20005f21270 */
[----:B------:R2:W-:Y:S02]  /*2d6b0*/  @P0 STG.E [R14.64], R147 ;  /* 0x000000930e000986 */ /* 0x0005e4000c101908 */
[----:B------:R-:W-:Y:S02]  /*2d6c0*/  IMAD.WIDE R20, R3, 0x4, R224 ;  /* 0x0000000403147825 */ /* 0x000fe400078e02e0 */
[----:B------:R3:W-:Y:S01]  /*2d6d0*/  @P4 STG.E [R16.64], R171 ;  /* 0x000000ab10004986 */ /* 0x0007e2000c101908 */
[----:B------:R-:W-:-:S02]  /*2d6e0*/  ISETP.LT.AND P4, PT, R214, c[0x0][0x178], !P3 ;  /* 0x00005e00d6007a0c */ /* 0x000fc40005f81270 */
[----:B------:R-:W-:Y:S01]  /*2d6f0*/  ISETP.GE.AND P2, PT, R0, c[0x0][0x17c], PT ;  /* 0x00005f0000007a0c */ /* 0x000fe20003f46270 */
[----:B------:R4:W-:Y:S01]  /*2d700*/  @P6 STG.E [R18.64], R179 ;  /* 0x000000b312006986 */ /* 0x0009e2000c101908 */
[----:B------:R-:W-:Y:S02]  /*2d710*/  ISETP.LT.AND P6, PT, R215, c[0x0][0x178], !P3 ;  /* 0x00005e00d7007a0c */ /* 0x000fe40005fc1270 */
[----:B------:R-:W-:Y:S02]  /*2d720*/  IADD3 R23, R3, c[0x0][0x198], RZ ;  /* 0x0000660003177a10 */ /* 0x000fe40007ffe0ff */
[----:B------:R-:W-:Y:S01]  /*2d730*/  ISETP.LT.AND P3, PT, R135, c[0x0][0x178], !P3 ;  /* 0x00005e0087007a0c */ /* 0x000fe20005f61270 */
[----:B------:R4:W-:Y:S01]  /*2d740*/  @P5 STG.E [R20.64], R187 ;  /* 0x000000bb14005986 */ /* 0x0009e2000c101908 */
[----:B------:R-:W-:Y:S01]  /*2d750*/  ISETP.LT.AND P5, PT, R235, c[0x0][0x178], !P2 ;  /* 0x00005e00eb007a0c */ /* 0x000fe200057a1270 */
[C---:B-1----:R-:W-:Y:S02]  /*2d760*/  IMAD.WIDE R12, R23.reuse, 0x4, R236 ;  /* 0x00000004170c7825 */ /* 0x042fe400078e02ec */
[----:B------:R-:W1:Y:S01]  /*2d770*/  S2R R251, SR_TID.X ;  /* 0x0000000000fb7919 */ /* 0x000e620000002100 */
[C---:B------:R-:W-:Y:S01]  /*2d780*/  IADD3 R3, R23.reuse, c[0x0][0x198], RZ ;  /* 0x0000660017037a10 */ /* 0x040fe20007ffe0ff */
[----:B--2---:R-:W-:Y:S01]  /*2d790*/  IMAD.WIDE R14, R23, 0x4, R4 ;  /* 0x00000004170e7825 */ /* 0x004fe200078e0204 */
[----:B------:R-:W-:-:S03]  /*2d7a0*/  IADD3 R0, R199, 0x2e, RZ ;  /* 0x0000002ec7007810 */ /* 0x000fc60007ffe0ff */
[C---:B---3--:R-:W-:Y:S01]  /*2d7b0*/  IMAD.WIDE R16, R23.reuse, 0x4, R6 ;  /* 0x0000000417107825 */ /* 0x048fe200078e0206 */
[----:B------:R-:W-:Y:S03]  /*2d7c0*/  @P1 STG.E [R12.64], R122 ;  /* 0x0000007a0c001986 */ /* 0x000fe6000c101908 */
[----:B----4-:R-:W-:Y:S01]  /*2d7d0*/  IMAD.WIDE R18, R23, 0x4, R224 ;  /* 0x0000000417127825 */ /* 0x010fe200078e02e0 */
[----:B------:R-:W-:Y:S01]  /*2d7e0*/  @P4 STG.E [R14.64], R158 ;  /* 0x0000009e0e004986 */ /* 0x000fe2000c101908 */
[----:B------:R-:W-:Y:S02]  /*2d7f0*/  ISETP.GE.AND P0, PT, R0, c[0x0][0x17c], PT ;  /* 0x00005f0000007a0c */ /* 0x000fe40003f06270 */
[----:B------:R-:W-:Y:S01]  /*2d800*/  IMAD.WIDE R20, R3, 0x4, R236 ;  /* 0x0000000403147825 */ /* 0x000fe200078e02ec */
[----:B------:R2:W-:Y:S01]  /*2d810*/  @P6 STG.E [R16.64], R174 ;  /* 0x000000ae10006986 */ /* 0x0005e2000c101908 */
[----:B------:R-:W-:-:S03]  /*2d820*/  ISETP.LT.AND P4, PT, R214, c[0x0][0x178], !P2 ;  /* 0x00005e00d6007a0c */ /* 0x000fc60005781270 */
[----:B------:R3:W-:Y:S01]  /*2d830*/  @P3 STG.E [R18.64], R190 ;  /* 0x000000be12003986 */ /* 0x0007e2000c101908 */
[----:B------:R-:W-:Y:S02]  /*2d840*/  ISETP.LT.AND P3, PT, R215, c[0x0][0x178], !P2 ;  /* 0x00005e00d7007a0c */ /* 0x000fe40005761270 */
[----:B------:R-:W-:Y:S01]  /*2d850*/  ISETP.LT.AND P2, PT, R135, c[0x0][0x178], !P2 ;  /* 0x00005e0087007a0c */ /* 0x000fe20005741270 */
[----:B------:R4:W-:Y:S01]  /*2d860*/  @P5 STG.E [R20.64], R123 ;  /* 0x0000007b14005986 */ /* 0x0009e2000c101908 */
[----:B------:R-:W-:Y:S02]  /*2d870*/  ISETP.LT.AND P6, PT, R235, c[0x0][0x178], !P0 ;  /* 0x00005e00eb007a0c */ /* 0x000fe400047c1270 */
[----:B------:R-:W-:Y:S02]  /*2d880*/  ISETP.LT.AND P5, PT, R214, c[0x0][0x178], !P0 ;  /* 0x00005e00d6007a0c */ /* 0x000fe400047a1270 */
[C---:B------:R-:W-:Y:S01]  /*2d890*/  IADD3 R27, R3.reuse, c[0x0][0x198], RZ ;  /* 0x00006600031b7a10 */ /* 0x040fe20007ffe0ff */
[----:B------:R-:W-:Y:S01]  /*2d8a0*/  IMAD.WIDE R22, R3, 0x4, R4 ;  /* 0x0000000403167825 */ /* 0x000fe200078e0204 */
[----:B------:R-:W-:Y:S01]  /*2d8b0*/  IADD3 R0, R199, 0x2f, RZ ;  /* 0x0000002fc7007810 */ /* 0x000fe20007ffe0ff */
[----:B------:R-:W4:Y:S02]  /*2d8c0*/  LDS.128 R12, [R2] ;  /* 0x00000000020c7984 */ /* 0x000f240000000c00 */
[----:B------:R-:W-:Y:S01]  /*2d8d0*/  IMAD.WIDE R24, R3, 0x4, R6 ;  /* 0x0000000403187825 */ /* 0x000fe200078e0206 */
[----:B------:R-:W-:-:S03]  /*2d8e0*/  ISETP.GE.AND P1, PT, R0, c[0x0][0x17c], PT ;  /* 0x00005f0000007a0c */ /* 0x000fc60003f26270 */
[----:B--2---:R-:W-:Y:S01]  /*2d8f0*/  IMAD.WIDE R16, R3, 0x4, R224 ;  /* 0x0000000403107825 */ /* 0x004fe200078e02e0 */
[----:B------:R2:W-:Y:S03]  /*2d900*/  @P4 STG.E [R22.64], R159 ;  /* 0x0000009f16004986 */ /* 0x0005e6000c101908 */
[----:B---3--:R-:W-:Y:S01]  /*2d910*/  IMAD.WIDE R18, R27, 0x4, R236 ;  /* 0x000000041b127825 */ /* 0x008fe200078e02ec */
[----:B------:R-:W-:Y:S01]  /*2d920*/  @P3 STG.E [R24.64], R175 ;  /* 0x000000af18003986 */ /* 0x000fe2000c101908 */
[----:B-1----:R-:W-:Y:S02]  /*2d930*/  LOP3.LUT R28, R251, 0x7f, RZ, 0xc0, !PT ;  /* 0x0000007ffb1c7812 */ /* 0x002fe400078ec0ff */
[----:B----4-:R-:W-:Y:S01]  /*2d940*/  IMAD.WIDE R20, R27, 0x4, R4 ;  /* 0x000000041b147825 */ /* 0x010fe200078e0204 */
[----:B------:R1:W-:Y:S01]  /*2d950*/  @P2 STG.E [R16.64], R191 ;  /* 0x000000bf10002986 */ /* 0x0003e2000c101908 */
[----:B------:R-:W-:-:S02]  /*2d960*/  ISETP.LT.AND P3, PT, R215, c[0x0][0x178], !P0 ;  /* 0x00005e00d7007a0c */ /* 0x000fc40004761270 */
[----:B------:R-:W-:Y:S01]  /*2d970*/  IMAD.SHL.U32 R251, R251, 0x400, RZ ;  /* 0x00000400fbfb7824 */ /* 0x000fe200078e00ff */
[----:B------:R3:W-:Y:S01]  /*2d980*/  @P6 STG.E [R18.64], R82 ;  /* 0x0000005212006986 */ /* 0x0007e2000c101908 */
[----:B------:R-:W-:Y:S02]  /*2d990*/  ISETP.LT.AND P0, PT, R135, c[0x0][0x178], !P0 ;  /* 0x00005e0087007a0c */ /* 0x000fe40004701270 */
[----:B------:R-:W-:Y:S01]  /*2d9a0*/  ISETP.LT.AND P2, PT, R235, c[0x0][0x178], !P1 ;  /* 0x00005e00eb007a0c */ /* 0x000fe20004f41270 */
[----:B------:R-:W-:Y:S01]  /*2d9b0*/  @P5 STG.E [R20.64], R162 ;  /* 0x000000a214005986 */ /* 0x000fe2000c101908 */
[----:B------:R-:W-:Y:S02]  /*2d9c0*/  ISETP.LT.AND P5, PT, R214, c[0x0][0x178], !P1 ;  /* 0x00005e00d6007a0c */ /* 0x000fe40004fa1270 */
[----:B------:R-:W-:Y:S02]  /*2d9d0*/  ISETP.LT.AND P6, PT, R215, c[0x0][0x178], !P1 ;  /* 0x00005e00d7007a0c */ /* 0x000fe40004fc1270 */
[----:B------:R-:W-:-:S02]  /*2d9e0*/  IADD3 R29, R27, c[0x0][0x198], RZ ;  /* 0x000066001b1d7a10 */ /* 0x000fc40007ffe0ff */
[----:B------:R-:W-:Y:S01]  /*2d9f0*/  LOP3.LUT R251, R251, 0x1800, RZ, 0xc0, !PT ;  /* 0x00001800fbfb7812 */ /* 0x000fe200078ec0ff */
[----:B--2---:R-:W-:-:S03]  /*2da00*/  IMAD.WIDE R22, R27, 0x4, R6 ;  /* 0x000000041b167825 */ /* 0x004fc600078e0206 */
[----:B------:R-:W-:Y:S01]  /*2da10*/  LEA R251, R28, R251, 0x4 ;  /* 0x000000fb1cfb7211 */ /* 0x000fe200078e20ff */
[----:B-1----:R-:W-:Y:S01]  /*2da20*/  IMAD.WIDE R16, R27, 0x4, R224 ;  /* 0x000000041b107825 */ /* 0x002fe200078e02e0 */
[----:B------:R-:W-:Y:S03]  /*2da30*/  @P3 STG.E [R22.64], R86 ;  /* 0x0000005616003986 */ /* 0x000fe6000c101908 */
[----:B------:R-:W-:Y:S01]  /*2da40*/  IMAD.WIDE R24, R29, 0x4, R236 ;  /* 0x000000041d187825 */ /* 0x000fe200078e02ec */
[----:B------:R-:W-:-:S03]  /*2da50*/  LOP3.LUT R251, R251, 0x20, RZ, 0x3c, !PT ;  /* 0x00000020fbfb7812 */ /* 0x000fc600078e3cff */
[C---:B------:R-:W-:Y:S01]  /*2da60*/  IMAD.WIDE R2, R29.reuse, 0x4, R4 ;  /* 0x000000041d027825 */ /* 0x040fe200078e0204 */
[----:B------:R-:W-:Y:S03]  /*2da70*/  @P0 STG.E [R16.64], R154 ;  /* 0x0000009a10000986 */ /* 0x000fe6000c101908 */
[----:B---3--:R-:W-:Y:S01]  /*2da80*/  IMAD.WIDE R18, R29, 0x4, R6 ;  /* 0x000000041d127825 */ /* 0x008fe200078e0206 */
[----:B------:R-:W-:Y:S04]  /*2da90*/  @P2 STG.E [R24.64], R83 ;  /* 0x0000005318002986 */ /* 0x000fe8000c101908 */
[----:B------:R-:W-:Y:S04]  /*2daa0*/  @P5 STG.E [R2.64], R163 ;  /* 0x000000a302005986 */ /* 0x000fe8000c101908 */
[----:B------:R-:W-:Y:S04]  /*2dab0*/  @P6 STG.E [R18.64], R87 ;  /* 0x0000005712006986 */ /* 0x000fe8000c101908 */
[----:B------:R1:W2:Y:S01]  /*2dac0*/  LDS.128 R16, [R251] ;  /* 0x00000000fb107984 */ /* 0x0002a20000000c00 */
[----:B------:R-:W-:-:S03]  /*2dad0*/  IADD3 R0, R199, 0x30, RZ ;  /* 0x00000030c7007810 */ /* 0x000fc60007ffe0ff */
[----:B-1----:R-:W1:Y:S01]  /*2dae0*/  S2R R251, SR_TID.X ;  /* 0x0000000000fb7919 */ /* 0x002e620000002100 */
[----:B------:R-:W-:Y:S02]  /*2daf0*/  ISETP.GE.AND P4, PT, R0, c[0x0][0x17c], PT ;  /* 0x00005f0000007a0c */ /* 0x000fe40003f86270 */
[----:B------:R-:W-:Y:S02]  /*2db00*/  ISETP.LT.AND P1, PT, R135, c[0x0][0x178], !P1 ;  /* 0x00005e0087007a0c */ /* 0x000fe40004f21270 */
[----:B------:R-:W-:Y:S02]  /*2db10*/  ISETP.LT.AND P0, PT, R235, c[0x0][0x178], !P4 ;  /* 0x00005e00eb007a0c */ /* 0x000fe40006701270 */
[----:B------:R-:W-:Y:S02]  /*2db20*/  ISETP.LT.AND P5, PT, R214, c[0x0][0x178], !P4 ;  /* 0x00005e00d6007a0c */ /* 0x000fe400067a1270 */
[C---:B------:R-:W-:Y:S01]  /*2db30*/  IADD3 R31, R29.reuse, c[0x0][0x198], RZ ;  /* 0x000066001d1f7a10 */ /* 0x040fe20007ffe0ff */
[----:B------:R-:W-:Y:S01]  /*2db40*/  IMAD.WIDE R20, R29, 0x4, R224 ;  /* 0x000000041d147825 */ /* 0x000fe200078e02e0 */
[----:B------:R-:W-:-:S03]  /*2db50*/  IADD3 R0, R199, 0x31, RZ ;  /* 0x00000031c7007810 */ /* 0x000fc60007ffe0ff */
[----:B------:R-:W-:Y:S01]  /*2db60*/  IMAD.WIDE R22, R31, 0x4, R236 ;  /* 0x000000041f167825 */ /* 0x000fe200078e02ec */
[----:B------:R-:W-:-:S03]  /*2db70*/  ISETP.GE.AND P3, PT, R0, c[0x0][0x17c], PT ;  /* 0x00005f0000007a0c */ /* 0x000fc60003f66270 */
[----:B------:R-:W-:Y:S01]  /*2db80*/  IMAD.WIDE R2, R31, 0x4, R4 ;  /* 0x000000041f027825 */ /* 0x000fe200078e0204 */
[----:B------:R-:W-:Y:S01]  /*2db90*/  ISETP.LT.AND P6, PT, R215, c[0x0][0x178], !P4 ;  /* 0x00005e00d7007a0c */ /* 0x000fe200067c1270 */
[----:B------:R3:W-:Y:S01]  /*2dba0*/  @P1 STG.E [R20.64], R155 ;  /* 0x0000009b14001986 */ /* 0x0007e2000c101908 */
[----:B------:R-:W-:Y:S02]  /*2dbb0*/  ISETP.LT.AND P4, PT, R135, c[0x0][0x178], !P4 ;  /* 0x00005e0087007a0c */ /* 0x000fe40006781270 */
[C---:B-1----:R-:W-:Y:S01]  /*2dbc0*/  LOP3.LUT R28, R251.reuse, 0x7f, RZ, 0xc0, !PT ;  /* 0x0000007ffb1c7812 */ /* 0x042fe200078ec0ff */
[----:B------:R-:W-:Y:S01]  /*2dbd0*/  IMAD.SHL.U32 R251, R251, 0x400, RZ ;  /* 0x00000400fbfb7824 */ /* 0x000fe200078e00ff */
[----:B------:R1:W-:Y:S01]  /*2dbe0*/  @P0 STG.E [R22.64], R204 ;  /* 0x000000cc16000986 */ /* 0x0003e2000c101908 */
[----:B------:R-:W-:Y:S01]  /*2dbf0*/  ISETP.LT.AND P0, PT, R235, c[0x0][0x178], !P3 ;  /* 0x00005e00eb007a0c */ /* 0x000fe20005f01270 */
[C---:B------:R-:W-:Y:S02]  /*2dc00*/  IMAD.WIDE R24, R31.reuse, 0x4, R6 ;  /* 0x000000041f187825 */ /* 0x040fe400078e0206 */
[----:B------:R4:W-:Y:S01]  /*2dc10*/  @P5 STG.E [R2.64], R220 ;  /* 0x000000dc02005986 */ /* 0x0009e2000c101908 */
[----:B------:R-:W-:Y:S01]  /*2dc20*/  ISETP.LT.AND P5, PT, R214, c[0x0][0x178], !P3 ;  /* 0x00005e00d6007a0c */ /* 0x000fe20005fa1270 */
[----:B------:R-:W-:Y:S01]  /*2dc30*/  IMAD.WIDE R26, R31, 0x4, R224 ;  /* 0x000000041f1a7825 */ /* 0x000fe200078e02e0 */
[----:B------:R-:W-:-:S02]  /*2dc40*/  LOP3.LUT R251, R251, 0x1800, RZ, 0xc0, !PT ;  /* 0x00001800fbfb7812 */ /* 0x000fc400078ec0ff */
[----:B------:R-:W-:Y:S02]  /*2dc50*/  IADD3 R31, R31, c[0x0][0x198], RZ ;  /* 0x000066001f1f7a10 */ /* 0x000fe40007ffe0ff */
[----:B------:R-:W-:Y:S01]  /*2dc60*/  LEA R251, R28, R251, 0x4 ;  /* 0x000000fb1cfb7211 */ /* 0x000fe200078e20ff */
[----:B------:R-:W-:Y:S02]  /*2dc70*/  @P6 STG.E [R24.64], R8 ;  /* 0x0000000818006986 */ /* 0x000fe4000c101908 */
[----:B---3--:R-:W-:Y:S01]  /*2dc80*/  IMAD.WIDE R20, R31, 0x4, R236 ;  /* 0x000000041f147825 */ /* 0x008fe200078e02ec */
[----:B------:R-:W-:Y:S01]  /*2dc90*/  LOP3.LUT R251, R251, 0x40, RZ, 0x3c, !PT ;  /* 0x00000040fbfb7812 */ /* 0x000fe200078e3cff */
[----:B------:R-:W-:Y:S02]  /*2dca0*/  @P4 STG.E [R26.64], R12 ;  /* 0x0000000c1a004986 */ /* 0x000fe4000c101908 */
[----:B-1----:R-:W-:Y:S01]  /*2dcb0*/  IMAD.WIDE R22, R31, 0x4, R4 ;  /* 0x000000041f167825 */ /* 0x002fe200078e0204 */
[----:B------:R-:W-:Y:S01]  /*2dcc0*/  ISETP.LT.AND P4, PT, R215, c[0x0][0x178], !P3 ;  /* 0x00005e00d7007a0c */ /* 0x000fe20005f81270 */
[----:B------:R-:W-:Y:S01]  /*2dcd0*/  @P0 STG.E [R20.64], R205 ;  /* 0x000000cd14000986 */ /* 0x000fe2000c101908 */
[----:B------:R-:W-:-:S03]  /*2dce0*/  IADD3 R0, R199, 0x32, RZ ;  /* 0x00000032c7007810 */ /* 0x000fc60007ffe0ff */
[----:B------:R-:W-:Y:S04]  /*2dcf0*/  @P5 STG.E [R22.64], R221 ;  /* 0x000000dd16005986 */ /* 0x000fe8000c101908 */
[----:B------:R1:W3:Y:S01]  /*2dd00*/  LDS.128 R20, [R251] ;  /* 0x00000000fb147984 */ /* 0x0002e20000000c00 */
[----:B------:R-:W-:Y:S01]  /*2dd10*/  ISETP.GE.AND P2, PT, R0, c[0x0][0x17c], PT ;  /* 0x00005f0000007a0c */ /* 0x000fe20003f46270 */
[----:B----4-:R-:W-:Y:S02]  /*2dd20*/  IMAD.WIDE R2, R31, 0x4, R6 ;  /* 0x000000041f027825 */ /* 0x010fe400078e0206 */
[----:B-1----:R-:W1:Y:S01]  /*2dd30*/  S2R R251, SR_TID.X ;  /* 0x0000000000fb7919 */ /* 0x002e620000002100 */
[----:B------:R-:W-:Y:S02]  /*2dd40*/  ISETP.LT.AND P3, PT, R135, c[0x0][0x178], !P3 ;  /* 0x00005e0087007a0c */ /* 0x000fe40005f61270 */
[----:B------:R-:W-:Y:S01]  /*2dd50*/  ISETP.LT.AND P6, PT, R235, c[0x0][0x178], !P2 ;  /* 0x00005e00eb007a0c */ /* 0x000fe200057c1270 */
[----:B------:R-:W-:Y:S01]  /*2dd60*/  @P4 STG.E [R2.64], R9 ;  /* 0x0000000902004986 */ /* 0x000fe2000c101908 */
[----:B------:R-:W-:-:S02]  /*2dd70*/  ISETP.LT.AND P5, PT, R214, c[0x0][0x178], !P2 ;  /* 0x00005e00d6007a0c */ /* 0x000fc400057a1270 */
[----:B------:R-:W-:Y:S02]  /*2dd80*/  ISETP.LT.AND P4, PT, R215, c[0x0][0x178], !P2 ;  /* 0x00005e00d7007a0c */ /* 0x000fe40005781270 */
[C---:B------:R-:W-:Y:S01]  /*2dd90*/  IADD3 R33, R31.reuse, c[0x0][0x198], RZ ;  /* 0x000066001f217a10 */ /* 0x040fe20007ffe0ff */
[----:B------:R-:W-:Y:S01]  /*2dda0*/  IMAD.WIDE R24, R31, 0x4, R224 ;  /* 0x000000041f187825 */ /* 0x000fe200078e02e0 */
[----:B------:R-:W-:-:S03]  /*2ddb0*/  IADD3 R0, R199, 0x33, RZ ;  /* 0x00000033c7007810 */ /* 0x000fc60007ffe0ff */
[----:B------:R-:W-:Y:S01]  /*2ddc0*/  IMAD.WIDE R26, R33, 0x4, R236 ;  /* 0x00000004211a7825 */ /* 0x000fe200078e02ec */
[----:B------:R-:W-:-:S03]  /*2ddd0*/  ISETP.GE.AND P1, PT, R0, c[0x0][0x17c], PT ;  /* 0x00005f0000007a0c */ /* 0x000fc60003f26270 */
[C---:B------:R-:W-:Y:S01]  /*2dde0*/  IMAD.WIDE R28, R33.reuse, 0x4, R4 ;  /* 0x00000004211c7825 */ /* 0x040fe200078e0204 */
[----:B------:R-:W-:Y:S03]  /*2ddf0*/  @P3 STG.E [R24.64], R13 ;  /* 0x0000000d18003986 */ /* 0x000fe6000c101908 */
        /* <DEDUP_REMOVED lines=8> */
[C---:B-1----:R-:W-:Y:S01]  /*2de80*/  LOP3.LUT R26, R251.reuse, 0x7f, RZ, 0xc0, !PT ;  /* 0x0000007ffb1a7812 */ /* 0x042fe200078ec0ff */
[----:B------:R-:W-:Y:S01]  /*2de90*/  IMAD.SHL.U32 R251, R251, 0x400, RZ ;  /* 0x00000400fbfb7824 */ /* 0x000fe200078e00ff */
[----:B------:R-:W-:Y:S02]  /*2dea0*/  IADD3 R35, R33, c[0x0][0x198], RZ ;  /* 0x0000660021237a10 */ /* 0x000fe40007ffe0ff */
[----:B------:R-:W-:Y:S01]  /*2deb0*/  ISETP.LT.AND P1, PT, R135, c[0x0][0x178], !P1 ;  /* 0x00005e0087007a0c */ /* 0x000fe20004f21270 */
[----:B------:R-:W-:Y:S01]  /*2dec0*/  IMAD.WIDE R2, R33, 0x4, R224 ;  /* 0x0000000421027825 */ /* 0x000fe200078e02e0 */
[----:B------:R-:W-:Y:S02]  /*2ded0*/  IADD3 R0, R199, 0x34, RZ ;  /* 0x00000034c7007810 */ /* 0x000fe40007ffe0ff */
[----:B------:R-:W-:Y:S01]  /*2dee0*/  LOP3.LUT R251, R251, 0x1800, RZ, 0xc0, !PT ;  /* 0x00001800fbfb7812 */ /* 0x000fe200078ec0ff */
[----:B------:R-:W-:Y:S01]  /*2def0*/  IMAD.WIDE R8, R35, 0x4, R236 ;  /* 0x0000000423087825 */ /* 0x000fe200078e02ec */
[----:B------:R-:W-:-:S03]  /*2df00*/  ISETP.GE.AND P0, PT, R0, c[0x0][0x17c], PT ;  /* 0x00005f0000007a0c */ /* 0x000fc60003f06270 */
[C---:B------:R-:W-:Y:S01]  /*2df10*/  IMAD.WIDE R12, R35.reuse, 0x4, R4 ;  /* 0x00000004230c7825 */ /* 0x040fe200078e0204 */
[----:B------:R-:W-:Y:S01]  /*2df20*/  LEA R251, R26, R251, 0x4 ;  /* 0x000000fb1afb7211 */ /* 0x000fe200078e20ff */
[----:B--2---:R1:W-:Y:S02]  /*2df30*/  @P2 STG.E [R2.64], R16 ;  /* 0x0000001002002986 */ /* 0x0043e4000c101908 */
[----:B------:R-:W-:Y:S01]  /*2df40*/  IMAD.WIDE R24, R35, 0x4, R6 ;  /* 0x0000000423187825 */ /* 0x000fe200078e0206 */
[----:B------:R-:W-:Y:S01]  /*2df50*/  IADD3 R0, R199, 0x35, RZ ;  /* 0x00000035c7007810 */ /* 0x000fe20007ffe0ff */
[----:B------:R2:W-:Y:S02]  /*2df60*/  @P6 STG.E [R8.64], R201 ;  /* 0x000000c908006986 */ /* 0x0005e4000c101908 */
[----:B----4-:R-:W-:Y:S01]  /*2df70*/  IMAD.WIDE R28, R35, 0x4, R224 ;  /* 0x00000004231c7825 */ /* 0x010fe200078e02e0 */
[----:B------:R-:W-:Y:S01]  /*2df80*/  ISETP.LT.AND P2, PT, R235, c[0x0][0x178], !P0 ;  /* 0x00005e00eb007a0c */ /* 0x000fe20004741270 */
[----:B------:R4:W-:Y:S01]  /*2df90*/  @P4 STG.E [R12.64], R217 ;  /* 0x000000d90c004986 */ /* 0x0009e2000c101908 */
[----:B------:R-:W-:-:S02]  /*2dfa0*/  LOP3.LUT R251, R251, 0x60, RZ, 0x3c, !PT ;  /* 0x00000060fbfb7812 */ /* 0x000fc400078e3cff */
[----:B------:R-:W-:Y:S01]  /*2dfb0*/  ISETP.GE.AND P3, PT, R0, c[0x0][0x17c], PT ;  /* 0x00005f0000007a0c */ /* 0x000fe20003f66270 */
[----:B------:R-:W-:Y:S01]  /*2dfc0*/  @P5 STG.E [R24.64], R129 ;  /* 0x0000008118005986 */ /* 0x000fe2000c101908 */
[----:B------:R-:W-:-:S03]  /*2dfd0*/  ISETP.LT.AND P4, PT, R214, c[0x0][0x178], !P0 ;  /* 0x00005e00d6007a0c */ /* 0x000fc60004781270 */
[----:B------:R1:W-:Y:S01]  /*2dfe0*/  @P1 STG.E [R28.64], R17 ;  /* 0x000000111c001986 */ /* 0x0003e2000c101908 */
[----:B------:R-:W-:Y:S02]  /*2dff0*/  ISETP.LT.AND P1, PT, R215, c[0x0][0x178], !P0 ;  /* 0x00005e00d7007a0c */ /* 0x000fe40004721270 */
[----:B------:R-:W-:Y:S01]  /*2e000*/  IADD3 R33, R35, c[0x0][0x198], RZ ;  /* 0x0000660023217a10 */ /* 0x000fe20007ffe0ff */
[----:B------:R-:W3:Y:S01]  /*2e010*/  LDS.128 R24, [R251] ;  /* 0x00000000fb187984 */ /* 0x000ee20000000c00 */
[----:B------:R-:W-:Y:S02]  /*2e020*/  ISETP.LT.AND P0, PT, R135, c[0x0][0x178], !P0 ;  /* 0x00005e0087007a0c */ /* 0x000fe40004701270 */
[----:B------:R-:W-:Y:S01]  /*2e030*/  ISETP.LT.AND P5, PT, R235, c[0x0][0x178], !P3 ;  /* 0x00005e00eb007a0c */ /* 0x000fe20005fa1270 */
[C---:B------:R-:W-:Y:S01]  /*2e040*/  IMAD.WIDE R30, R33.reuse, 0x4, R236 ;  /* 0x00000004211e7825 */ /* 0x040fe200078e02ec */
[----:B------:R-:W-:-:S03]  /*2e050*/  IADD3 R35, R33, c[0x0][0x198], RZ ;  /* 0x0000660021237a10 */ /* 0x000fc60007ffe0ff */
[----:B-1----:R-:W-:Y:S01]  /*2e060*/  IMAD.WIDE R2, R33, 0x4, R4 ;  /* 0x0000000421027825 */ /* 0x002fe200078e0204 */
[----:B------:R-:W-:-:S03]  /*2e070*/  IADD3 R0, R199, 0x36, RZ ;  /* 0x00000036c7007810 */ /* 0x000fc60007ffe0ff */
[C---:B--2---:R-:W-:Y:S01]  /*2e080*/  IMAD.WIDE R8, R33.reuse, 0x4, R6 ;  /* 0x0000000421087825 */ /* 0x044fe200078e0206 */
[----:B------:R1:W-:Y:S03]  /*2e090*/  @P2 STG.E [R30.64], R196 ;  /* 0x000000c41e002986 */ /* 0x0003e6000c101908 */
[----:B----4-:R-:W-:Y:S01]  /*2e0a0*/  IMAD.WIDE R12, R33, 0x4, R224 ;  /* 0x00000004210c7825 */ /* 0x010fe200078e02e0 */
[----:B------:R2:W-:Y:S01]  /*2e0b0*/  @P4 STG.E [R2.64], R208 ;  /* 0x000000d002004986 */ /* 0x0005e2000c101908 */
[----:B------:R-:W-:Y:S02]  /*2e0c0*/  ISETP.GE.AND P6, PT, R0, c[0x0][0x17c], PT ;  /* 0x00005f0000007a0c */ /* 0x000fe40003fc6270 */
[----:B------:R-:W-:Y:S01]  /*2e0d0*/  IMAD.WIDE R16, R35, 0x4, R236 ;  /* 0x0000000423107825 */ /* 0x000fe200078e02ec */
[----:B------:R4:W-:Y:S01]  /*2e0e0*/  @P1 STG.E [R8.64], R228 ;  /* 0x000000e408001986 */ /* 0x0009e2000c101908 */
[----:B------:R-:W-:-:S03]  /*2e0f0*/  ISETP.LT.AND P2, PT, R214, c[0x0][0x178], !P3 ;  /* 0x00005e00d6007a0c */ /* 0x000fc60005f41270 */
[----:B---3--:R3:W-:Y:S01]  /*2e100*/  @P0 STG.E [R12.64], R20 ;  /* 0x000000140c000986 */ /* 0x0087e2000c101908 */
[----:B------:R-:W-:Y:S02]  /*2e110*/  ISETP.LT.AND P0, PT, R215, c[0x0][0x178], !P3 ;  /* 0x00005e00d7007a0c */ /* 0x000fe40005f01270 */
[----:B------:R-:W-:Y:S01]  /*2e120*/  ISETP.LT.AND P3, PT, R135, c[0x0][0x178], !P3 ;  /* 0x00005e0087007a0c */ /* 0x000fe20005f61270 */
[----:B------:R3:W-:Y:S01]  /*2e130*/  @P5 STG.E [R16.64], R197 ;  /* 0x000000c510005986 */ /* 0x0007e2000c101908 */
[----:B------:R-:W-:Y:S02]  /*2e140*/  ISETP.LT.AND P5, PT, R235, c[0x0][0x178], !P6 ;  /* 0x00005e00eb007a0c */ /* 0x000fe400077a1270 */
[----:B------:R-:W-:Y:S02]  /*2e150*/  ISETP.LT.AND P1, PT, R214, c[0x0][0x178], !P6 ;  /* 0x00005e00d6007a0c */ /* 0x000fe40007721270 */
[C---:B-1----:R-:W-:Y:S01]  /*2e160*/  IADD3 R31, R35.reuse, c[0x0][0x198], RZ ;  /* 0x00006600231f7a10 */ /* 0x042fe20007ffe0ff */
[----:B------:R-:W-:Y:S01]  /*2e170*/  IMAD.WIDE R28, R35, 0x4, R4 ;  /* 0x00000004231c7825 */ /* 0x000fe200078e0204 */
[----:B------:R-:W-:-:S03]  /*2e180*/  IADD3 R0, R199, 0x37, RZ ;  /* 0x00000037c7007810 */ /* 0x000fc60007ffe0ff */
[----:B--2---:R-:W-:Y:S01]  /*2e190*/  IMAD.WIDE R2, R35, 0x4, R6 ;  /* 0x0000000423027825 */ /* 0x004fe200078e0206 */
[----:B------:R-:W-:-:S03]  /*2e1a0*/  ISETP.GE.AND P4, PT, R0, c[0x0][0x17c], PT ;  /* 0x00005f0000007a0c */ /* 0x000fc60003f86270 */
[----:B----4-:R-:W-:Y:S01]  /*2e1b0*/  IMAD.WIDE R8, R35, 0x4, R224 ;  /* 0x0000000423087825 */ /* 0x010fe200078e02e0 */
[----:B------:R1:W-:Y:S03]  /*2e1c0*/  @P2 STG.E [R28.64], R209 ;  /* 0x000000d11c002986 */ /* 0x0003e6000c101908 */
[----:B---3--:R-:W-:Y:S01]  /*2e1d0*/  IMAD.WIDE R12, R31, 0x4, R236 ;  /* 0x000000041f0c7825 */ /* 0x008fe200078e02ec */
        /* <DEDUP_REMOVED lines=10> */
[C---:B------:R-:W-:Y:S01]  /*2e280*/  IADD3 R33, R31.reuse, c[0x0][0x198], RZ ;  /* 0x000066001f217a10 */ /* 0x040fe20007ffe0ff */
[----:B-1----:R-:W-:Y:S01]  /*2e290*/  IMAD.WIDE R28, R31, 0x4, R6 ;  /* 0x000000041f1c7825 */ /* 0x002fe200078e0206 */
[----:B------:R-:W-:-:S03]  /*2e2a0*/  IADD3 R0, R199, 0x38, RZ ;  /* 0x00000038c7007810 */ /* 0x000fc60007ffe0ff */
[----:B--2---:R-:W-:Y:S01]  /*2e2b0*/  IMAD.WIDE R2, R31, 0x4, R224 ;  /* 0x000000041f027825 */ /* 0x004fe200078e02e0 */
[----:B------:R-:W-:-:S03]  /*2e2c0*/  ISETP.GE.AND P0, PT, R0, c[0x0][0x17c], PT ;  /* 0x00005f0000007a0c */ /* 0x000fc60003f06270 */
[C---:B---3--:R-:W-:Y:S01]  /*2e2d0*/  IMAD.WIDE R8, R33.reuse, 0x4, R236 ;  /* 0x0000000421087825 */ /* 0x048fe200078e02ec */
[----:B------:R-:W-:Y:S03]  /*2e2e0*/  @P2 STG.E [R28.64], R232 ;  /* 0x000000e81c002986 */ /* 0x000fe6000c101908 */
[C---:B----4-:R-:W-:Y:S01]  /*2e2f0*/  IMAD.WIDE R12, R33.reuse, 0x4, R4 ;  /* 0x00000004210c7825 */ /* 0x050fe200078e0204 */
[----:B------:R1:W-:Y:S03]  /*2e300*/  @P6 STG.E [R2.64], R24 ;  /* 0x0000001802006986 */ /* 0x0003e6000c101908 */
[----:B------:R-:W-:Y:S01]  /*2e310*/  IMAD.WIDE R16, R33, 0x4, R6 ;  /* 0x0000000421107825 */ /* 0x000fe200078e0206 */
[----:B------:R2:W-:Y:S01]  /*2e320*/  @P5 STG.E [R8.64], R133 ;  /* 0x0000008508005986 */ /* 0x0005e2000c101908 */
[----:B------:R-:W-:-:S03]  /*2e330*/  ISETP.LT.AND P4, PT, R135, c[0x0][0x178], !P4 ;  /* 0x00005e0087007a0c */ /* 0x000fc60006781270 */
[----:B------:R3:W-:Y:S01]  /*2e340*/  @P3 STG.E [R12.64], R213 ;  /* 0x000000d50c003986 */ /* 0x0007e2000c101908 */
[----:B------:R-:W-:Y:S01]  /*2e350*/  ISETP.LT.AND P3, PT, R235, c[0x0][0x178], !P0 ;  /* 0x00005e00eb007a0c */ /* 0x000fe20004761270 */
[----:B------:R-:W-:Y:S02]  /*2e360*/  IMAD.WIDE R20, R33, 0x4, R224 ;  /* 0x0000000421147825 */ /* 0x000fe400078e02e0 */
[----:B------:R4:W-:Y:S01]  /*2e370*/  @P1 STG.E [R16.64], R233 ;  /* 0x000000e910001986 */ /* 0x0009e2000c101908 */
[----:B------:R-:W-:Y:S02]  /*2e380*/  ISETP.LT.AND P1, PT, R214, c[0x0][0x178], !P0 ;  /* 0x00005e00d6007a0c */ /* 0x000fe40004721270 */
[----:B------:R-:W-:Y:S02]  /*2e390*/  ISETP.LT.AND P6, PT, R215, c[0x0][0x178], !P0 ;  /* 0x00005e00d7007a0c */ /* 0x000fe400047c1270 */
[----:B------:R-:W-:Y:S02]  /*2e3a0*/  IADD3 R33, R33, c[0x0][0x198], RZ ;  /* 0x0000660021217a10 */ /* 0x000fe40007ffe0ff */
[----:B------:R-:W-:-:S02]  /*2e3b0*/  ISETP.LT.AND P0, PT, R135, c[0x0][0x178], !P0 ;  /* 0x00005e0087007a0c */ /* 0x000fc40004701270 */
[----:B------:R-:W-:Y:S01]  /*2e3c0*/  IADD3 R0, R199, 0x39, RZ ;  /* 0x00000039c7007810 */ /* 0x000fe20007ffe0ff */
[C---:B-1----:R-:W-:Y:S01]  /*2e3d0*/  IMAD.WIDE R2, R33.reuse, 0x4, R236 ;  /* 0x0000000421027825 */ /* 0x042fe200078e02ec */
[----:B------:R1:W-:Y:S03]  /*2e3e0*/  @P4 STG.E [R20.64], R25 ;  /* 0x0000001914004986 */ /* 0x0003e6000c101908 */
[----:B--2---:R-:W-:Y:S01]  /*2e3f0*/  IMAD.WIDE R8, R33, 0x4, R4 ;  /* 0x0000000421087825 */ /* 0x004fe200078e0204 */
[----:B------:R-:W-:-:S03]  /*2e400*/  ISETP.GE.AND P2, PT, R0, c[0x0][0x17c], PT ;  /* 0x00005f0000007a0c */ /* 0x000fc60003f46270 */
[C---:B---3--:R-:W-:Y:S01]  /*2e410*/  IMAD.WIDE R12, R33.reuse, 0x4, R6 ;  /* 0x00000004210c7825 */ /* 0x048fe200078e0206 */
[----:B------:R2:W-:Y:S03]  /*2e420*/  @P3 STG.E [R2.64], R206 ;  /* 0x000000ce02003986 */ /* 0x0005e6000c101908 */
[----:B----4-:R-:W-:Y:S01]  /*2e430*/  IMAD.WIDE R16, R33, 0x4, R224 ;  /* 0x0000000421107825 */ /* 0x010fe200078e02e0 */
[----:B------:R-:W-:Y:S01]  /*2e440*/  IADD3 R0, R199, 0x3a, RZ ;  /* 0x0000003ac7007810 */ /* 0x000fe20007ffe0ff */
[----:B------:R3:W-:Y:S01]  /*2e450*/  @P1 STG.E [R8.64], R222 ;  /* 0x000000de08001986 */ /* 0x0007e2000c101908 */
[----:B------:R-:W-:-:S03]  /*2e460*/  ISETP.LT.AND P4, PT, R235, c[0x0][0x178], !P2 ;  /* 0x00005e00eb007a0c */ /* 0x000fc60005781270 */
[----:B------:R4:W-:Y:S01]  /*2e470*/  @P6 STG.E [R12.64], R10 ;  /* 0x0000000a0c006986 */ /* 0x0009e2000c101908 */
[----:B------:R-:W-:-:S03]  /*2e480*/  ISETP.GE.AND P5, PT, R0, c[0x0][0x17c], PT ;  /* 0x00005f0000007a0c */ /* 0x000fc60003fa6270 */
[----:B------:R2:W-:Y:S01]  /*2e490*/  @P0 STG.E [R16.64], R14 ;  /* 0x0000000e10000986 */ /* 0x0005e2000c101908 */
[----:B------:R-:W-:Y:S02]  /*2e4a0*/  ISETP.LT.AND P0, PT, R214, c[0x0][0x178], !P2 ;  /* 0x00005e00d6007a0c */ /* 0x000fe40005701270 */
[----:B------:R-:W-:Y:S02]  /*2e4b0*/  ISETP.LT.AND P1, PT, R215, c[0x0][0x178], !P2 ;  /* 0x00005e00d7007a0c */ /* 0x000fe40005721270 */
[----:B------:R-:W-:Y:S02]  /*2e4c0*/  IADD3 R31, R33, c[0x0][0x198], RZ ;  /* 0x00006600211f7a10 */ /* 0x000fe40007ffe0ff */
[----:B------:R-:W-:Y:S02]  /*2e4d0*/  ISETP.LT.AND P2, PT, R135, c[0x0][0x178], !P2 ;  /* 0x00005e0087007a0c */ /* 0x000fe40005741270 */
[----:B------:R-:W-:Y:S01]  /*2e4e0*/  ISETP.LT.AND P6, PT, R235, c[0x0][0x178], !P5 ;  /* 0x00005e00eb007a0c */ /* 0x000fe20006fc1270 */
[C---:B------:R-:W-:Y:S01]  /*2e4f0*/  IMAD.WIDE R28, R31.reuse, 0x4, R236 ;  /* 0x000000041f1c7825 */ /* 0x040fe200078e02ec */
[----:B-1----:R-:W-:-:S03]  /*2e500*/  IADD3 R25, R31, c[0x0][0x198], RZ ;  /* 0x000066001f197a10 */ /* 0x002fc60007ffe0ff */
[----:B--2---:R-:W-:Y:S01]  /*2e510*/  IMAD.WIDE R2, R31, 0x4, R4 ;  /* 0x000000041f027825 */ /* 0x004fe200078e0204 */
[----:B------:R-:W-:-:S03]  /*2e520*/  IADD3 R0, R199, 0x3b, RZ ;  /* 0x0000003bc7007810 */ /* 0x000fc60007ffe0ff */
[C---:B---3--:R-:W-:Y:S01]  /*2e530*/  IMAD.WIDE R8, R31.reuse, 0x4, R6 ;  /* 0x000000041f087825 */ /* 0x048fe200078e0206 */
[----:B------:R1:W-:Y:S01]  /*2e540*/  @P4 STG.E [R28.64], R207 ;  /* 0x000000cf1c004986 */ /* 0x0003e2000c101908 */
[----:B------:R-:W-:Y:S02]  /*2e550*/  ISETP.LT.AND P4, PT, R214, c[0x0][0x178], !P5 ;  /* 0x00005e00d6007a0c */ /* 0x000fe40006f81270 */
[----:B----4-:R-:W-:Y:S01]  /*2e560*/  IMAD.WIDE R12, R31, 0x4, R224 ;  /* 0x000000041f0c7825 */ /* 0x010fe200078e02e0 */
[----:B------:R2:W-:Y:S01]  /*2e570*/  @P0 STG.E [R2.64], R223 ;  /* 0x000000df02000986 */ /* 0x0005e2000c101908 */
[----:B------:R-:W-:Y:S02]  /*2e580*/  ISETP.GE.AND P3, PT, R0, c[0x0][0x17c], PT ;  /* 0x00005f0000007a0c */ /* 0x000fe40003f66270 */
[----:B------:R-:W-:Y:S01]  /*2e590*/  IMAD.WIDE R16, R25, 0x4, R236 ;  /* 0x0000000419107825 */ /* 0x000fe200078e02ec */
[----:B------:R3:W-:Y:S01]  /*2e5a0*/  @P1 STG.E [R8.64], R11 ;  /* 0x0000000b08001986 */ /* 0x0007e2000c101908 */
[----:B------:R-:W-:-:S02]  /*2e5b0*/  ISETP.LT.AND P1, PT, R215, c[0x0][0x178], !P5 ;  /* 0x00005e00d7007a0c */ /* 0x000fc40006f21270 */
[----:B------:R-:W-:Y:S01]  /*2e5c0*/  ISETP.LT.AND P5, PT, R135, c[0x0][0x178], !P5 ;  /* 0x00005e0087007a0c */ /* 0x000fe20006fa1270 */
[----:B------:R4:W-:Y:S01]  /*2e5d0*/  @P2 STG.E [R12.64], R15 ;  /* 0x0000000f0c002986 */ /* 0x0009e2000c101908 */
[----:B------:R-:W-:-:S03]  /*2e5e0*/  ISETP.LT.AND P0, PT, R214, c[0x0][0x178], !P3 ;  /* 0x00005e00d6007a0c */ /* 0x000fc60005f01270 */
[----:B------:R4:W-:Y:S01]  /*2e5f0*/  @P6 STG.E [R16.64], R202 ;  /* 0x000000ca10006986 */ /* 0x0009e2000c101908 */
[----:B------:R-:W-:Y:S01]  /*2e600*/  ISETP.LT.AND P6, PT, R235, c[0x0][0x178], !P3 ;  /* 0x00005e00eb007a0c */ /* 0x000fe20005fc1270 */
[C---:B------:R-:W-:Y:S01]  /*2e610*/  IMAD.WIDE R20, R25.reuse, 0x4, R4 ;  /* 0x0000000419147825 */ /* 0x040fe200078e0204 */
[----:B-1----:R-:W-:-:S03]  /*2e620*/  IADD3 R29, R25, c[0x0][0x198], RZ ;  /* 0x00006600191d7a10 */ /* 0x002fc60007ffe0ff */
[----:B--2---:R-:W-:Y:S01]  /*2e630*/  IMAD.WIDE R2, R25, 0x4, R6 ;  /* 0x0000000419027825 */ /* 0x004fe200078e0206 */
[----:B------:R-:W-:Y:S01]  /*2e640*/  IADD3 R0, R199, 0x3d, RZ ;  /* 0x0000003dc7007810 */ /* 0x000fe20007ffe0ff */
[----:B------:R-:W-:Y:S02]  /*2e650*/  @P4 STG.E [R20.64], R218 ;  /* 0x000000da14004986 */ /* 0x000fe4000c101908 */
[----:B---3--:R-:W-:Y:S02]  /*2e660*/  IMAD.WIDE R8, R25, 0x4, R224 ;  /* 0x0000000419087825 */ /* 0x008fe400078e02e0 */
[----:B------:R1:W-:Y:S02]  /*2e670*/  @P1 STG.E [R2.64], R130 ;  /* 0x0000008202001986 */ /* 0x0003e4000c101908 */
[----:B------:R-:W-:Y:S01]  /*2e680*/  IMAD.WIDE R10, R29, 0x4, R236 ;  /* 0x000000041d0a7825 */ /* 0x000fe200078e02ec */
[----:B------:R-:W-:-:S03]  /*2e690*/  ISETP.GE.AND P1, PT, R0, c[0x0][0x17c], PT ;  /* 0x00005f0000007a0c */ /* 0x000fc60003f26270 */
[----:B----4-:R-:W-:Y:S01]  /*2e6a0*/  IMAD.WIDE R12, R29, 0x4, R4 ;  /* 0x000000041d0c7825 */ /* 0x010fe200078e0204 */
[C---:B------:R-:W-:Y:S01]  /*2e6b0*/  IADD3 R0, R199.reuse, 0x3e, RZ ;  /* 0x0000003ec7007810 */ /* 0x040fe20007ffe0ff */
[----:B------:R2:W-:Y:S01]  /*2e6c0*/  @P5 STG.E [R8.64], R18 ;  /* 0x0000001208005986 */ /* 0x0005e2000c101908 */
[----:B------:R-:W-:-:S03]  /*2e6d0*/  IADD3 R14, R199, 0x3c, RZ ;  /* 0x0000003cc70e7810 */ /* 0x000fc60007ffe0ff */
[----:B------:R3:W-:Y:S04]  /*2e6e0*/  @P6 STG.E [R10.64], R203 ;  /* 0x000000cb0a006986 */ /* 0x0007e8000c101908 */
[----:B------:R2:W-:Y:S01]  /*2e6f0*/  @P0 STG.E [R12.64], R219 ;  /* 0x000000db0c000986 */ /* 0x0005e2000c101908 */
[----:B------:R-:W-:Y:S02]  /*2e700*/  ISETP.GE.AND P0, PT, R0, c[0x0][0x17c], PT ;  /* 0x00005f0000007a0c */ /* 0x000fe40003f06270 */
[----:B------:R-:W-:Y:S02]  /*2e710*/  IADD3 R0, R199, 0x3f, RZ ;  /* 0x0000003fc7007810 */ /* 0x000fe40007ffe0ff */
[----:B------:R-:W4:Y:S01]  /*2e720*/  LDL.LU R199, [R1+0xd38] ;  /* 0x000d380001c77983 */ /* 0x000f220000300800 */
[----:B------:R-:W-:-:S02]  /*2e730*/  ISETP.LT.AND P4, PT, R215, c[0x0][0x178], !P3 ;  /* 0x00005e00d7007a0c */ /* 0x000fc40005f81270 */
[----:B------:R-:W-:Y:S01]  /*2e740*/  ISETP.GE.AND P2, PT, R14, c[0x0][0x17c], PT ;  /* 0x00005f000e007a0c */ /* 0x000fe20003f46270 */
[----:B------:R-:W-:Y:S01]  /*2e750*/  IMAD.WIDE R14, R29, 0x4, R6 ;  /* 0x000000041d0e7825 */ /* 0x000fe200078e0206 */
[----:B------:R-:W-:Y:S02]  /*2e760*/  ISETP.LT.AND P3, PT, R135, c[0x0][0x178], !P3 ;  /* 0x00005e0087007a0c */ /* 0x000fe40005f61270 */
[----:B------:R-:W-:Y:S02]  /*2e770*/  ISETP.LT.AND P6, PT, R235, c[0x0][0x178], !P2 ;  /* 0x00005e00eb007a0c */ /* 0x000fe400057c1270 */
[----:B------:R-:W-:Y:S02]  /*2e780*/  ISETP.LT.AND P5, PT, R214, c[0x0][0x178], !P2 ;  /* 0x00005e00d6007a0c */ /* 0x000fe400057a1270 */
[----:B------:R-:W-:-:S03]  /*2e790*/  IADD3 R17, R29, c[0x0][0x198], RZ ;  /* 0x000066001d117a10 */ /* 0x000fc60007ffe0ff */
[----:B------:R3:W-:Y:S01]  /*2e7a0*/  @P4 STG.E [R14.64], R131 ;  /* 0x000000830e004986 */ /* 0x0007e2000c101908 */
[----:B------:R-:W-:Y:S02]  /*2e7b0*/  ISETP.LT.AND P4, PT, R215, c[0x0][0x178], !P2 ;  /* 0x00005e00d7007a0c */ /* 0x000fe40005781270 */
[----:B------:R-:W-:Y:S01]  /*2e7c0*/  ISETP.LT.AND P2, PT, R135, c[0x0][0x178], !P2 ;  /* 0x00005e0087007a0c */ /* 0x000fe20005741270 */
[----:B-1----:R-:W-:-:S04]  /*2e7d0*/  IMAD.WIDE R2, R29, 0x4, R224 ;  /* 0x000000041d027825 */ /* 0x002fc800078e02e0 */
[C---:B--2---:R-:W-:Y:S01]  /*2e7e0*/  IMAD.WIDE R8, R17.reuse, 0x4, R236 ;  /* 0x0000000411087825 */ /* 0x044fe200078e02ec */
[----:B------:R1:W-:Y:S03]  /*2e7f0*/  @P3 STG.E [R2.64], R19 ;  /* 0x0000001302003986 */ /* 0x0003e6000c101908 */
[C---:B---3--:R-:W-:Y:S01]  /*2e800*/  IMAD.WIDE R10, R17.reuse, 0x4, R4 ;  /* 0x00000004110a7825 */ /* 0x048fe200078e0204 */
[----:B------:R2:W-:Y:S03]  /*2e810*/  @P6 STG.E [R8.64], R198 ;  /* 0x000000c608006986 */ /* 0x0005e6000c101908 */
[----:B------:R-:W-:Y:S01]  /*2e820*/  IMAD.WIDE R12, R17, 0x4, R6 ;  /* 0x00000004110c7825 */ /* 0x000fe200078e0206 */
[----:B------:R3:W-:Y:S01]  /*2e830*/  @P5 STG.E [R10.64], R210 ;  /* 0x000000d20a005986 */ /* 0x0007e2000c101908 */
[----:B------:R-:W-:-:S02]  /*2e840*/  ISETP.LT.AND P5, PT, R235, c[0x0][0x178], !P1 ;  /* 0x00005e00eb007a0c */ /* 0x000fc40004fa1270 */
[----:B------:R-:W-:Y:S01]  /*2e850*/  IMAD.WIDE R14, R17, 0x4, R224 ;  /* 0x00000004110e7825 */ /* 0x000fe200078e02e0 */
[----:B------:R-:W-:Y:S01]  /*2e860*/  ISETP.LT.AND P6, PT, R214, c[0x0][0x178], !P1 ;  /* 0x00005e00d6007a0c */ /* 0x000fe20004fc1270 */
[----:B------:R2:W-:Y:S01]  /*2e870*/  @P4 STG.E [R12.64], R230 ;  /* 0x000000e60c004986 */ /* 0x0005e2000c101908 */
[----:B------:R-:W-:Y:S02]  /*2e880*/  ISETP.LT.AND P4, PT, R215, c[0x0][0x178], !P1 ;  /* 0x00005e00d7007a0c */ /* 0x000fe40004f81270 */
[----:B------:R-:W-:Y:S01]  /*2e890*/  IADD3 R21, R17, c[0x0][0x198], RZ ;  /* 0x0000660011157a10 */ /* 0x000fe20007ffe0ff */
[----:B------:R3:W-:Y:S01]  /*2e8a0*/  @P2 STG.E [R14.64], R22 ;  /* 0x000000160e002986 */ /* 0x0007e2000c101908 */
[----:B------:R-:W-:Y:S02]  /*2e8b0*/  ISETP.LT.AND P1, PT, R135, c[0x0][0x178], !P1 ;  /* 0x00005e0087007a0c */ /* 0x000fe40004f21270 */
[----:B------:R-:W-:Y:S01]  /*2e8c0*/  ISETP.LT.AND P2, PT, R235, c[0x0][0x178], !P0 ;  /* 0x00005e00eb007a0c */ /* 0x000fe20004741270 */
[C---:B-1----:R-:W-:Y:S01]  /*2e8d0*/  IMAD.WIDE R2, R21.reuse, 0x4, R236 ;  /* 0x0000000415027825 */ /* 0x042fe200078e02ec */
[----:B------:R-:W-:-:S03]  /*2e8e0*/  IADD3 R19, R21, c[0x0][0x198], RZ ;  /* 0x0000660015137a10 */ /* 0x000fc60007ffe0ff */
[----:B--2---:R-:W-:Y:S01]  /*2e8f0*/  IMAD.WIDE R8, R21, 0x4, R4 ;  /* 0x0000000415087825 */ /* 0x004fe200078e0204 */
[----:B------:R-:W-:-:S03]  /*2e900*/  ISETP.GE.AND P3, PT, R0, c[0x0][0x17c], PT ;  /* 0x00005f0000007a0c */ /* 0x000fc60003f66270 */
[----:B---3--:R-:W-:-:S04]  /*2e910*/  IMAD.WIDE R10, R21, 0x4, R6 ;  /* 0x00000004150a7825 */ /* 0x008fc800078e0206 */
[----:B------:R-:W-:-:S04]  /*2e920*/  IMAD.WIDE R12, R21, 0x4, R224 ;  /* 0x00000004150c7825 */ /* 0x000fc800078e02e0 */
[----:B------:R-:W-:Y:S01]  /*2e930*/  IMAD.WIDE R16, R19, 0x4, R236 ;  /* 0x0000000413107825 */ /* 0x000fe200078e02ec */
[----:B----4-:R1:W-:Y:S01]  /*2e940*/  @P5 STG.E [R2.64], R199 ;  /* 0x000000c702005986 */ /* 0x0103e2000c101908 */
[----:B------:R-:W-:-:S03]  /*2e950*/  ISETP.LT.AND P5, PT, R235, c[0x0][0x178], !P3 ;  /* 0x00005e00eb007a0c */ /* 0x000fc60005fa1270 */
[----:B------:R2:W-:Y:S01]  /*2e960*/  @P6 STG.E [R8.64], R211 ;  /* 0x000000d308006986 */ /* 0x0005e2000c101908 */
[----:B------:R-:W-:-:S03]  /*2e970*/  ISETP.LT.AND P6, PT, R214, c[0x0][0x178], !P3 ;  /* 0x00005e00d6007a0c */ /* 0x000fc60005fc1270 */
[----:B------:R3:W-:Y:S01]  /*2e980*/  @P4 STG.E [R10.64], R231 ;  /* 0x000000e70a004986 */ /* 0x0007e2000c101908 */
[----:B------:R-:W-:-:S03]  /*2e990*/  ISETP.LT.AND P4, PT, R214, c[0x0][0x178], !P0 ;  /* 0x00005e00d6007a0c */ /* 0x000fc60004781270 */
[----:B------:R-:W4:Y:S04]  /*2e9a0*/  LDL.LU R235, [R1+0xd34] ;  /* 0x000d340001eb7983 */ /* 0x000f280000300800 */
[----:B------:R1:W-:Y:S01]  /*2e9b0*/  @P1 STG.E [R12.64], R23 ;  /* 0x000000170c001986 */ /* 0x0003e2000c101908 */
[----:B------:R-:W-:-:S03]  /*2e9c0*/  ISETP.LT.AND P1, PT, R215, c[0x0][0x178], !P0 ;  /* 0x00005e00d7007a0c */ /* 0x000fc60004721270 */
[----:B------:R-:W4:Y:S01]  /*2e9d0*/  LDL.LU R214, [R1+0xd30] ;  /* 0x000d300001d67983 */ /* 0x000f220000300800 */
[----:B------:R-:W-:-:S03]  /*2e9e0*/  ISETP.LT.AND P0, PT, R135, c[0x0][0x178], !P0 ;  /* 0x00005e0087007a0c */ /* 0x000fc60004701270 */
[----:B------:R2:W-:Y:S01]  /*2e9f0*/  @P2 STG.E [R16.64], R134 ;  /* 0x0000008610002986 */ /* 0x0005e2000c101908 */
[----:B------:R-:W-:Y:S02]  /*2ea00*/  ISETP.LT.AND P2, PT, R215, c[0x0][0x178], !P3 ;  /* 0x00005e00d7007a0c */ /* 0x000fe40005f41270 */
[----:B------:R-:W-:Y:S01]  /*2ea10*/  ISETP.LT.AND P3, PT, R135, c[0x0][0x178], !P3 ;  /* 0x00005e0087007a0c */ /* 0x000fe20005f61270 */
[----:B------:R-:W4:Y:S04]  /*2ea20*/  LDL.LU R215, [R1+0xd2c] ;  /* 0x000d2c0001d77983 */ /* 0x000f280000300800 */
[----:B------:R-:W4:Y:S01]  /*2ea30*/  LDL.LU R135, [R1+0xd28] ;  /* 0x000d280001877983 */ /* 0x000f220000300800 */
[C---:B------:R-:W-:Y:S01]  /*2ea40*/  IADD3 R15, R19.reuse, c[0x0][0x198], RZ ;  /* 0x00006600130f7a10 */ /* 0x040fe20007ffe0ff */
[----:B-1----:R-:W-:-:S04]  /*2ea50*/  IMAD.WIDE R2, R19, 0x4, R4 ;  /* 0x0000000413027825 */ /* 0x002fc800078e0204 */
[----:B--2---:R-:W-:-:S04]  /*2ea60*/  IMAD.WIDE R8, R19, 0x4, R6 ;  /* 0x0000000413087825 */ /* 0x004fc800078e0206 */
[----:B---3--:R-:W-:-:S04]  /*2ea70*/  IMAD.WIDE R10, R19, 0x4, R224 ;  /* 0x00000004130a7825 */ /* 0x008fc800078e02e0 */
[----:B------:R-:W-:-:S04]  /*2ea80*/  IMAD.WIDE R236, R15, 0x4, R236 ;  /* 0x000000040fec7825 */ /* 0x000fc800078e02ec */
[----:B------:R-:W-:-:S04]  /*2ea90*/  IMAD.WIDE R4, R15, 0x4, R4 ;  /* 0x000000040f047825 */ /* 0x000fc800078e0204 */
[----:B------:R-:W-:-:S04]  /*2eaa0*/  IMAD.WIDE R6, R15, 0x4, R6 ;  /* 0x000000040f067825 */ /* 0x000fc800078e0206 */
[----:B------:R-:W-:Y:S01]  /*2eab0*/  IMAD.WIDE R224, R15, 0x4, R224 ;  /* 0x000000040fe07825 */ /* 0x000fe200078e02e0 */
[----:B----4-:R1:W-:Y:S04]  /*2eac0*/  @P4 STG.E [R2.64], R214 ;  /* 0x000000d602004986 */ /* 0x0103e8000c101908 */
[----:B------:R1:W-:Y:S04]  /*2ead0*/  @P1 STG.E [R8.64], R234 ;  /* 0x000000ea08001986 */ /* 0x0003e8000c101908 */
[----:B------:R1:W-:Y:S04]  /*2eae0*/  @P0 STG.E [R10.64], R26 ;  /* 0x0000001a0a000986 */ /* 0x0003e8000c101908 */
[----:B------:R1:W-:Y:S04]  /*2eaf0*/  @P5 STG.E [R236.64], R135 ;  /* 0x00000087ec005986 */ /* 0x0003e8000c101908 */
[----:B------:R1:W-:Y:S04]  /*2eb00*/  @P6 STG.E [R4.64], R215 ;  /* 0x000000d704006986 */ /* 0x0003e8000c101908 */
[----:B------:R1:W-:Y:S01]  /*2eb10*/  @P2 STG.E [R6.64], R235 ;  /* 0x000000eb06002986 */ /* 0x0003e2000c101908 */
[----:B------:R-:W-:Y:S05]  /*2eb20*/  @!P3 EXIT ;  /* 0x000000000000b94d */ /* 0x000fea0003800000 */
[----:B------:R-:W-:Y:S01]  /*2eb30*/  STG.E [R224.64], R27 ;  /* 0x0000001be0007986 */ /* 0x000fe2000c101908 */
[----:B------:R-:W-:Y:S05]  /*2eb40*/  EXIT ;  /* 0x000000000000794d */ /* 0x000fea0003800000 */
.L_x_2:
[----:B------:R-:W-:-:S00]  /*2eb50*/  BRA `(.L_x_2) ;  /* 0xfffffff000007947 */ /* 0x000fc0000383ffff */
[----:B------:R-:W-:-:S00]  /*2eb60*/  NOP ;  /* 0x0000000000007918 */ /* 0x000fc00000000000 */
        /* <DEDUP_REMOVED lines=9> */
.L_x_3:


//--------------------- .nv.shared.matmul_kernel  --------------------------
	.section	.nv.shared.matmul_kernel,"aw",@nobits
	.sectionflags	@""
	.align	16
